def matmul_kernel(
    a_ptr,
    b_ptr,
    c_ptr,
    M,
    N,
    K,
    stride_am,
    stride_ak,
    stride_bk,
    stride_bn,
    stride_cm,
    stride_cn,
    BLOCK_M: tl.constexpr,
    BLOCK_N: tl.constexpr,
    BLOCK_K: tl.constexpr,
    GROUP_M: tl.constexpr,
):
    pid = tl.program_id(axis=0)
    num_pid_m = tl.cdiv(M, BLOCK_M)
    num_pid_n = tl.cdiv(N, BLOCK_N)
    num_pid_in_group = GROUP_M * num_pid_n
    group_id = pid // num_pid_in_group
    first_pid_m = group_id * GROUP_M
    group_size_m = min(num_pid_m - first_pid_m, GROUP_M)
    pid_m = first_pid_m + ((pid % num_pid_in_group) % group_size_m)
    pid_n = (pid % num_pid_in_group) // group_size_m

    offs_am = (pid_m * BLOCK_M + tl.arange(0, BLOCK_M)) % M
    offs_bn = (pid_n * BLOCK_N + tl.arange(0, BLOCK_N)) % N
    offs_k = tl.arange(0, BLOCK_K)
    a_ptrs = a_ptr + offs_am[:, None] * stride_am + offs_k[None, :] * stride_ak
    b_ptrs = b_ptr + offs_k[:, None] * stride_bk + offs_bn[None, :] * stride_bn

    acc = tl.zeros((BLOCK_M, BLOCK_N), dtype=tl.float32)
    for kk in range(0, tl.cdiv(K, BLOCK_K)):
        a = tl.load(a_ptrs, mask=offs_k[None, :] < K - kk * BLOCK_K, other=0.0)
        b = tl.load(b_ptrs, mask=offs_k[:, None] < K - kk * BLOCK_K, other=0.0)
        acc = tl.dot(a, b, acc)
        a_ptrs += BLOCK_K * stride_ak
        b_ptrs += BLOCK_K * stride_bk

    c = acc.to(c_ptr.dtype.element_ty)
    offs_cm = pid_m * BLOCK_M + tl.arange(0, BLOCK_M)
    offs_cn = pid_n * BLOCK_N + tl.arange(0, BLOCK_N)
    c_ptrs = c_ptr + offs_cm[:, None] * stride_cm + offs_cn[None, :] * stride_cn
    mask = (offs_cm[:, None] < M) & (offs_cn[None, :] < N)
    tl.store(c_ptrs, c, mask=mask)

# config = {"BLOCK_K": 64, "BLOCK_M": 64, "BLOCK_N": 256, "GROUP_M": 8, "arch": "sm_100", "dtype": "fp8e4m3", "num_ctas": 1, "num_stages": 3, "num_warps": 4}
# arch = sm_100


// ===== COMPILED SASS (sm_100a) =====

	.target	sm_100a

	.elftype	@"ET_EXEC"


//--------------------- .note.nv.tkinfo           --------------------------
	.section	.note.nv.tkinfo,"",@"SHT_NOTE"
	.sectionflags	@"SHF_NOTE_NV_TKINFO"
	.tkinfo
        /*0018*/ 	.word	0x00000081
        /*0030*/ 	.string	""
        /*0030*/ 	.string	"ptxas-blackwell"
        /*0030*/ 	.string	"Cuda compilation tools, release 12.9, V12.9.86"
        /*0030*/ 	.string	"Build cuda_12.9.r12.9/compiler.36037853_0"
        /*0030*/ 	.string	"-v  -suppress-debug-info  -lineinfo  -arch sm_100a "



//--------------------- .note.nv.cuver            --------------------------
	.section	.note.nv.cuver,"",@"SHT_NOTE"
	.sectionflags	@"SHF_NOTE_NV_CUVER"
        /*0018*/ 	.short	0x0001
        /*001a*/ 	.short	0x0064
        /*001c*/ 	.short	0x0001
        /*001e*/ 	.short	0x0000
        /*0020*/ 	.short	0x0001
        /*0022*/ 	.short	0x0000


//--------------------- .nv.info                  --------------------------
	.section	.nv.info,"",@"SHT_CUDA_INFO"
	.align	4


	//----- nvinfo : EIATTR_REGCOUNT
	.align		4
        /*0000*/ 	.byte	0x04, 0x2f
        /*0002*/ 	.short	(.L_4 - .L_3)
	.align		4
.L_3:
        /*0004*/ 	.word	index@(matmul_kernel)
        /*0008*/ 	.word	0x000000ff


	//----- nvinfo : EIATTR_FRAME_SIZE
	.align		4
.L_4:
        /*000c*/ 	.byte	0x04, 0x11
        /*000e*/ 	.short	(.L_6 - .L_5)
	.align		4
.L_5:
        /*0010*/ 	.word	index@($__internal_2_$__cuda_sm10x_tcgen05_guardrail_trap_unallocated_columns_being_dealloced)
        /*0014*/ 	.word	0x000004b0


	//----- nvinfo : EIATTR_FRAME_SIZE
	.align		4
.L_6:
        /*0018*/ 	.byte	0x04, 0x11
        /*001a*/ 	.short	(.L_8 - .L_7)
	.align		4
.L_7:
        /*001c*/ 	.word	index@($__internal_1_$__cuda_sm10x_tcgen05_guardrail_trap_phase_invalid_during_alloc)
        /*0020*/ 	.word	0x000004b0


	//----- nvinfo : EIATTR_FRAME_SIZE
	.align		4
.L_8:
        /*0024*/ 	.byte	0x04, 0x11
        /*0026*/ 	.short	(.L_10 - .L_9)
	.align		4
.L_9:
        /*0028*/ 	.word	index@($__internal_0_$__cuda_sm10x_tcgen05_guardrail_trap_col_being_dealloced_not_returned_by_alloc)
        /*002c*/ 	.word	0x000004b0


	//----- nvinfo : EIATTR_FRAME_SIZE
	.align		4
.L_10:
        /*0030*/ 	.byte	0x04, 0x11
        /*0032*/ 	.short	(.L_12 - .L_11)
	.align		4
.L_11:
        /*0034*/ 	.word	index@(matmul_kernel)
        /*0038*/ 	.word	0x000004b0


	//----- nvinfo : EIATTR_MIN_STACK_SIZE
	.align		4
.L_12:
        /*003c*/ 	.byte	0x04, 0x12
        /*003e*/ 	.short	(.L_14 - .L_13)
	.align		4
.L_13:
        /*0040*/ 	.word	index@(matmul_kernel)
        /*0044*/ 	.word	0x000004b0
.L_14:


//--------------------- .nv.info.matmul_kernel    --------------------------
	.section	.nv.info.matmul_kernel,"",@"SHT_CUDA_INFO"
	.sectionflags	@""
	.align	4


	//----- nvinfo : EIATTR_CUDA_API_VERSION
	.align		4
        /*0000*/ 	.byte	0x04, 0x37
        /*0002*/ 	.short	(.L_16 - .L_15)
.L_15:
        /*0004*/ 	.word	0x00000081


	//----- nvinfo : EIATTR_KPARAM_INFO
	.align		4
.L_16:
        /*0008*/ 	.byte	0x04, 0x17
        /*000a*/ 	.short	(.L_18 - .L_17)
.L_17:
        /*000c*/ 	.word	0x00000000
        /*0010*/ 	.short	0x000d
        /*0012*/ 	.short	0x0048
        /*0014*/ 	.byte	0x00, 0xf4, 0x21, 0x00


	//----- nvinfo : EIATTR_KPARAM_INFO
	.align		4
.L_18:
        /*0018*/ 	.byte	0x04, 0x17
        /*001a*/ 	.short	(.L_20 - .L_19)
.L_19:
        /*001c*/ 	.word	0x00000000
        /*0020*/ 	.short	0x000c
        /*0022*/ 	.short	0x0040
        /*0024*/ 	.byte	0x00, 0xf4, 0x21, 0x00


	//----- nvinfo : EIATTR_KPARAM_INFO
	.align		4
.L_20:
        /*0028*/ 	.byte	0x04, 0x17
        /*002a*/ 	.short	(.L_22 - .L_21)
.L_21:
        /*002c*/ 	.word	0x00000000
        /*0030*/ 	.short	0x000b
        /*0032*/ 	.short	0x0038
        /*0034*/ 	.byte	0x00, 0xf0, 0x11, 0x00


	//----- nvinfo : EIATTR_KPARAM_INFO
	.align		4
.L_22:
        /*0038*/ 	.byte	0x04, 0x17
        /*003a*/ 	.short	(.L_24 - .L_23)
.L_23:
        /*003c*/ 	.word	0x00000000
        /*0040*/ 	.short	0x000a
        /*0042*/ 	.short	0x0034
        /*0044*/ 	.byte	0x00, 0xf0, 0x11, 0x00


	//----- nvinfo : EIATTR_KPARAM_INFO
	.align		4
.L_24:
        /*0048*/ 	.byte	0x04, 0x17
        /*004a*/ 	.short	(.L_26 - .L_25)
.L_25:
        /*004c*/ 	.word	0x00000000
        /*0050*/ 	.short	0x0009
        /*0052*/ 	.short	0x0030
        /*0054*/ 	.byte	0x00, 0xf0, 0x11, 0x00


	//----- nvinfo : EIATTR_KPARAM_INFO
	.align		4
.L_26:
        /*0058*/ 	.byte	0x04, 0x17
        /*005a*/ 	.short	(.L_28 - .L_27)
.L_27:
        /*005c*/ 	.word	0x00000000
        /*0060*/ 	.short	0x0008
        /*0062*/ 	.short	0x002c
        /*0064*/ 	.byte	0x00, 0xf0, 0x11, 0x00


	//----- nvinfo : EIATTR_KPARAM_INFO
	.align		4
.L_28:
        /*0068*/ 	.byte	0x04, 0x17
        /*006a*/ 	.short	(.L_30 - .L_29)
.L_29:
        /*006c*/ 	.word	0x00000000
        /*0070*/ 	.short	0x0007
        /*0072*/ 	.short	0x0028
        /*0074*/ 	.byte	0x00, 0xf0, 0x11, 0x00


	//----- nvinfo : EIATTR_KPARAM_INFO
	.align		4
.L_30:
        /*0078*/ 	.byte	0x04, 0x17
        /*007a*/ 	.short	(.L_32 - .L_31)
.L_31:
        /*007c*/ 	.word	0x00000000
        /*0080*/ 	.short	0x0006
        /*0082*/ 	.short	0x0024
        /*0084*/ 	.byte	0x00, 0xf0, 0x11, 0x00


	//----- nvinfo : EIATTR_KPARAM_INFO
	.align		4
.L_32:
        /*0088*/ 	.byte	0x04, 0x17
        /*008a*/ 	.short	(.L_34 - .L_33)
.L_33:
        /*008c*/ 	.word	0x00000000
        /*0090*/ 	.short	0x0005
        /*0092*/ 	.short	0x0020
        /*0094*/ 	.byte	0x00, 0xf0, 0x11, 0x00


	//----- nvinfo : EIATTR_KPARAM_INFO
	.align		4
.L_34:
        /*0098*/ 	.byte	0x04, 0x17
        /*009a*/ 	.short	(.L_36 - .L_35)
.L_35:
        /*009c*/ 	.word	0x00000000
        /*00a0*/ 	.short	0x0004
        /*00a2*/ 	.short	0x001c
        /*00a4*/ 	.byte	0x00, 0xf0, 0x11, 0x00


	//----- nvinfo : EIATTR_KPARAM_INFO
	.align		4
.L_36:
        /*00a8*/ 	.byte	0x04, 0x17
        /*00aa*/ 	.short	(.L_38 - .L_37)
.L_37:
        /*00ac*/ 	.word	0x00000000
        /*00b0*/ 	.short	0x0003
        /*00b2*/ 	.short	0x0018
        /*00b4*/ 	.byte	0x00, 0xf0, 0x11, 0x00


	//----- nvinfo : EIATTR_KPARAM_INFO
	.align		4
.L_38:
        /*00b8*/ 	.byte	0x04, 0x17
        /*00ba*/ 	.short	(.L_40 - .L_39)
.L_39:
        /*00bc*/ 	.word	0x00000000
        /*00c0*/ 	.short	0x0002
        /*00c2*/ 	.short	0x0010
        /*00c4*/ 	.byte	0x00, 0xf4, 0x21, 0x00


	//----- nvinfo : EIATTR_KPARAM_INFO
	.align		4
.L_40:
        /*00c8*/ 	.byte	0x04, 0x17
        /*00ca*/ 	.short	(.L_42 - .L_41)
.L_41:
        /*00cc*/ 	.word	0x00000000
        /*00d0*/ 	.short	0x0001
        /*00d2*/ 	.short	0x0008
        /*00d4*/ 	.byte	0x00, 0xf4, 0x21, 0x00


	//----- nvinfo : EIATTR_KPARAM_INFO
	.align		4
.L_42:
        /*00d8*/ 	.byte	0x04, 0x17
        /*00da*/ 	.short	(.L_44 - .L_43)
.L_43:
        /*00dc*/ 	.word	0x00000000
        /*00e0*/ 	.short	0x0000
        /*00e2*/ 	.short	0x0000
        /*00e4*/ 	.byte	0x00, 0xf4, 0x21, 0x00


	//----- nvinfo : EIATTR_AT_ENTRY_FRAGMENTS
	.align		4
.L_44:
        /*00e8*/ 	.byte	0x04, 0x4f
        /*00ea*/ 	.short	(.L_46 - .L_45)


	//   ....[0]....
.L_45:
        /*00ec*/ 	.word	0x00000004


	//----- nvinfo : EIATTR_RESERVED_SMEM_USED
	.align		4
.L_46:
        /*00f0*/ 	.byte	0x01, 0x41
	.zero		2


	//----- nvinfo : EIATTR_SPARSE_MMA_MASK
	.align		4
        /*00f4*/ 	.byte	0x03, 0x50
        /*00f6*/ 	.short	0x0000


	//----- nvinfo : EIATTR_TCGEN05_1CTA_USED
	.align		4
        /*00f8*/ 	.byte	0x01, 0x51
	.zero		2


	//----- nvinfo : EIATTR_MAXREG_COUNT
	.align		4
        /*00fc*/ 	.byte	0x03, 0x1b
        /*00fe*/ 	.short	0x00ff


	//----- nvinfo : EIATTR_NUM_BARRIERS
	.align		4
        /*0100*/ 	.byte	0x02, 0x4c
        /*0102*/ 	.byte	0x01
	.zero		1


	//----- nvinfo : EIATTR_ANNOTATIONS
	.align		4
        /*0104*/ 	.byte	0x04, 0x55
        /*0106*/ 	.short	(.L_48 - .L_47)


	//   ....[0]....
.L_47:
        /*0108*/ 	.word	0x00000001
        /*010c*/ 	.byte	0x50, 0x0a, 0x00, 0x00, 0x01, 0x00, 0x00, 0x00, 0xb0, 0x0a, 0x00, 0x00, 0x01, 0x00, 0x00, 0x00
        /* <DEDUP_REMOVED lines=426> */
        /*1bbc*/ 	.byte	0xd0, 0x9a, 0x01, 0x00


	//----- nvinfo : EIATTR_INT_WARP_WIDE_INSTR_OFFSETS
	.align		4
.L_48:
        /*1bc0*/ 	.byte	0x04, 0x31
        /*1bc2*/ 	.short	(.L_50 - .L_49)


	//   ....[0]....
.L_49:
        /*1bc4*/ 	.word	0x00004c60


	//   ....[1]....
        /*1bc8*/ 	.word	0x00004c70


	//   ....[2]....
        /*1bcc*/ 	.word	0x00009770


	//   ....[3]....
        /*1bd0*/ 	.word	0x00019f80


	//   ....[4]....
        /*1bd4*/ 	.word	0x00019fd0


	//----- nvinfo : EIATTR_COOP_GROUP_MASK_REGIDS
	.align		4
.L_50:
        /*1bd8*/ 	.byte	0x04, 0x29
        /*1bda*/ 	.short	(.L_52 - .L_51)


	//   ....[0]....
.L_51:
        /*1bdc*/ 	.word	0xffffffff


	//   ....[1]....
        /*1be0*/ 	.word	0xffffffff


	//   ....[2]....
        /*1be4*/ 	.word	0xffffffff


	//   ....[3]....
        /*1be8*/ 	.word	0xffffffff


	//----- nvinfo : EIATTR_COOP_GROUP_INSTR_OFFSETS
	.align		4
.L_52:
        /*1bec*/ 	.byte	0x04, 0x28
        /*1bee*/ 	.short	(.L_54 - .L_53)


	//   ....[0]....
.L_53:
        /*1bf0*/ 	.word	0x00000080


	//   ....[1]....
        /*1bf4*/ 	.word	0x00000340


	//   ....[2]....
        /*1bf8*/ 	.word	0x00019e10


	//   ....[3]....
        /*1bfc*/ 	.word	0x0001a080


	//----- nvinfo : EIATTR_VRC_CTA_INIT_COUNT
	.align		4
.L_54:
        /*1c00*/ 	.byte	0x02, 0x4a
        /*1c02*/ 	.byte	0x80
	.zero		1


	//----- nvinfo : EIATTR_MBARRIER_INSTR_OFFSETS
	.align		4
        /*1c04*/ 	.byte	0x04, 0x39
        /*1c06*/ 	.short	(.L_56 - .L_55)


	//   ....[0]....
.L_55:
        /*1c08*/ 	.word	0x00004fb0
        /*1c0c*/ 	.word	0x000000ff
        /*1c10*/ 	.word	0x00000000
        /*1c14*/ 	.short	0x0100
        /*1c16*/ 	.byte	0x0f
	.zero		1


	//   ....[1]....
        /*1c18*/ 	.word	0x00009790
        /*1c1c*/ 	.word	0x000000ff
        /*1c20*/ 	.word	0x0000a008
        /*1c24*/ 	.short	0x0100
        /*1c26*/ 	.byte	0x0d
	.zero		1


	//   ....[2]....
        /*1c28*/ 	.word	0x0000fc20
        /*1c2c*/ 	.word	0x000000ff
        /*1c30*/ 	.word	0x00000000
        /*1c34*/ 	.short	0x010a
        /*1c36*/ 	.byte	0x0f
	.zero		1


	//   ....[3]....
        /*1c38*/ 	.word	0x00014660
        /*1c3c*/ 	.word	0x000000ff
        /*1c40*/ 	.word	0x00000000
        /*1c44*/ 	.short	0x010a
        /*1c46*/ 	.byte	0x0f
	.zero		1


	//   ....[4]....
        /*1c48*/ 	.word	0x00014700
        /*1c4c*/ 	.word	0x000000ff
        /*1c50*/ 	.word	0x0000a000
        /*1c54*/ 	.short	0x0108
        /*1c56*/ 	.byte	0x0d
	.zero		1


	//   ....[5]....
        /*1c58*/ 	.word	0x00014740
        /*1c5c*/ 	.word	0x000000ff
        /*1c60*/ 	.word	0x0000a008
        /*1c64*/ 	.short	0x0108
        /*1c66*/ 	.byte	0x0d
	.zero		1


	//   ....[6]....
        /*1c68*/ 	.word	0x0001a0a0
        /*1c6c*/ 	.word	0x000000ff
        /*1c70*/ 	.word	0x00000000
        /*1c74*/ 	.short	0x010a
        /*1c76*/ 	.byte	0x0f
	.zero		1


	//   ....[7]....
        /*1c78*/ 	.word	0x0001a0d0
        /*1c7c*/ 	.word	0x000000ff
        /*1c80*/ 	.word	0x00000000
        /*1c84*/ 	.short	0x010a
        /*1c86*/ 	.byte	0x0f
	.zero		1


	//----- nvinfo : EIATTR_NUM_MBARRIERS
	.align		4
.L_56:
        /*1c88*/ 	.byte	0x03, 0x38
        /*1c8a*/ 	.short	0x0002


	//----- nvinfo : EIATTR_EXIT_INSTR_OFFSETS
	.align		4
        /*1c8c*/ 	.byte	0x04, 0x1c
        /*1c8e*/ 	.short	(.L_58 - .L_57)


	//   ....[0]....
.L_57:
        /*1c90*/ 	.word	0x0001a090


	//----- nvinfo : EIATTR_REQNTID
	.align		4
.L_58:
        /*1c94*/ 	.byte	0x04, 0x10
        /*1c96*/ 	.short	(.L_60 - .L_59)
.L_59:
        /*1c98*/ 	.word	0x00000080
        /*1c9c*/ 	.word	0x00000001
        /*1ca0*/ 	.word	0x00000001


	//----- nvinfo : EIATTR_CRS_STACK_SIZE
	.align		4
.L_60:
        /*1ca4*/ 	.byte	0x04, 0x1e
        /*1ca6*/ 	.short	(.L_62 - .L_61)
.L_61:
        /*1ca8*/ 	.word	0x00000000


	//----- nvinfo : EIATTR_CBANK_PARAM_SIZE
	.align		4
.L_62:
        /*1cac*/ 	.byte	0x03, 0x19
        /*1cae*/ 	.short	0x0050


	//----- nvinfo : EIATTR_PARAM_CBANK
	.align		4
        /*1cb0*/ 	.byte	0x04, 0x0a
        /*1cb2*/ 	.short	(.L_64 - .L_63)
	.align		4
.L_63:
        /*1cb4*/ 	.word	index@(.nv.constant0.matmul_kernel)
        /*1cb8*/ 	.short	0x0380
        /*1cba*/ 	.short	0x0050


	//----- nvinfo : EIATTR_SW_WAR
	.align		4
.L_64:
        /*1cbc*/ 	.byte	0x04, 0x36
        /*1cbe*/ 	.short	(.L_66 - .L_65)
.L_65:
        /*1cc0*/ 	.word	0x00000008
.L_66:


//--------------------- .nv.compat                --------------------------
	.section	.nv.compat,"",@"SHT_CUDA_COMPAT_INFO"
	.align	4
        /*0000*/ 	.byte	0x02, 0x02, 0x02, 0x00, 0x02, 0x05, 0x05, 0x00, 0x02, 0x03, 0x00, 0x00, 0x02, 0x06, 0x01, 0x00


//--------------------- .nv.callgraph             --------------------------
	.section	.nv.callgraph,"",@"SHT_CUDA_CALLGRAPH"
	.align	4
	.sectionentsize	8
	.align		4
        /*0000*/ 	.word	0x00000000
	.align		4
        /*0004*/ 	.word	0xffffffff
	.align		4
        /*0008*/ 	.word	0x00000000
	.align		4
        /*000c*/ 	.word	0xfffffffe
	.align		4
        /*0010*/ 	.word	0x00000000
	.align		4
        /*0014*/ 	.word	0xfffffffd
	.align		4
        /*0018*/ 	.word	0x00000000
	.align		4
        /*001c*/ 	.word	0xfffffffc


//--------------------- .text.matmul_kernel       --------------------------
	.section	.text.matmul_kernel,"ax",@progbits
	.align	128
        .global         matmul_kernel
        .type           matmul_kernel,@function
        .size           matmul_kernel,(.L_x_20 - matmul_kernel)
        .other          matmul_kernel,@"STO_CUDA_ENTRY STV_DEFAULT"
matmul_kernel:
.text.matmul_kernel:
[----:B------:R-:W0:Y:S01]  /*0000*/  LDC R1, c[0x0][0x37c] ;  /* 0x0000df00ff017b82 */ /* 0x000e220000000800 */
[----:B------:R-:W1:Y:S01]  /*0010*/  S2R R0, SR_TID.X ;  /* 0x0000000000007919 */ /* 0x000e620000002100 */
[----:B0-----:R-:W-:Y:S01]  /*0020*/  VIADD R1, R1, 0xfffffb50 ;  /* 0xfffffb5001017836 */ /* 0x001fe20000000000 */
[----:B------:R-:W0:Y:S01]  /*0030*/  LDCU.64 UR26, c[0x0][0x358] ;  /* 0x00006b00ff1a77ac */ /* 0x000e220008000a00 */
[----:B-1----:R-:W-:-:S13]  /*0040*/  ISETP.GE.U32.AND P0, PT, R0, 0x20, PT ;  /* 0x000000200000780c */ /* 0x002fda0003f06070 */
[----:B------:R-:W-:Y:S02]  /*0050*/  VOTEU.ANY UP0, P0 ;  /* 0x0000000000ff7886 */ /* 0x000fe40000000100 */
[----:B------:R-:W-:Y:S05]  /*0060*/  BRA.U UP0, `(.L_x_0) ;  /* 0x0000000100b87547 */ /* 0x000fea000b800000 */
[----:B------:R-:W1:Y:S01]  /*0070*/  S2UR UR6, SR_CgaCtaId ;  /* 0x00000000000679c3 */ /* 0x000e620000008800 */
[----:B------:R-:W-:Y:S01]  /*0080*/  NOP ;  /* 0x0000000000007918 */ /* 0x000fe20000000000 */
[----:B------:R-:W-:Y:S02]  /*0090*/  UMOV UR4, 0x40 ;  /* 0x0000004000047882 */ /* 0x000fe40000000000 */
[----:B-1----:R-:W-:-:S09]  /*00a0*/  ULEA UR4, UR6, UR4, 0x18 ;  /* 0x0000000406047291 */ /* 0x002fd2000f8ec0ff */
[----:B------:R-:W1:Y:S01]  /*00b0*/  LDS.U8 R0, [UR4] ;  /* 0x00000004ff007984 */ /* 0x000e620008000000 */
[----:B------:R-:W-:Y:S02]  /*00c0*/  UMOV UR4, 0x400 ;  /* 0x0000040000047882 */ /* 0x000fe40000000000 */
[----:B------:R-:W-:Y:S01]  /*00d0*/  ULEA UR4, UR6, UR4, 0x18 ;  /* 0x0000000406047291 */ /* 0x000fe2000f8ec0ff */
[----:B-1----:R-:W-:-:S13]  /*00e0*/  ISETP.NE.AND P0, PT, R0, RZ, PT ;  /* 0x000000ff0000720c */ /* 0x002fda0003f05270 */
[----:B------:R-:W-:Y:S05]  /*00f0*/  @P0 BRA `(.L_x_1) ;  /* 0x00000000007c0947 */ /* 0x000fea0003800000 */
[----:B------:R-:W-:-:S13]  /*0100*/  ELECT P0, URZ, PT ;  /* 0x0000000000ff782f */ /* 0x000fda0003800000 */
[----:B------:R-:W-:Y:S05]  /*0110*/  @!P0 BRA `(.L_x_2) ;  /* 0x0000000000848947 */ /* 0x000fea0003800000 */
[----:B------:R-:W-:Y:S01]  /*0120*/  UMOV UR5, 0x8 ;  /* 0x0000000800057882 */ /* 0x000fe20000000000 */
[----:B------:R-:W-:Y:S02]  /*0130*/  IMAD.MOV.U32 R4, RZ, RZ, 0x1 ;  /* 0x00000001ff047424 */ /* 0x000fe400078e00ff */
[----:B------:R-:W-:Y:S02]  /*0140*/  IMAD.MOV.U32 R5, RZ, RZ, 0xff ;  /* 0x000000ffff057424 */ /* 0x000fe400078e00ff */
[----:B------:R-:W-:Y:S04]  /*0150*/  DEPBAR.LE SB1, 0x36 ;  /* 0x00009d800000791a */ /* 0x000fe80000000000 */
[----:B------:R-:W1:Y:S02]  /*0160*/  UTCATOMSWS.FIND_AND_SET.ALIGN UP1, UR5, UR5 ;  /* 0x00000005000575e3 */ /* 0x000e640008020800 */
[----:B-1----:R-:W-:-:S04]  /*0170*/  PLOP3.LUT P0, PT, PT, PT, UP1, 0x80, 0x8 ;  /* 0x000000000008781c */ /* 0x002fc80003f0f018 */
[----:B------:R-:W-:-:S04]  /*0180*/  SEL R0, RZ, 0xffffffff, !P0 ;  /* 0xffffffffff007807 */ /* 0x000fc80004000000 */
[----:B------:R-:W-:Y:S01]  /*0190*/  ISETP.NE.AND P0, PT, R0, RZ, PT ;  /* 0x000000ff0000720c */ /* 0x000fe20003f05270 */
[----:B------:R-:W-:-:S12]  /*01a0*/  IMAD.U32 R0, RZ, RZ, UR5 ;  /* 0x00000005ff007e24 */ /* 0x000fd8000f8e00ff */
[----:B------:R-:W-:Y:S05]  /*01b0*/  @P0 BRA `(.L_x_3) ;  /* 0x0000000000240947 */ /* 0x000fea0003800000 */
.L_x_4:
[----:B------:R-:W-:Y:S05]  /*01c0*/  NANOSLEEP 0x64 ;  /* 0x000000640000795d */ /* 0x000fea0003800000 */
[----:B------:R-:W-:-:S05]  /*01d0*/  UMOV UR5, 0x8 ;  /* 0x0000000800057882 */ /* 0x000fca0000000000 */
[----:B------:R-:W-:Y:S04]  /*01e0*/  DEPBAR.LE SB1, 0x36 ;  /* 0x00009d800000791a */ /* 0x000fe80000000000 */
[----:B------:R-:W1:Y:S02]  /*01f0*/  UTCATOMSWS.FIND_AND_SET.ALIGN UP1, UR5, UR5 ;  /* 0x00000005000575e3 */ /* 0x000e640008020800 */
[----:B-1----:R-:W-:-:S04]  /*0200*/  PLOP3.LUT P0, PT, PT, PT, UP1, 0x80, 0x8 ;  /* 0x000000000008781c */ /* 0x002fc80003f0f018 */
[----:B------:R-:W-:-:S04]  /*0210*/  SEL R0, RZ, 0xffffffff, !P0 ;  /* 0xffffffffff007807 */ /* 0x000fc80004000000 */
[----:B------:R-:W-:Y:S01]  /*0220*/  ISETP.NE.AND P0, PT, R0, RZ, PT ;  /* 0x000000ff0000720c */ /* 0x000fe20003f05270 */
[----:B------:R-:W-:-:S12]  /*0230*/  IMAD.U32 R0, RZ, RZ, UR5 ;  /* 0x00000005ff007e24 */ /* 0x000fd8000f8e00ff */
[----:B------:R-:W-:Y:S05]  /*0240*/  @!P0 BRA `(.L_x_4) ;  /* 0xfffffffc00dc8947 */ /* 0x000fea000383ffff */
.L_x_3:
[C---:B------:R-:W-:Y:S01]  /*0250*/  VIADD R3, R0.reuse, 0x10 ;  /* 0x0000001000037836 */ /* 0x040fe20000000000 */
[----:B------:R-:W-:Y:S01]  /*0260*/  UMOV UR5, 0x50 ;  /* 0x0000005000057882 */ /* 0x000fe20000000000 */
[----:B------:R-:W-:Y:S01]  /*0270*/  SHF.L.U32 R2, R5, R0, RZ ;  /* 0x0000000005027219 */ /* 0x000fe200000006ff */
[----:B------:R-:W-:Y:S01]  /*0280*/  ULEA UR5, UR6, UR5, 0x18 ;  /* 0x0000000506057291 */ /* 0x000fe2000f8ec0ff */
[----:B------:R-:W-:Y:S01]  /*0290*/  IMAD.SHL.U32 R0, R0, 0x20, RZ ;  /* 0x0000002000007824 */ /* 0x000fe200078e00ff */
[----:B------:R-:W-:-:S04]  /*02a0*/  SHF.L.U32 R3, R4, R3, RZ ;  /* 0x0000000304037219 */ /* 0x000fc800000006ff */
[----:B------:R-:W-:-:S05]  /*02b0*/  LOP3.LUT R2, R3, R2, RZ, 0xfc, !PT ;  /* 0x0000000203027212 */ /* 0x000fca00078efcff */
[----:B------:R1:W-:Y:S04]  /*02c0*/  ATOMS.OR RZ, [UR5], R2 ;  /* 0x00000002ffff798c */ /* 0x0003e8000b000005 */
[----:B------:R1:W-:Y:S01]  /*02d0*/  STS [UR4], R0 ;  /* 0x00000000ff007988 */ /* 0x0003e20008000804 */
[----:B------:R-:W-:Y:S05]  /*02e0*/  BRA `(.L_x_2) ;  /* 0x0000000000107947 */ /* 0x000fea0003800000 */
.L_x_1:
[----:B------:R-:W-:Y:S01]  /*02f0*/  IMAD.MOV.U32 R0, RZ, RZ, -0x1 ;  /* 0xffffffffff007424 */ /* 0x000fe200078e00ff */
[----:B------:R-:W-:-:S04]  /*0300*/  MOV R2, 0x330 ;  /* 0x0000033000027802 */ /* 0x000fc80000000f00 */
[----:B------:R1:W-:Y:S03]  /*0310*/  STS [UR4], R0 ;  /* 0x00000000ff007988 */ /* 0x0003e60008000804 */
[----:B01----:R-:W-:Y:S05]  /*0320*/  CALL.REL.NOINC `($__internal_1_$__cuda_sm10x_tcgen05_guardrail_trap_phase_invalid_during_alloc) ;  /* 0x0000019c00807944 */ /* 0x003fea0003c00000 */
.L_x_2:
[----:B------:R-:W-:Y:S05]  /*0330*/  WARPSYNC.ALL ;  /* 0x0000000000007948 */ /* 0x000fea0003800000 */
[----:B------:R-:W-:Y:S01]  /*0340*/  NOP ;  /* 0x0000000000007918 */ /* 0x000fe20000000000 */
.L_x_0:
[----:B-1----:R-:W1:Y:S01]  /*0350*/  LDC.64 R2, c[0x0][0x398] ;  /* 0x0000e600ff027b82 */ /* 0x002e620000000a00 */
[----:B------:R-:W2:Y:S01]  /*0360*/  S2R R7, SR_CTAID.X ;  /* 0x0000000000077919 */ /* 0x000ea20000002500 */
[----:B------:R-:W3:Y:S01]  /*0370*/  LDCU UR31, c[0x0][0x3a0] ;  /* 0x00007400ff1f77ac */ /* 0x000ee20008000800 */
[----:B------:R-:W4:Y:S01]  /*0380*/  S2R R35, SR_TID.X ;  /* 0x0000000000237919 */ /* 0x000f220000002100 */
[----:B------:R-:W-:Y:S01]  /*0390*/  UMOV UR13, 0x400 ;  /* 0x00000400000d7882 */ /* 0x000fe20000000000 */
[----:B------:R-:W5:Y:S03]  /*03a0*/  LDCU.64 UR10, c[0x0][0x3a8] ;  /* 0x00007500ff0a77ac */ /* 0x000f660008000a00 */
[----:B------:R-:W0:Y:S01]  /*03b0*/  S2UR UR4, SR_CgaCtaId ;  /* 0x00000000000479c3 */ /* 0x000e220000008800 */
[----:B------:R-:W0:Y:S01]  /*03c0*/  LDCU.128 UR16, c[0x0][0x380] ;  /* 0x00007000ff1077ac */ /* 0x000e220008000c00 */
[----:B---3--:R-:W-:Y:S01]  /*03d0*/  UIADD3 UR33, UPT, UPT, UR31, 0x3f, URZ ;  /* 0x0000003f1f217890 */ /* 0x008fe2000fffe0ff */
[----:B-1----:R-:W-:Y:S01]  /*03e0*/  VIADD R0, R3, 0xff ;  /* 0x000000ff03007836 */ /* 0x002fe20000000000 */
[----:B------:R-:W-:-:S02]  /*03f0*/  IABS R139, R3 ;  /* 0x00000003008b7213 */ /* 0x000fc40000000000 */
[----:B------:R-:W-:Y:S02]  /*0400*/  UISETP.GT.AND UP1, UPT, UR33, 0x3f, UPT ;  /* 0x0000003f2100788c */ /* 0x000fe4000bf24270 */
[----:B------:R-:W-:Y:S01]  /*0410*/  SHF.R.S32.HI R5, RZ, 0x1f, R0 ;  /* 0x0000001fff057819 */ /* 0x000fe20000011400 */
[----:B0-----:R-:W-:-:S03]  /*0420*/  ULEA UR13, UR4, UR13, 0x18 ;  /* 0x0000000d040d7291 */ /* 0x001fc6000f8ec0ff */
[----:B------:R-:W-:Y:S01]  /*0430*/  LEA.HI R5, R5, R0, RZ, 0x8 ;  /* 0x0000000005057211 */ /* 0x000fe200078f40ff */
[----:B------:R-:W-:Y:S01]  /*0440*/  BAR.SYNC.DEFER_BLOCKING 0x0 ;  /* 0x0000000000007b1d */ /* 0x000fe20000010000 */
[----:B--2---:R-:W-:Y:S02]  /*0450*/  IABS R10, R7 ;  /* 0x00000007000a7213 */ /* 0x004fe40000000000 */
[----:B------:R-:W-:Y:S02]  /*0460*/  SHF.R.S32.HI R5, RZ, 0x8, R5 ;  /* 0x00000008ff057819 */ /* 0x000fe40000011405 */
[--C-:B----4-:R-:W-:Y:S02]  /*0470*/  SHF.R.U32.HI R123, RZ, 0x6, R35.reuse ;  /* 0x00000006ff7b7819 */ /* 0x110fe40000011623 */
[----:B------:R-:W-:Y:S01]  /*0480*/  SHF.R.U32.HI R14, RZ, 0x6, R35 ;  /* 0x00000006ff0e7819 */ /* 0x000fe20000011623 */
[----:B------:R-:W-:Y:S01]  /*0490*/  IMAD.SHL.U32 R6, R5, 0x8, RZ ;  /* 0x0000000805067824 */ /* 0x000fe200078e00ff */
[----:B------:R-:W-:-:S02]  /*04a0*/  SGXT.U32 R123, R123, 0x1 ;  /* 0x000000017b7b781a */ /* 0x000fc40000000000 */
[----:B------:R-:W-:Y:S02]  /*04b0*/  LOP3.LUT R235, R35, 0x3f, RZ, 0xc0, !PT ;  /* 0x0000003f23eb7812 */ /* 0x000fe400078ec0ff */
[-C--:B------:R-:W-:Y:S02]  /*04c0*/  IABS R9, R6.reuse ;  /* 0x0000000600097213 */ /* 0x080fe40000000000 */
[----:B------:R-:W-:Y:S01]  /*04d0*/  IABS R12, R6 ;  /* 0x00000006000c7213 */ /* 0x000fe20000000000 */
[----:B-----5:R-:W-:Y:S01]  /*04e0*/  IMAD R126, R235, UR11, RZ ;  /* 0x0000000beb7e7c24 */ /* 0x020fe2000f8e02ff */
[----:B------:R-:W0:Y:S01]  /*04f0*/  I2F.RP R0, R9 ;  /* 0x0000000900007306 */ /* 0x000e220000209400 */
[----:B------:R-:W1:Y:S07]  /*0500*/  LDS R15, [UR13] ;  /* 0x0000000dff0f7984 */ /* 0x000e6e0008000800 */
[----:B0-----:R-:W0:Y:S02]  /*0510*/  MUFU.RCP R0, R0 ;  /* 0x0000000000007308 */ /* 0x001e240000001000 */
[----:B0-----:R-:W-:-:S02]  /*0520*/  VIADD R4, R0, 0xffffffe ;  /* 0x0ffffffe00047836 */ /* 0x001fc40000000000 */
[----:B------:R-:W-:-:S04]  /*0530*/  IMAD.MOV R0, RZ, RZ, -R12 ;  /* 0x000000ffff007224 */ /* 0x000fc800078e0a0c */
[----:B------:R0:W2:Y:S02]  /*0540*/  F2I.FTZ.U32.TRUNC.NTZ R5, R4 ;  /* 0x0000000400057305 */ /* 0x0000a4000021f000 */
[----:B0-----:R-:W-:Y:S01]  /*0550*/  IMAD.MOV.U32 R4, RZ, RZ, RZ ;  /* 0x000000ffff047224 */ /* 0x001fe200078e00ff */
[----:B-1----:R-:W-:Y:S01]  /*0560*/  R2UR UR12, R15 ;  /* 0x000000000f0c72ca */ /* 0x002fe200000e0000 */
[----:B--2---:R-:W-:-:S04]  /*0570*/  IMAD.MOV R8, RZ, RZ, -R5 ;  /* 0x000000ffff087224 */ /* 0x004fc800078e0a05 */
[----:B------:R-:W-:Y:S02]  /*0580*/  IMAD R11, R8, R9, RZ ;  /* 0x00000009080b7224 */ /* 0x000fe400078e02ff */
[----:B------:R-:W-:Y:S02]  /*0590*/  IMAD.MOV.U32 R8, RZ, RZ, R10 ;  /* 0x000000ffff087224 */ /* 0x000fe400078e000a */
[----:B------:R-:W-:-:S06]  /*05a0*/  IMAD.HI.U32 R5, R5, R11, R4 ;  /* 0x0000000b05057227 */ /* 0x000fcc00078e0004 */
[----:B------:R-:W-:-:S04]  /*05b0*/  IMAD.HI.U32 R5, R5, R8, RZ ;  /* 0x0000000805057227 */ /* 0x000fc800078e00ff */
[----:B------:R-:W-:Y:S01]  /*05c0*/  IMAD R0, R5, R0, R8 ;  /* 0x0000000005007224 */ /* 0x000fe200078e0208 */
[----:B------:R-:W-:Y:S04]  /*05d0*/  BAR.SYNC.DEFER_BLOCKING 0x0 ;  /* 0x0000000000007b1d */ /* 0x000fe80000010000 */
[----:B------:R-:W-:-:S13]  /*05e0*/  ISETP.GT.U32.AND P1, PT, R9, R0, PT ;  /* 0x000000000900720c */ /* 0x000fda0003f24070 */
[----:B------:R-:W-:Y:S02]  /*05f0*/  @!P1 IMAD.IADD R0, R0, 0x1, -R9 ;  /* 0x0000000100009824 */ /* 0x000fe400078e0a09 */
[----:B------:R-:W-:Y:S01]  /*0600*/  @!P1 VIADD R5, R5, 0x1 ;  /* 0x0000000105059836 */ /* 0x000fe20000000000 */
[----:B------:R-:W-:Y:S02]  /*0610*/  ISETP.NE.AND P1, PT, R6, RZ, PT ;  /* 0x000000ff0600720c */ /* 0x000fe40003f25270 */
[----:B------:R-:W-:Y:S02]  /*0620*/  ISETP.GE.U32.AND P0, PT, R0, R9, PT ;  /* 0x000000090000720c */ /* 0x000fe40003f06070 */
[----:B------:R-:W-:-:S04]  /*0630*/  LOP3.LUT R0, R7, R6, RZ, 0x3c, !PT ;  /* 0x0000000607007212 */ /* 0x000fc800078e3cff */
[----:B------:R-:W-:Y:S01]  /*0640*/  ISETP.GE.AND P2, PT, R0, RZ, PT ;  /* 0x000000ff0000720c */ /* 0x000fe20003f46270 */
[----:B------:R-:W-:-:S06]  /*0650*/  VIADD R0, R2, 0x3f ;  /* 0x0000003f02007836 */ /* 0x000fcc0000000000 */
[----:B------:R-:W-:-:S04]  /*0660*/  @P0 VIADD R5, R5, 0x1 ;  /* 0x0000000105050836 */ /* 0x000fc80000000000 */
[----:B------:R-:W-:Y:S01]  /*0670*/  IMAD.MOV.U32 R4, RZ, RZ, R5 ;  /* 0x000000ffff047224 */ /* 0x000fe200078e0005 */
[----:B------:R-:W-:-:S03]  /*0680*/  SHF.R.S32.HI R5, RZ, 0x1f, R0 ;  /* 0x0000001fff057819 */ /* 0x000fc60000011400 */
[----:B------:R-:W-:Y:S01]  /*0690*/  @!P2 IMAD.MOV R4, RZ, RZ, -R4 ;  /* 0x000000ffff04a224 */ /* 0x000fe200078e0a04 */
[----:B------:R-:W-:Y:S02]  /*06a0*/  @!P1 LOP3.LUT R4, RZ, R6, RZ, 0x33, !PT ;  /* 0x00000006ff049212 */ /* 0x000fe400078e33ff */
[----:B------:R-:W-:-:S03]  /*06b0*/  LEA.HI R5, R5, R0, RZ, 0x6 ;  /* 0x0000000005057211 */ /* 0x000fc600078f30ff */
[----:B------:R-:W-:Y:S02]  /*06c0*/  IMAD.SHL.U32 R10, R4, 0x8, RZ ;  /* 0x00000008040a7824 */ /* 0x000fe400078e00ff */
[----:B------:R-:W-:-:S03]  /*06d0*/  IMAD.MOV R4, RZ, RZ, -R4 ;  /* 0x000000ffff047224 */ /* 0x000fc600078e0a04 */
[----:B------:R-:W-:Y:S01]  /*06e0*/  LEA.HI.SX32 R5, R5, -R10, 0x1a ;  /* 0x8000000a05057211 */ /* 0x000fe200078fd2ff */
[----:B------:R-:W-:Y:S02]  /*06f0*/  IMAD R13, R6, R4, R7 ;  /* 0x00000004060d7224 */ /* 0x000fe400078e0207 */
[----:B------:R-:W-:Y:S01]  /*0700*/  IMAD.MOV.U32 R4, RZ, RZ, RZ ;  /* 0x000000ffff047224 */ /* 0x000fe200078e00ff */
[----:B------:R-:W-:Y:S02]  /*0710*/  VIMNMX R12, PT, PT, R5, 0x8, PT ;  /* 0x00000008050c7848 */ /* 0x000fe40003fe0100 */
[----:B------:R-:W-:Y:S02]  /*0720*/  IABS R11, R13 ;  /* 0x0000000d000b7213 */ /* 0x000fe40000000000 */
[----:B------:R-:W-:-:S04]  /*0730*/  IABS R9, R12 ;  /* 0x0000000c00097213 */ /* 0x000fc80000000000 */
[----:B------:R-:W0:Y:S08]  /*0740*/  I2F.RP R0, R9 ;  /* 0x0000000900007306 */ /* 0x000e300000209400 */
[----:B0-----:R-:W0:Y:S02]  /*0750*/  MUFU.RCP R0, R0 ;  /* 0x0000000000007308 */ /* 0x001e240000001000 */
[----:B0-----:R-:W-:Y:S01]  /*0760*/  VIADD R5, R0, 0xffffffe ;  /* 0x0ffffffe00057836 */ /* 0x001fe20000000000 */
[----:B------:R-:W-:-:S05]  /*0770*/  IABS R0, R12 ;  /* 0x0000000c00007213 */ /* 0x000fca0000000000 */
[----:B------:R-:W0:Y:S01]  /*0780*/  F2I.FTZ.U32.TRUNC.NTZ R5, R5 ;  /* 0x0000000500057305 */ /* 0x000e22000021f000 */
[----:B------:R-:W-:Y:S02]  /*0790*/  IMAD.MOV R0, RZ, RZ, -R0 ;  /* 0x000000ffff007224 */ /* 0x000fe400078e0a00 */
[----:B0-----:R-:W-:-:S04]  /*07a0*/  IMAD.MOV R8, RZ, RZ, -R5 ;  /* 0x000000ffff087224 */ /* 0x001fc800078e0a05 */
[----:B------:R-:W-:-:S04]  /*07b0*/  IMAD R7, R8, R9, RZ ;  /* 0x0000000908077224 */ /* 0x000fc800078e02ff */
[----:B------:R-:W-:Y:S01]  /*07c0*/  IMAD.HI.U32 R4, R5, R7, R4 ;  /* 0x0000000705047227 */ /* 0x000fe200078e0004 */
[----:B------:R-:W-:Y:S01]  /*07d0*/  IABS R5, R2 ;  /* 0x0000000200057213 */ /* 0x000fe20000000000 */
[----:B------:R-:W0:Y:S04]  /*07e0*/  I2F.RP R7, R139 ;  /* 0x0000008b00077306 */ /* 0x000e280000209400 */
[----:B------:R-:W-:-:S04]  /*07f0*/  IMAD.HI.U32 R4, R4, R11, RZ ;  /* 0x0000000b04047227 */ /* 0x000fc800078e00ff */
[----:B------:R-:W-:Y:S01]  /*0800*/  IMAD R0, R4, R0, R11 ;  /* 0x0000000004007224 */ /* 0x000fe200078e020b */
[----:B------:R-:W1:Y:S04]  /*0810*/  I2F.RP R6, R5 ;  /* 0x0000000500067306 */ /* 0x000e680000209400 */
[----:B------:R-:W-:-:S04]  /*0820*/  ISETP.GT.U32.AND P1, PT, R9, R0, PT ;  /* 0x000000000900720c */ /* 0x000fc80003f24070 */
[----:B0-----:R-:W0:Y:S08]  /*0830*/  MUFU.RCP R7, R7 ;  /* 0x0000000700077308 */ /* 0x001e300000001000 */
[----:B-1----:R-:W1:Y:S01]  /*0840*/  MUFU.RCP R6, R6 ;  /* 0x0000000600067308 */ /* 0x002e620000001000 */
[----:B------:R-:W-:Y:S02]  /*0850*/  @!P1 IMAD.IADD R0, R0, 0x1, -R9 ;  /* 0x0000000100009824 */ /* 0x000fe400078e0a09 */
[----:B------:R-:W-:Y:S01]  /*0860*/  @!P1 VIADD R4, R4, 0x1 ;  /* 0x0000000104049836 */ /* 0x000fe20000000000 */
[----:B------:R-:W-:-:S02]  /*0870*/  ISETP.NE.AND P1, PT, R12, RZ, PT ;  /* 0x000000ff0c00720c */ /* 0x000fc40003f25270 */
[----:B------:R-:W-:Y:S02]  /*0880*/  ISETP.GE.U32.AND P0, PT, R0, R9, PT ;  /* 0x000000090000720c */ /* 0x000fe40003f06070 */
[----:B------:R-:W-:Y:S01]  /*0890*/  LOP3.LUT R0, R13, R12, RZ, 0x3c, !PT ;  /* 0x0000000c0d007212 */ /* 0x000fe200078e3cff */
[----:B0-----:R-:W-:-:S03]  /*08a0*/  VIADD R8, R7, 0xffffffe ;  /* 0x0ffffffe07087836 */ /* 0x001fc60000000000 */
[----:B------:R-:W-:Y:S01]  /*08b0*/  ISETP.GE.AND P2, PT, R0, RZ, PT ;  /* 0x000000ff0000720c */ /* 0x000fe20003f46270 */
[----:B------:R0:W2:Y:S01]  /*08c0*/  F2I.FTZ.U32.TRUNC.NTZ R9, R8 ;  /* 0x0000000800097305 */ /* 0x0000a2000021f000 */
[----:B------:R-:W-:Y:S01]  /*08d0*/  SHF.R.U32.HI R0, RZ, 0x5, R35 ;  /* 0x00000005ff007819 */ /* 0x000fe20000011623 */
[----:B-1----:R-:W-:-:S03]  /*08e0*/  VIADD R6, R6, 0xffffffe ;  /* 0x0ffffffe06067836 */ /* 0x002fc60000000000 */
[----:B------:R-:W-:Y:S01]  /*08f0*/  R2UR UR6, R0 ;  /* 0x00000000000672ca */ /* 0x000fe200000e0000 */
[----:B------:R-:W-:Y:S02]  /*0900*/  @P0 VIADD R4, R4, 0x1 ;  /* 0x0000000104040836 */ /* 0x000fe40000000000 */
[----:B------:R1:W3:Y:S01]  /*0910*/  F2I.FTZ.U32.TRUNC.NTZ R7, R6 ;  /* 0x0000000600077305 */ /* 0x0002e2000021f000 */
[----:B0-----:R-:W-:-:S03]  /*0920*/  IMAD.MOV.U32 R8, RZ, RZ, RZ ;  /* 0x000000ffff087224 */ /* 0x001fc600078e00ff */
[----:B------:R-:W-:Y:S01]  /*0930*/  @!P2 IMAD.MOV R4, RZ, RZ, -R4 ;  /* 0x000000ffff04a224 */ /* 0x000fe200078e0a04 */
[----:B------:R-:W-:Y:S01]  /*0940*/  @!P1 LOP3.LUT R4, RZ, R12, RZ, 0x33, !PT ;  /* 0x0000000cff049212 */ /* 0x000fe200078e33ff */
[----:B--2---:R-:W-:Y:S01]  /*0950*/  IMAD.MOV R0, RZ, RZ, -R9 ;  /* 0x000000ffff007224 */ /* 0x004fe200078e0a09 */
[----:B------:R-:W-:-:S03]  /*0960*/  PLOP3.LUT P1, PT, PT, PT, UP1, 0x80, 0x8 ;  /* 0x000000000008781c */ /* 0x000fc60003f2f018 */
[----:B------:R-:W-:Y:S01]  /*0970*/  IMAD.SHL.U32 R133, R4, 0x100, RZ ;  /* 0x0000010004857824 */ /* 0x000fe200078e00ff */
[----:B-1----:R-:W-:Y:S01]  /*0980*/  SGXT.U32 R6, R14, 0x1 ;  /* 0x000000010e06781a */ /* 0x002fe20000000000 */
[----:B------:R-:W-:Y:S01]  /*0990*/  IMAD R11, R0, R139, RZ ;  /* 0x0000008b000b7224 */ /* 0x000fe200078e02ff */
[----:B------:R-:W-:Y:S02]  /*09a0*/  PRMT R0, R123, 0x6540, R4 ;  /* 0x000065407b007816 */ /* 0x000fe40000000004 */
[----:B------:R-:W-:Y:S01]  /*09b0*/  LOP3.LUT R105, R133, 0x8, R123, 0xfe, !PT ;  /* 0x0000000885697812 */ /* 0x000fe200078efe7b */
[----:B------:R-:W-:Y:S01]  /*09c0*/  IMAD.HI.U32 R138, R9, R11, R8 ;  /* 0x0000000b098a7227 */ /* 0x000fe200078e0008 */
[----:B------:R-:W-:Y:S02]  /*09d0*/  IABS R32, R0 ;  /* 0x0000000000207213 */ /* 0x000fe40000000000 */
[----:B------:R-:W-:Y:S01]  /*09e0*/  IABS R122, R105 ;  /* 0x00000069007a7213 */ /* 0x000fe20000000000 */
[----:B---3--:R-:W-:Y:S01]  /*09f0*/  IMAD.MOV R8, RZ, RZ, -R7 ;  /* 0x000000ffff087224 */ /* 0x008fe200078e0a07 */
[----:B------:R-:W-:Y:S01]  /*0a00*/  ISETP.LT.AND P1, PT, R6, UR31, P1 ;  /* 0x0000001f06007c0c */ /* 0x000fe20008f21270 */
[----:B------:R-:W-:Y:S01]  /*0a10*/  IMAD.MOV R9, RZ, RZ, -R4 ;  /* 0x000000ffff097224 */ /* 0x000fe200078e0a04 */
[C-C-:B------:R-:W-:Y:S01]  /*0a20*/  LOP3.LUT R136, R133.reuse, 0x20, R123.reuse, 0xfe, !PT ;  /* 0x0000002085887812 */ /* 0x140fe200078efe7b */
[----:B------:R-:W-:Y:S01]  /*0a30*/  IMAD.HI.U32 R6, R138, R122, RZ ;  /* 0x0000007a8a067227 */ /* 0x000fe200078e00ff */
[C-C-:B------:R-:W-:Y:S01]  /*0a40*/  LOP3.LUT R135, R133.reuse, 0x28, R123.reuse, 0xfe, !PT ;  /* 0x0000002885877812 */ /* 0x140fe200078efe7b */
[----:B------:R-:W-:Y:S01]  /*0a50*/  STL [R1+0x2c4], R105 ;  /* 0x0002c46901007387 */ /* 0x000fe20000100800 */
[C-C-:B------:R-:W-:Y:S01]  /*0a60*/  LOP3.LUT R33, R133.reuse, 0x10, R123.reuse, 0xfe, !PT ;  /* 0x0000001085217812 */ /* 0x140fe200078efe7b */
[----:B------:R-:W-:Y:S01]  /*0a70*/  IMAD R11, R8, R5, RZ ;  /* 0x00000005080b7224 */ /* 0x000fe200078e02ff */
[C-C-:B------:R-:W-:Y:S01]  /*0a80*/  LOP3.LUT R137, R133.reuse, 0x18, R123.reuse, 0xfe, !PT ;  /* 0x0000001885897812 */ /* 0x140fe200078efe7b */
[----:B------:R-:W-:Y:S01]  /*0a90*/  IMAD.HI.U32 R4, R138, R32, RZ ;  /* 0x000000208a047227 */ /* 0x000fe200078e00ff */
[----:B------:R-:W-:Y:S01]  /*0aa0*/  IABS R120, R136 ;  /* 0x0000008800787213 */ /* 0x000fe20000000000 */
[----:B------:R-:W-:Y:S01]  /*0ab0*/  STL [R1+0x2b8], R33 ;  /* 0x0002b82101007387 */ /* 0x000fe20000100800 */
[----:B------:R-:W-:Y:S01]  /*0ac0*/  LOP3.LUT R103, R133, 0x30, R123, 0xfe, !PT ;  /* 0x0000003085677812 */ /* 0x000fe200078efe7b */
[----:B------:R-:W-:Y:S01]  /*0ad0*/  IMAD.MOV R8, RZ, RZ, -R6 ;  /* 0x000000ffff087224 */ /* 0x000fe200078e0a06 */
[----:B------:R-:W-:Y:S01]  /*0ae0*/  IABS R116, R135 ;  /* 0x0000008700747213 */ /* 0x000fe20000000000 */
[----:B------:R-:W-:Y:S01]  /*0af0*/  IMAD R9, R12, R9, R13 ;  /* 0x000000090c097224 */ /* 0x000fe200078e020d */
[----:B------:R-:W-:Y:S01]  /*0b00*/  IABS R130, R33 ;  /* 0x0000002100827213 */ /* 0x000fe20000000000 */
[----:B------:R-:W-:Y:S01]  /*0b10*/  IMAD.MOV R4, RZ, RZ, -R4 ;  /* 0x000000ffff047224 */ /* 0x000fe200078e0a04 */
[----:B------:R-:W-:Y:S01]  /*0b20*/  IABS R124, R137 ;  /* 0x00000089007c7213 */ /* 0x000fe20000000000 */
[----:B------:R-:W-:Y:S01]  /*0b30*/  IMAD.MOV.U32 R6, RZ, RZ, RZ ;  /* 0x000000ffff067224 */ /* 0x000fe200078e00ff */
[----:B------:R-:W-:Y:S01]  /*0b40*/  IABS R112, R103 ;  /* 0x0000006700707213 */ /* 0x000fe20000000000 */
[----:B------:R-:W-:Y:S01]  /*0b50*/  IMAD R122, R139, R8, R122 ;  /* 0x000000088b7a7224 */ /* 0x000fe200078e027a */
[----:B------:R-:W-:Y:S01]  /*0b60*/  LOP3.LUT R132, R0, 0x48, RZ, 0xfc, !PT ;  /* 0x0000004800847812 */ /* 0x000fe200078efcff */
[----:B------:R-:W-:Y:S01]  /*0b70*/  IMAD.HI.U32 R8, R138, R120, RZ ;  /* 0x000000788a087227 */ /* 0x000fe200078e00ff */
[----:B------:R-:W-:Y:S01]  /*0b80*/  LOP3.LUT R129, R0, 0x50, RZ, 0xfc, !PT ;  /* 0x0000005000817812 */ /* 0x000fe200078efcff */
[----:B------:R-:W-:Y:S01]  /*0b90*/  STL [R1+0x2ac], R137 ;  /* 0x0002ac8901007387 */ /* 0x000fe20000100800 */
[----:B------:R-:W-:Y:S01]  /*0ba0*/  LOP3.LUT R51, R133, 0x38, R123, 0xfe, !PT ;  /* 0x0000003885337812 */ /* 0x000fe200078efe7b */
[----:B------:R-:W-:Y:S01]  /*0bb0*/  IMAD.IADD R9, R10, 0x1, R9 ;  /* 0x000000010a097824 */ /* 0x000fe200078e0209 */
[C---:B------:R-:W-:Y:S01]  /*0bc0*/  LOP3.LUT R134, R0.reuse, 0x40, RZ, 0xfc, !PT ;  /* 0x0000004000867812 */ /* 0x040fe200078efcff */
[----:B------:R-:W-:Y:S01]  /*0bd0*/  IMAD.HI.U32 R7, R7, R11, R6 ;  /* 0x0000000b07077227 */ /* 0x000fe200078e0006 */
[----:B------:R-:W-:Y:S01]  /*0be0*/  IABS R110, R132 ;  /* 0x00000084006e7213 */ /* 0x000fe20000000000 */
[----:B------:R-:W-:Y:S01]  /*0bf0*/  STL [R1+0x298], R136 ;  /* 0x0002988801007387 */ /* 0x000fe20000100800 */
[----:B------:R-:W-:Y:S01]  /*0c00*/  LOP3.LUT R101, R0, 0x58, RZ, 0xfc, !PT ;  /* 0x0000005800657812 */ /* 0x000fe200078efcff */
[C---:B------:R-:W-:Y:S01]  /*0c10*/  IMAD R32, R139.reuse, R4, R32 ;  /* 0x000000048b207224 */ /* 0x040fe200078e0220 */
[----:B------:R-:W-:Y:S01]  /*0c20*/  IABS R108, R129 ;  /* 0x00000081006c7213 */ /* 0x000fe20000000000 */
[C---:B------:R-:W-:Y:S01]  /*0c30*/  IMAD.HI.U32 R10, R138.reuse, R116, RZ ;  /* 0x000000748a0a7227 */ /* 0x040fe200078e00ff */
[----:B------:R-:W-:Y:S01]  /*0c40*/  IABS R128, R51 ;  /* 0x0000003300807213 */ /* 0x000fe20000000000 */
[----:B------:R-:W-:Y:S01]  /*0c50*/  STL [R1+0x288], R135 ;  /* 0x0002888701007387 */ /* 0x000fe20000100800 */
[----:B------:R-:W-:Y:S01]  /*0c60*/  IABS R114, R134 ;  /* 0x0000008600727213 */ /* 0x000fe20000000000 */
[----:B------:R-:W-:Y:S01]  /*0c70*/  IMAD.HI.U32 R4, R138, R130, RZ ;  /* 0x000000828a047227 */ /* 0x000fe200078e00ff */
[----:B------:R-:W-:Y:S01]  /*0c80*/  IABS R104, R101 ;  /* 0x0000006500687213 */ /* 0x000fe20000000000 */
[----:B------:R-:W-:Y:S01]  /*0c90*/  STL [R1+0x27c], R103 ;  /* 0x00027c6701007387 */ /* 0x000fe20000100800 */
[----:B------:R-:W-:Y:S01]  /*0ca0*/  LOP3.LUT R125, R0, 0x70, RZ, 0xfc, !PT ;  /* 0x00000070007d7812 */ /* 0x000fe200078efcff */
[----:B------:R-:W-:Y:S01]  /*0cb0*/  IMAD.HI.U32 R6, R138, R124, RZ ;  /* 0x0000007c8a067227 */ /* 0x000fe200078e00ff */
[C---:B------:R-:W-:Y:S01]  /*0cc0*/  LOP3.LUT R121, R0.reuse, 0x78, RZ, 0xfc, !PT ;  /* 0x0000007800797812 */ /* 0x040fe200078efcff */
[----:B------:R-:W-:Y:S01]  /*0cd0*/  STL [R1+0x274], R51 ;  /* 0x0002743301007387 */ /* 0x000fe20000100800 */
[C---:B------:R-:W-:Y:S01]  /*0ce0*/  LOP3.LUT R99, R0.reuse, 0x60, RZ, 0xfc, !PT ;  /* 0x0000006000637812 */ /* 0x040fe200078efcff */
[----:B------:R-:W-:Y:S01]  /*0cf0*/  IMAD.MOV R8, RZ, RZ, -R8 ;  /* 0x000000ffff087224 */ /* 0x000fe200078e0a08 */
[----:B------:R-:W-:Y:S01]  /*0d00*/  LOP3.LUT R53, R0, 0x68, RZ, 0xfc, !PT ;  /* 0x0000006800357812 */ /* 0x000fe200078efcff */
[----:B------:R-:W-:Y:S01]  /*0d10*/  IMAD.HI.U32 R11, R138, R112, RZ ;  /* 0x000000708a0b7227 */ /* 0x000fe200078e00ff */
[----:B------:R-:W-:Y:S01]  /*0d20*/  IABS R100, R125 ;  /* 0x0000007d00647213 */ /* 0x000fe20000000000 */
[----:B------:R-:W-:Y:S01]  /*0d30*/  STL [R1+0x26c], R134 ;  /* 0x00026c8601007387 */ /* 0x000fe20000100800 */
[C---:B------:R-:W-:Y:S01]  /*0d40*/  LOP3.LUT R49, R0.reuse, 0x80, RZ, 0xfc, !PT ;  /* 0x0000008000317812 */ /* 0x040fe200078efcff */
[----:B------:R-:W-:Y:S01]  /*0d50*/  IMAD.MOV R10, RZ, RZ, -R10 ;  /* 0x000000ffff0a7224 */ /* 0x000fe200078e0a0a */
[----:B------:R-:W-:Y:S01]  /*0d60*/  IABS R96, R121 ;  /* 0x0000007900607213 */ /* 0x000fe20000000000 */
[----:B------:R-:W-:Y:S01]  /*0d70*/  IMAD.MOV R4, RZ, RZ, -R4 ;  /* 0x000000ffff047224 */ /* 0x000fe200078e0a04 */
[----:B------:R-:W-:Y:S01]  /*0d80*/  IABS R118, R99 ;  /* 0x0000006300767213 */ /* 0x000fe20000000000 */
[----:B------:R-:W-:Y:S01]  /*0d90*/  IMAD.MOV R6, RZ, RZ, -R6 ;  /* 0x000000ffff067224 */ /* 0x000fe200078e0a06 */
[----:B------:R-:W-:Y:S01]  /*0da0*/  IABS R102, R53 ;  /* 0x0000003500667213 */ /* 0x000fe20000000000 */
[C---:B------:R-:W-:Y:S01]  /*0db0*/  IMAD R120, R139.reuse, R8, R120 ;  /* 0x000000088b787224 */ /* 0x040fe200078e0278 */
[----:B------:R-:W-:Y:S01]  /*0dc0*/  IABS R92, R49 ;  /* 0x00000031005c7213 */ /* 0x000fe20000000000 */
[----:B------:R-:W-:Y:S01]  /*0dd0*/  IMAD.MOV R11, RZ, RZ, -R11 ;  /* 0x000000ffff0b7224 */ /* 0x000fe200078e0a0b */
[----:B------:R-:W-:Y:S01]  /*0de0*/  LOP3.LUT R115, R0, 0x98, RZ, 0xfc, !PT ;  /* 0x0000009800737812 */ /* 0x000fe200078efcff */
[----:B------:R-:W-:Y:S01]  /*0df0*/  IMAD.HI.U32 R8, R138, R110, RZ ;  /* 0x0000006e8a087227 */ /* 0x000fe200078e00ff */
[C---:B------:R-:W-:Y:S01]  /*0e00*/  LOP3.LUT R113, R0.reuse, 0xa0, RZ, 0xfc, !PT ;  /* 0x000000a000717812 */ /* 0x040fe200078efcff */
[----:B------:R-:W-:Y:S01]  /*0e10*/  STL [R1+0x370], R132 ;  /* 0x0003708401007387 */ /* 0x000fe20000100800 */
[C---:B------:R-:W-:Y:S01]  /*0e20*/  LOP3.LUT R119, R0.reuse, 0x88, RZ, 0xfc, !PT ;  /* 0x0000008800777812 */ /* 0x040fe200078efcff */
[C---:B------:R-:W-:Y:S01]  /*0e30*/  IMAD R116, R139.reuse, R10, R116 ;  /* 0x0000000a8b747224 */ /* 0x040fe200078e0274 */
[C---:B------:R-:W-:Y:S01]  /*0e40*/  LOP3.LUT R117, R0.reuse, 0x90, RZ, 0xfc, !PT ;  /* 0x0000009000757812 */ /* 0x040fe200078efcff */
[C---:B------:R-:W-:Y:S01]  /*0e50*/  IMAD R130, R139.reuse, R4, R130 ;  /* 0x000000048b827224 */ /* 0x040fe200078e0282 */
[----:B------:R-:W-:Y:S01]  /*0e60*/  IABS R90, R115 ;  /* 0x00000073005a7213 */ /* 0x000fe20000000000 */
[C---:B------:R-:W-:Y:S01]  /*0e70*/  IMAD R124, R139.reuse, R6, R124 ;  /* 0x000000068b7c7224 */ /* 0x040fe200078e027c */
[----:B------:R-:W-:Y:S01]  /*0e80*/  LOP3.LUT R97, R0, 0xa8, RZ, 0xfc, !PT ;  /* 0x000000a800617812 */ /* 0x000fe200078efcff */
[C---:B------:R-:W-:Y:S01]  /*0e90*/  IMAD.HI.U32 R10, R138.reuse, R108, RZ ;  /* 0x0000006c8a0a7227 */ /* 0x040fe200078e00ff */
[----:B------:R-:W-:Y:S01]  /*0ea0*/  IABS R88, R113 ;  /* 0x0000007100587213 */ /* 0x000fe20000000000 */
[----:B------:R-:W-:Y:S01]  /*0eb0*/  STL [R1+0x364], R129 ;  /* 0x0003648101007387 */ /* 0x000fe20000100800 */
[----:B------:R-:W-:Y:S01]  /*0ec0*/  IABS R106, R119 ;  /* 0x00000077006a7213 */ /* 0x000fe20000000000 */
[C---:B------:R-:W-:Y:S01]  /*0ed0*/  IMAD R112, R139.reuse, R11, R112 ;  /* 0x0000000b8b707224 */ /* 0x040fe200078e0270 */
        /* <DEDUP_REMOVED lines=39> */
[----:B------:R-:W-:Y:S01]  /*1150*/  IMAD R104, R139, R11, R104 ;  /* 0x0000000b8b687224 */ /* 0x000fe200078e0268 */
[----:B------:R-:W-:Y:S01]  /*1160*/  IABS R20, R89 ;  /* 0x0000005900147213 */ /* 0x000fe20000000000 */
[C---:B------:R-:W-:Y:S01]  /*1170*/  IMAD.HI.U32 R4, R138.reuse, R118, RZ ;  /* 0x000000768a047227 */ /* 0x040fe200078e00ff */
[----:B------:R-:W-:Y:S01]  /*1180*/  IABS R26, R83 ;  /* 0x00000053001a7213 */ /* 0x000fe20000000000 */
[----:B------:R-:W-:Y:S01]  /*1190*/  STL [R1+0x3a4], R49 ;  /* 0x0003a43101007387 */ /* 0x000fe20000100800 */
[C-C-:B------:R-:W-:Y:S01]  /*11a0*/  LOP3.LUT R79, R133.reuse, 0x12, R123.reuse, 0xfe, !PT ;  /* 0x00000012854f7812 */ /* 0x140fe200078efe7b */
[C---:B------:R-:W-:Y:S01]  /*11b0*/  IMAD.HI.U32 R6, R138.reuse, R102, RZ ;  /* 0x000000668a067227 */ /* 0x040fe200078e00ff */
[C-C-:B------:R-:W-:Y:S01]  /*11c0*/  LOP3.LUT R23, R133.reuse, 0x1a, R123.reuse, 0xfe, !PT ;  /* 0x0000001a85177812 */ /* 0x140fe200078efe7b */
[----:B------:R-:W-:Y:S01]  /*11d0*/  STL [R1+0x398], R119 ;  /* 0x0003987701007387 */ /* 0x000fe20000100800 */
[C-C-:B------:R-:W-:Y:S01]  /*11e0*/  LOP3.LUT R25, R133.reuse, 0x2, R123.reuse, 0xfe, !PT ;  /* 0x0000000285197812 */ /* 0x140fe200078efe7b */
[----:B------:R-:W-:Y:S01]  /*11f0*/  IMAD.MOV R8, RZ, RZ, -R8 ;  /* 0x000000ffff087224 */ /* 0x000fe200078e0a08 */
[C-C-:B------:R-:W-:Y:S01]  /*1200*/  LOP3.LUT R81, R133.reuse, 0xa, R123.reuse, 0xfe, !PT ;  /* 0x0000000a85517812 */ /* 0x140fe200078efe7b */
[C---:B------:R-:W-:Y:S01]  /*1210*/  IMAD.HI.U32 R11, R138.reuse, R92, RZ ;  /* 0x0000005c8a0b7227 */ /* 0x040fe200078e00ff */
[----:B------:R-:W-:Y:S01]  /*1220*/  IABS R46, R79 ;  /* 0x0000004f002e7213 */ /* 0x000fe20000000000 */
[----:B------:R-:W-:Y:S01]  /*1230*/  STL [R1+0x38c], R117 ;  /* 0x00038c7501007387 */ /* 0x000fe20000100800 */
[----:B------:R-:W-:Y:S01]  /*1240*/  LOP3.LUT R77, R133, 0x22, R123, 0xfe, !PT ;  /* 0x00000022854d7812 */ /* 0x000fe200078efe7b */
[----:B------:R-:W-:Y:S01]  /*1250*/  IMAD.MOV R10, RZ, RZ, -R10 ;  /* 0x000000ffff0a7224 */ /* 0x000fe200078e0a0a */
[----:B------:R-:W-:Y:S01]  /*1260*/  IABS R28, R23 ;  /* 0x00000017001c7213 */ /* 0x000fe20000000000 */
[----:B------:R-:W-:Y:S01]  /*1270*/  IMAD.MOV R4, RZ, RZ, -R4 ;  /* 0x000000ffff047224 */ /* 0x000fe200078e0a04 */
[----:B------:R-:W-:Y:S01]  /*1280*/  IABS R52, R25 ;  /* 0x0000001900347213 */ /* 0x000fe20000000000 */
[----:B------:R-:W-:Y:S01]  /*1290*/  IMAD.MOV R6, RZ, RZ, -R6 ;  /* 0x000000ffff067224 */ /* 0x000fe200078e0a06 */
[----:B------:R-:W-:Y:S01]  /*12a0*/  IABS R48, R81 ;  /* 0x0000005100307213 */ /* 0x000fe20000000000 */
[----:B------:R-:W-:Y:S01]  /*12b0*/  IMAD R100, R139, R8, R100 ;  /* 0x000000088b647224 */ /* 0x000fe200078e0264 */
[----:B------:R-:W-:Y:S01]  /*12c0*/  IABS R16, R77 ;  /* 0x0000004d00107213 */ /* 0x000fe20000000000 */
[----:B------:R-:W-:Y:S01]  /*12d0*/  IMAD.MOV R11, RZ, RZ, -R11 ;  /* 0x000000ffff0b7224 */ /* 0x000fe200078e0a0b */
[C-C-:B------:R-:W-:Y:S01]  /*12e0*/  LOP3.LUT R73, R133.reuse, 0x3a, R123.reuse, 0xfe, !PT ;  /* 0x0000003a85497812 */ /* 0x140fe200078efe7b */
[----:B------:R-:W-:Y:S01]  /*12f0*/  IMAD.HI.U32 R8, R138, R90, RZ ;  /* 0x0000005a8a087227 */ /* 0x000fe200078e00ff */
[C---:B------:R-:W-:Y:S01]  /*1300*/  LOP3.LUT R57, R0.reuse, 0x42, RZ, 0xfc, !PT ;  /* 0x0000004200397812 */ /* 0x040fe200078efcff */
[----:B------:R-:W-:Y:S01]  /*1310*/  STL [R1+0x380], R115 ;  /* 0x0003807301007387 */ /* 0x000fe20000100800 */
[--C-:B------:R-:W-:Y:S01]  /*1320*/  LOP3.LUT R75, R133, 0x2a, R123.reuse, 0xfe, !PT ;  /* 0x0000002a854b7812 */ /* 0x100fe200078efe7b */
[----:B------:R-:W-:Y:S01]  /*1330*/  IMAD R96, R139, R10, R96 ;  /* 0x0000000a8b607224 */ /* 0x000fe200078e0260 */
[----:B------:R-:W-:Y:S01]  /*1340*/  LOP3.LUT R45, R133, 0x32, R123, 0xfe, !PT ;  /* 0x00000032852d7812 */ /* 0x000fe200078efe7b */
[C---:B------:R-:W-:Y:S01]  /*1350*/  IMAD R118, R139.reuse, R4, R118 ;  /* 0x000000048b767224 */ /* 0x040fe200078e0276 */
[----:B------:R-:W-:Y:S01]  /*1360*/  IABS R12, R73 ;  /* 0x00000049000c7213 */ /* 0x000fe20000000000 */
[----:B------:R-:W-:Y:S01]  /*1370*/  IMAD R102, R139, R6, R102 ;  /* 0x000000068b667224 */ /* 0x000fe200078e0266 */
[----:B------:R-:W-:Y:S01]  /*1380*/  LOP3.LUT R31, R0, 0x4a, RZ, 0xfc, !PT ;  /* 0x0000004a001f7812 */ /* 0x000fe200078efcff */
[----:B------:R-:W-:Y:S01]  /*1390*/  IMAD.HI.U32 R10, R138, R88, RZ ;  /* 0x000000588a0a7227 */ /* 0x000fe200078e00ff */
[----:B------:R-:W-:Y:S01]  /*13a0*/  STL [R1+0x344], R113 ;  /* 0x0003447101007387 */ /* 0x000fe20000100800 */
[----:B------:R-:W-:-:S02]  /*13b0*/  IABS R13, R57 ;  /* 0x00000039000d7213 */ /* 0x000fc40000000000 */
[----:B------:R-:W-:Y:S01]  /*13c0*/  IMAD R92, R139, R11, R92 ;  /* 0x0000000b8b5c7224 */ /* 0x000fe200078e025c */
[----:B------:R-:W-:Y:S01]  /*13d0*/  STL [R1+0x338], R97 ;  /* 0x0003386101007387 */ /* 0x000fe20000100800 */
[C---:B------:R-:W-:Y:S01]  /*13e0*/  IMAD.HI.U32 R4, R138.reuse, R106, RZ ;  /* 0x0000006a8a047227 */ /* 0x040fe200078e00ff */
[----:B------:R-:W-:Y:S02]  /*13f0*/  IABS R18, R75 ;  /* 0x0000004b00127213 */ /* 0x000fe40000000000 */
[----:B------:R-:W-:Y:S01]  /*1400*/  IABS R14, R45 ;  /* 0x0000002d000e7213 */ /* 0x000fe20000000000 */
[----:B------:R-:W-:Y:S01]  /*1410*/  IMAD.HI.U32 R6, R138, R94, RZ ;  /* 0x0000005e8a067227 */ /* 0x000fe200078e00ff */
[----:B------:R-:W-:Y:S01]  /*1420*/  STL [R1+0x32c], R95 ;  /* 0x00032c5f01007387 */ /* 0x000fe20000100800 */
[----:B------:R-:W-:Y:S02]  /*1430*/  IABS R15, R31 ;  /* 0x0000001f000f7213 */ /* 0x000fe40000000000 */
[----:B------:R-:W-:Y:S01]  /*1440*/  IMAD.MOV R8, RZ, RZ, -R8 ;  /* 0x000000ffff087224 */ /* 0x000fe200078e0a08 */
[----:B------:R-:W-:Y:S01]  /*1450*/  LOP3.LUT R29, R0, 0x52, RZ, 0xfc, !PT ;  /* 0x00000052001d7812 */ /* 0x000fe200078efcff */
[----:B------:R-:W-:Y:S01]  /*1460*/  IMAD.HI.U32 R11, R138, R86, RZ ;  /* 0x000000568a0b7227 */ /* 0x000fe200078e00ff */
[----:B------:R-:W-:Y:S01]  /*1470*/  STL [R1+0x324], R111 ;  /* 0x0003246f01007387 */ /* 0x000fe20000100800 */
[----:B------:R-:W-:-:S02]  /*1480*/  LOP3.LUT R27, R0, 0x5a, RZ, 0xfc, !PT ;  /* 0x0000005a001b7812 */ /* 0x000fc400078efcff */
[----:B------:R-:W-:Y:S01]  /*1490*/  IMAD.MOV R10, RZ, RZ, -R10 ;  /* 0x000000ffff0a7224 */ /* 0x000fe200078e0a0a */
[----:B------:R-:W-:Y:S01]  /*14a0*/  STL [R1+0x31c], R47 ;  /* 0x00031c2f01007387 */ /* 0x000fe20000100800 */
[----:B------:R-:W-:Y:S01]  /*14b0*/  IMAD.MOV R4, RZ, RZ, -R4 ;  /* 0x000000ffff047224 */ /* 0x000fe200078e0a04 */
[----:B------:R-:W-:Y:S01]  /*14c0*/  LOP3.LUT R218, R0, 0x62, RZ, 0xfc, !PT ;  /* 0x0000006200da7812 */ /* 0x000fe200078efcff */
[----:B------:R-:W-:Y:S01]  /*14d0*/  IMAD.MOV R6, RZ, RZ, -R6 ;  /* 0x000000ffff067224 */ /* 0x000fe200078e0a06 */
[----:B------:R-:W-:Y:S01]  /*14e0*/  STL [R1+0x314], R109 ;  /* 0x0003146d01007387 */ /* 0x000fe20000100800 */
[----:B------:R-:W-:Y:S01]  /*14f0*/  IMAD R90, R139, R8, R90 ;  /* 0x000000088b5a7224 */ /* 0x000fe200078e025a */
[----:B------:R-:W-:Y:S01]  /*1500*/  IABS R17, R29 ;  /* 0x0000001d00117213 */ /* 0x000fe20000000000 */
[----:B------:R-:W-:Y:S01]  /*1510*/  IMAD.MOV R11, RZ, RZ, -R11 ;  /* 0x000000ffff0b7224 */ /* 0x000fe200078e0a0b */
[----:B------:R-:W-:Y:S01]  /*1520*/  STL [R1+0x30c], R93 ;  /* 0x00030c5d01007387 */ /* 0x000fe20000100800 */
[----:B------:R-:W-:Y:S01]  /*1530*/  IMAD.HI.U32 R8, R138, R82, RZ ;  /* 0x000000528a087227 */ /* 0x000fe200078e00ff */
[----:B------:R-:W-:-:S02]  /*1540*/  LOP3.LUT R210, R0, 0x72, RZ, 0xfc, !PT ;  /* 0x0000007200d27812 */ /* 0x000fc400078efcff */
[----:B------:R-:W-:Y:S01]  /*1550*/  STL [R1+0x304], R91 ;  /* 0x0003045b01007387 */ /* 0x000fe20000100800 */
[C---:B------:R-:W-:Y:S01]  /*1560*/  IMAD R88, R139.reuse, R10, R88 ;  /* 0x0000000a8b587224 */ /* 0x040fe200078e0258 */
[----:B------:R-:W-:Y:S01]  /*1570*/  IABS R19, R27 ;  /* 0x0000001b00137213 */ /* 0x000fe20000000000 */
[C---:B------:R-:W-:Y:S01]  /*1580*/  IMAD R106, R139.reuse, R4, R106 ;  /* 0x000000048b6a7224 */ /* 0x040fe200078e026a */
[----:B------:R-:W-:Y:S01]  /*1590*/  STL [R1+0x2fc], R89 ;  /* 0x0002fc5901007387 */ /* 0x000fe20000100800 */
[C---:B------:R-:W-:Y:S01]  /*15a0*/  IMAD R94, R139.reuse, R6, R94 ;  /* 0x000000068b5e7224 */ /* 0x040fe200078e025e */
[----:B------:R-:W-:Y:S01]  /*15b0*/  LOP3.LUT R234, R0, 0x7a, RZ, 0xfc, !PT ;  /* 0x0000007a00ea7812 */ /* 0x000fe200078efcff */
[C---:B------:R-:W-:Y:S01]  /*15c0*/  IMAD.HI.U32 R10, R138.reuse, R78, RZ ;  /* 0x0000004e8a0a7227 */ /* 0x040fe200078e00ff */
[----:B------:R-:W-:Y:S01]  /*15d0*/  STL [R1+0x2f4], R87 ;  /* 0x0002f45701007387 */ /* 0x000fe20000100800 */
[----:B------:R-:W-:Y:S02]  /*15e0*/  IABS R21, R218 ;  /* 0x000000da00157213 */ /* 0x000fe40000000000 */
[----:B------:R-:W-:Y:S01]  /*15f0*/  IMAD R86, R139, R11, R86 ;  /* 0x0000000b8b567224 */ /* 0x000fe200078e0256 */
[----:B------:R-:W-:Y:S01]  /*1600*/  STL [R1+0x2ec], R85 ;  /* 0x0002ec5501007387 */ /* 0x000fe20000100800 */
[----:B------:R-:W-:Y:S01]  /*1610*/  IMAD.HI.U32 R4, R138, R98, RZ ;  /* 0x000000628a047227 */ /* 0x000fe200078e00ff */
[----:B------:R-:W-:-:S02]  /*1620*/  IABS R76, R210 ;  /* 0x000000d2004c7213 */ /* 0x000fc40000000000 */
[----:B------:R-:W-:Y:S01]  /*1630*/  STL [R1+0x2e4], R83 ;  /* 0x0002e45301007387 */ /* 0x000fe20000100800 */
[----:B------:R-:W-:Y:S01]  /*1640*/  IMAD.HI.U32 R6, R138, R84, RZ ;  /* 0x000000548a067227 */ /* 0x000fe200078e00ff */
[----:B------:R-:W-:Y:S02]  /*1650*/  LOP3.LUT R243, R0, 0x9a, RZ, 0xfc, !PT ;  /* 0x0000009a00f37812 */ /* 0x000fe400078efcff */
[----:B------:R-:W-:Y:S01]  /*1660*/  STL [R1+0x2a8], R25 ;  /* 0x0002a81901007387 */ /* 0x000fe20000100800 */
[----:B------:R-:W-:Y:S01]  /*1670*/  IMAD.MOV R8, RZ, RZ, -R8 ;  /* 0x000000ffff087224 */ /* 0x000fe200078e0a08 */
[----:B------:R-:W-:Y:S01]  /*1680*/  IABS R72, R234 ;  /* 0x000000ea00487213 */ /* 0x000fe20000000000 */
[----:B------:R-:W-:Y:S01]  /*1690*/  IMAD.HI.U32 R11, R138, R50, RZ ;  /* 0x000000328a0b7227 */ /* 0x000fe200078e00ff */
[----:B------:R-:W-:Y:S01]  /*16a0*/  STL [R1+0x2c0], R81 ;  /* 0x0002c05101007387 */ /* 0x000fe20000100800 */
[C---:B------:R-:W-:Y:S02]  /*16b0*/  LOP3.LUT R211, R0.reuse, 0x6a, RZ, 0xfc, !PT ;  /* 0x0000006a00d37812 */ /* 0x040fe400078efcff */
        /* <DEDUP_REMOVED lines=11> */
[----:B------:R-:W-:-:S02]  /*1770*/  IABS R74, R211 ;  /* 0x000000d3004a7213 */ /* 0x000fc40000000000 */
[----:B------:R-:W-:Y:S01]  /*1780*/  STL [R1+0x284], R75 ;  /* 0x0002844b01007387 */ /* 0x000fe20000100800 */
[C---:B------:R-:W-:Y:S01]  /*1790*/  IMAD R78, R139.reuse, R10, R78 ;  /* 0x0000000a8b4e7224 */ /* 0x040fe200078e024e */
[C---:B------:R-:W-:Y:S01]  /*17a0*/  LOP3.LUT R242, R0.reuse, 0xa2, RZ, 0xfc, !PT ;  /* 0x000000a200f27812 */ /* 0x040fe200078efcff */
        /* <DEDUP_REMOVED lines=13> */
[C---:B------:R-:W-:Y:S02]  /*1880*/  LOP3.LUT R227, R0.reuse, 0x82, RZ, 0xfc, !PT ;  /* 0x0000008200e37812 */ /* 0x040fe400078efcff */
[----:B------:R-:W-:Y:S01]  /*1890*/  STL [R1+0x360], R29 ;  /* 0x0003601d01007387 */ /* 0x000fe20000100800 */
[----:B------:R-:W-:Y:S01]  /*18a0*/  IMAD.MOV R8, RZ, RZ, -R8 ;  /* 0x000000ffff087224 */ /* 0x000fe200078e0a08 */
[----:B------:R-:W-:Y:S01]  /*18b0*/  LOP3.LUT R38, R0, 0xba, RZ, 0xfc, !PT ;  /* 0x000000ba00267812 */ /* 0x000fe200078efcff */
[----:B------:R-:W-:Y:S01]  /*18c0*/  IMAD.HI.U32 R11, R138, R26, RZ ;  /* 0x0000001a8a0b7227 */ /* 0x000fe200078e00ff */
[----:B------:R-:W-:Y:S01]  /*18d0*/  STL [R1+0x350], R27 ;  /* 0x0003501b01007387 */ /* 0x000fe20000100800 */
[----:B------:R-:W-:Y:S02]  /*18e0*/  IABS R69, R250 ;  /* 0x000000fa00457213 */ /* 0x000fe40000000000 */
        /* <DEDUP_REMOVED lines=14> */
[----:B------:R-:W-:Y:S01]  /*19d0*/  LOP3.LUT R40, R0, 0xaa, RZ, 0xfc, !PT ;  /* 0x000000aa00287812 */ /* 0x000fe200078efcff */
[C---:B------:R-:W-:Y:S01]  /*19e0*/  IMAD R80, R139.reuse, R4, R80 ;  /* 0x000000048b507224 */ /* 0x040fe200078e0250 */
[----:B------:R-:W-:Y:S01]  /*19f0*/  STL [R1+0x3a0], R227 ;  /* 0x0003a0e301007387 */ /* 0x000fe20000100800 */
[C---:B------:R-:W-:Y:S01]  /*1a00*/  IMAD R20, R139.reuse, R6, R20 ;  /* 0x000000068b147224 */ /* 0x040fe200078e0214 */
[----:B------:R-:W-:Y:S01]  /*1a10*/  IABS R65, R39 ;  /* 0x0000002700417213 */ /* 0x000fe20000000000 */
[----:B------:R-:W-:Y:S01]  /*1a20*/  IMAD.HI.U32 R10, R138, R28, RZ ;  /* 0x0000001c8a0a7227 */ /* 0x000fe200078e00ff */
[----:B------:R-:W-:Y:S01]  /*1a30*/  STL [R1+0x394], R226 ;  /* 0x000394e201007387 */ /* 0x000fe20000100800 */
[----:B------:R-:W-:Y:S02]  /*1a40*/  LOP3.LUT R37, R0, 0xc2, RZ, 0xfc, !PT ;  /* 0x000000c200257812 */ /* 0x000fe400078efcff */
[----:B------:R-:W-:Y:S01]  /*1a50*/  IMAD R26, R139, R11, R26 ;  /* 0x0000000b8b1a7224 */ /* 0x000fe200078e021a */
[----:B------:R-:W-:Y:S01]  /*1a60*/  STL [R1+0x388], R250 ;  /* 0x000388fa01007387 */ /* 0x000fe20000100800 */
[----:B------:R-:W-:Y:S01]  /*1a70*/  IMAD.HI.U32 R4, R138, R52, RZ ;  /* 0x000000348a047227 */ /* 0x000fe200078e00ff */
[----:B------:R-:W-:-:S02]  /*1a80*/  IABS R67, R40 ;  /* 0x0000002800437213 */ /* 0x000fc40000000000 */
[----:B------:R-:W-:Y:S01]  /*1a90*/  STL [R1+0x37c], R243 ;  /* 0x00037cf301007387 */ /* 0x000fe20000100800 */
[----:B------:R-:W-:Y:S01]  /*1aa0*/  IMAD.HI.U32 R6, R138, R48, RZ ;  /* 0x000000308a067227 */ /* 0x000fe200078e00ff */
[----:B------:R-:W-:Y:S02]  /*1ab0*/  IABS R63, R37 ;  /* 0x00000025003f7213 */ /* 0x000fe40000000000 */
[----:B------:R-:W-:Y:S01]  /*1ac0*/  STL [R1+0x340], R242 ;  /* 0x000340f201007387 */ /* 0x000fe20000100800 */
[----:B------:R-:W-:Y:S01]  /*1ad0*/  IMAD.MOV R8, RZ, RZ, -R8 ;  /* 0x000000ffff087224 */ /* 0x000fe200078e0a08 */
[----:B------:R-:W-:Y:S01]  /*1ae0*/  LOP3.LUT R213, R0, 0xfa, RZ, 0xfc, !PT ;  /* 0x000000fa00d57812 */ /* 0x000fe200078efcff */
[----:B------:R-:W-:Y:S01]  /*1af0*/  IMAD.HI.U32 R11, R138, R16, RZ ;  /* 0x000000108a0b7227 */ /* 0x000fe200078e00ff */
[----:B------:R-:W-:Y:S01]  /*1b00*/  STL [R1+0x334], R40 ;  /* 0x0003342801007387 */ /* 0x000fe20000100800 */
[----:B------:R-:W-:Y:S02]  /*1b10*/  LOP3.LUT R220, R0, 0xf2, RZ, 0xfc, !PT ;  /* 0x000000f200dc7812 */ /* 0x000fe400078efcff */
[----:B------:R-:W-:Y:S01]  /*1b20*/  IMAD.MOV R10, RZ, RZ, -R10 ;  /* 0x000000ffff0a7224 */ /* 0x000fe200078e0a0a */
[----:B------:R-:W-:Y:S01]  /*1b30*/  STL [R1+0x328], R39 ;  /* 0x0003282701007387 */ /* 0x000fe20000100800 */
[----:B------:R-:W-:Y:S01]  /*1b40*/  IMAD.MOV R4, RZ, RZ, -R4 ;  /* 0x000000ffff047224 */ /* 0x000fe200078e0a04 */
[----:B------:R-:W-:Y:S01]  /*1b50*/  IABS R54, R213 ;  /* 0x000000d500367213 */ /* 0x000fe20000000000 */
[----:B------:R-:W-:Y:S01]  /*1b60*/  IMAD.MOV R6, RZ, RZ, -R6 ;  /* 0x000000ffff067224 */ /* 0x000fe200078e0a06 */
[----:B------:R-:W-:Y:S01]  /*1b70*/  STL [R1+0x320], R38 ;  /* 0x0003202601007387 */ /* 0x000fe20000100800 */
[----:B------:R-:W-:Y:S01]  /*1b80*/  IMAD R46, R139, R8, R46 ;  /* 0x000000088b2e7224 */ /* 0x000fe200078e022e */
[----:B------:R-:W-:Y:S01]  /*1b90*/  IABS R56, R220 ;  /* 0x000000dc00387213 */ /* 0x000fe20000000000 */
[----:B------:R-:W-:Y:S01]  /*1ba0*/  IMAD.MOV R11, RZ, RZ, -R11 ;  /* 0x000000ffff0b7224 */ /* 0x000fe200078e0a0b */
[----:B------:R0:W-:Y:S01]  /*1bb0*/  STL [R1+0x318], R37 ;  /* 0x0003182501007387 */ /* 0x0001e20000100800 */
[----:B------:R-:W-:Y:S01]  /*1bc0*/  IMAD.HI.U32 R8, R138, R12, RZ ;  /* 0x0000000c8a087227 */ /* 0x000fe200078e00ff */
[----:B------:R-:W-:-:S02]  /*1bd0*/  LOP3.LUT R212, R133, 0x4, R123, 0xfe, !PT ;  /* 0x0000000485d47812 */ /* 0x000fc400078efe7b */
[C---:B------:R-:W-:Y:S01]  /*1be0*/  ISETP.GT.U32.AND P4, PT, R139.reuse, R32, PT ;  /* 0x000000208b00720c */ /* 0x040fe20003f84070 */
[C---:B------:R-:W-:Y:S01]  /*1bf0*/  IMAD R28, R139.reuse, R10, R28 ;  /* 0x0000000a8b1c7224 */ /* 0x040fe200078e021c */
[----:B------:R-:W-:Y:S01]  /*1c00*/  IABS R55, R212 ;  /* 0x000000d400377213 */ /* 0x000fe20000000000 */
[C---:B------:R-:W-:Y:S01]  /*1c10*/  IMAD R52, R139.reuse, R4, R52 ;  /* 0x000000048b347224 */ /* 0x040fe200078e0234 */
[----:B------:R-:W-:Y:S01]  /*1c20*/  ISETP.NE.AND P2, PT, R2, RZ, PT ;  /* 0x000000ff0200720c */ /* 0x000fe20003f45270 */
[C---:B------:R-:W-:Y:S01]  /*1c30*/  IMAD R48, R139.reuse, R6, R48 ;  /* 0x000000068b307224 */ /* 0x040fe200078e0230 */
[----:B0-----:R-:W-:Y:S01]  /*1c40*/  LOP3.LUT R37, R0, 0xca, RZ, 0xfc, !PT ;  /* 0x000000ca00257812 */ /* 0x001fe200078efcff */
[C---:B------:R-:W-:Y:S01]  /*1c50*/  IMAD.HI.U32 R10, R138.reuse, R13, RZ ;  /* 0x0000000d8a0a7227 */ /* 0x040fe200078e00ff */
[C---:B------:R-:W-:Y:S02]  /*1c60*/  ISETP.GT.U32.AND P5, PT, R139.reuse, R122, PT ;  /* 0x0000007a8b00720c */ /* 0x040fe40003fa4070 */
[----:B------:R-:W-:Y:S01]  /*1c70*/  IABS R62, R37 ;  /* 0x00000025003e7213 */ /* 0x000fe20000000000 */
[----:B------:R-:W-:Y:S01]  /*1c80*/  IMAD R16, R139, R11, R16 ;  /* 0x0000000b8b107224 */ /* 0x000fe200078e0210 */
[----:B------:R0:W-:Y:S01]  /*1c90*/  STL [R1+0x310], R37 ;  /* 0x0003102501007387 */ /* 0x0001e20000100800 */
[----:B------:R-:W-:Y:S01]  /*1ca0*/  IMAD.HI.U32 R4, R138, R18, RZ ;  /* 0x000000128a047227 */ /* 0x000fe200078e00ff */
[----:B------:R-:W-:-:S02]  /*1cb0*/  LOP3.LUT R205, R133, 0xc, R123, 0xfe, !PT ;  /* 0x0000000c85cd7812 */ /* 0x000fc400078efe7b */
[----:B------:R-:W-:Y:S01]  /*1cc0*/  ISETP.GT.U32.AND P6, PT, R139, R130, PT ;  /* 0x000000828b00720c */ /* 0x000fe20003fc4070 */
[C---:B------:R-:W-:Y:S01]  /*1cd0*/  IMAD.HI.U32 R6, R138.reuse, R14, RZ ;  /* 0x0000000e8a067227 */ /* 0x040fe200078e00ff */
[----:B------:R-:W-:Y:S02]  /*1ce0*/  IABS R43, R205 ;  /* 0x000000cd002b7213 */ /* 0x000fe40000000000 */
[C-C-:B------:R-:W-:Y:S01]  /*1cf0*/  LOP3.LUT R197, R133.reuse, 0x1c, R123.reuse, 0xfe, !PT ;  /* 0x0000001c85c57812 */ /* 0x140fe200078efe7b */
[----:B------:R-:W-:Y:S01]  /*1d00*/  IMAD.MOV R8, RZ, RZ, -R8 ;  /* 0x000000ffff087224 */ /* 0x000fe200078e0a08 */
[C-C-:B------:R-:W-:Y:S01]  /*1d10*/  LOP3.LUT R196, R133.reuse, 0x24, R123.reuse, 0xfe, !PT ;  /* 0x0000002485c47812 */ /* 0x140fe200078efe7b */
[----:B------:R-:W-:Y:S01]  /*1d20*/  IMAD.HI.U32 R11, R138, R15, RZ ;  /* 0x0000000f8a0b7227 */ /* 0x000fe200078e00ff */
[----:B------:R-:W-:Y:S02]  /*1d30*/  IABS R41, R197 ;  /* 0x000000c500297213 */ /* 0x000fe40000000000 */
[C-C-:B------:R-:W-:Y:S01]  /*1d40*/  LOP3.LUT R189, R133.reuse, 0x2c, R123.reuse, 0xfe, !PT ;  /* 0x0000002c85bd7812 */ /* 0x140fe200078efe7b */
[----:B------:R-:W-:Y:S01]  /*1d50*/  IMAD.MOV R30, RZ, RZ, -R10 ;  /* 0x000000ffff1e7224 */ /* 0x000fe200078e0a0a */
[--C-:B------:R-:W-:Y:S01]  /*1d60*/  LOP3.LUT R188, R133, 0x34, R123.reuse, 0xfe, !PT ;  /* 0x0000003485bc7812 */ /* 0x100fe200078efe7b */
[----:B------:R-:W-:Y:S01]  /*1d70*/  IMAD.MOV R4, RZ, RZ, -R4 ;  /* 0x000000ffff047224 */ /* 0x000fe200078e0a04 */
[----:B------:R-:W-:Y:S01]  /*1d80*/  IABS R40, R196 ;  /* 0x000000c400287213 */ /* 0x000fe20000000000 */
[----:B------:R-:W-:Y:S01]  /*1d90*/  IMAD.MOV R6, RZ, RZ, -R6 ;  /* 0x000000ffff067224 */ /* 0x000fe200078e0a06 */
[----:B------:R-:W-:Y:S01]  /*1da0*/  IABS R39, R189 ;  /* 0x000000bd00277213 */ /* 0x000fe20000000000 */
[----:B------:R-:W-:Y:S01]  /*1db0*/  IMAD R10, R139, R8, R12 ;  /* 0x000000088b0a7224 */ /* 0x000fe200078e020c */
[----:B------:R-:W-:Y:S01]  /*1dc0*/  LOP3.LUT R181, R133, 0x3c, R123, 0xfe, !PT ;  /* 0x0000003c85b57812 */ /* 0x000fe200078efe7b */
[----:B------:R-:W-:Y:S01]  /*1dd0*/  IMAD.MOV R34, RZ, RZ, -R11 ;  /* 0x000000ffff227224 */ /* 0x000fe200078e0a0b */
[----:B------:R-:W-:Y:S01]  /*1de0*/  LOP3.LUT R180, R0, 0x44, RZ, 0xfc, !PT ;  /* 0x0000004400b47812 */ /* 0x000fe200078efcff */
[----:B------:R-:W-:Y:S01]  /*1df0*/  IMAD.HI.U32 R8, R138, R17, RZ ;  /* 0x000000118a087227 */ /* 0x000fe200078e00ff */
[----:B------:R-:W-:-:S02]  /*1e00*/  LOP3.LUT R156, R0, 0x4c, RZ, 0xfc, !PT ;  /* 0x0000004c009c7812 */ /* 0x000fc400078efcff */
[----:B------:R-:W-:Y:S01]  /*1e10*/  IABS R35, R180 ;  /* 0x000000b400237213 */ /* 0x000fe20000000000 */
[----:B------:R-:W-:Y:S01]  /*1e20*/  IMAD.HI.U32 R11, R138, R19, RZ ;  /* 0x000000138a0b7227 */ /* 0x000fe200078e00ff */
[C---:B------:R-:W-:Y:S02]  /*1e30*/  LOP3.LUT R131, R0.reuse, 0x54, RZ, 0xfc, !PT ;  /* 0x0000005400837812 */ /* 0x040fe400078efcff */
[----:B0-----:R-:W-:Y:S01]  /*1e40*/  IABS R37, R156 ;  /* 0x0000009c00257213 */ /* 0x001fe20000000000 */
[----:B------:R-:W-:Y:S01]  /*1e50*/  IMAD R18, R139, R4, R18 ;  /* 0x000000048b127224 */ /* 0x000fe200078e0212 */
[----:B------:R-:W-:Y:S01]  /*1e60*/  LOP3.LUT R204, R133, 0x14, R123, 0xfe, !PT ;  /* 0x0000001485cc7812 */ /* 0x000fe200078efe7b */
[----:B------:R-:W-:Y:S01]  /*1e70*/  IMAD R14, R139, R6, R14 ;  /* 0x000000068b0e7224 */ /* 0x000fe200078e020e */
[----:B------:R-:W-:Y:S01]  /*1e80*/  LOP3.LUT R107, R0, 0x5c, RZ, 0xfc, !PT ;  /* 0x0000005c006b7812 */ /* 0x000fe200078efcff */
[----:B------:R-:W-:Y:S01]  /*1e90*/  IMAD.HI.U32 R12, R138, R21, RZ ;  /* 0x000000158a0c7227 */ /* 0x000fe200078e00ff */
[----:B------:R-:W-:-:S03]  /*1ea0*/  IABS R42, R204 ;  /* 0x000000cc002a7213 */ /* 0x000fc60000000000 */
[C---:B------:R-:W-:Y:S02]  /*1eb0*/  IMAD R6, R139.reuse, R30, R13 ;  /* 0x0000001e8b067224 */ /* 0x040fe400078e020d */
[----:B------:R-:W-:Y:S02]  /*1ec0*/  IMAD R4, R139, R34, R15 ;  /* 0x000000228b047224 */ /* 0x000fe400078e020f */
[----:B------:R-:W-:Y:S02]  /*1ed0*/  IMAD.MOV R8, RZ, RZ, -R8 ;  /* 0x000000ffff087224 */ /* 0x000fe400078e0a08 */
[----:B------:R-:W-:-:S04]  /*1ee0*/  IMAD.HI.U32 R15, R138, R76, RZ ;  /* 0x0000004c8a0f7227 */ /* 0x000fc800078e00ff */
[----:B------:R-:W-:Y:S02]  /*1ef0*/  IMAD.MOV R30, RZ, RZ, -R11 ;  /* 0x000000ffff1e7224 */ /* 0x000fe400078e0a0b */
[----:B------:R-:W-:-:S04]  /*1f00*/  IMAD.HI.U32 R11, R138, R72, RZ ;  /* 0x000000488a0b7227 */ /* 0x000fc800078e00ff */
[----:B------:R-:W-:Y:S02]  /*1f10*/  IMAD.MOV R34, RZ, RZ, -R12 ;  /* 0x000000ffff227224 */ /* 0x000fe400078e0a0c */
[C---:B------:R-:W-:Y:S02]  /*1f20*/  IMAD R12, R139.reuse, R8, R17 ;  /* 0x000000088b0c7224 */ /* 0x040fe400078e0211 */
[----:B------:R-:W-:Y:S02]  /*1f30*/  IMAD.MOV R15, RZ, RZ, -R15 ;  /* 0x000000ffff0f7224 */ /* 0x000fe400078e0a0f */
[----:B------:R-:W-:Y:S02]  /*1f40*/  IMAD R8, R139, R30, R19 ;  /* 0x0000001e8b087224 */ /* 0x000fe400078e0213 */
[----:B------:R-:W-:-:S04]  /*1f50*/  IMAD.HI.U32 R19, R138, R68, RZ ;  /* 0x000000448a137227 */ /* 0x000fc800078e00ff */
[----:B------:R-:W-:Y:S02]  /*1f60*/  IMAD.MOV R11, RZ, RZ, -R11 ;  /* 0x000000ffff0b7224 */ /* 0x000fe400078e0a0b */
[----:B------:R-:W-:-:S04]  /*1f70*/  IMAD.HI.U32 R13, R138, R74, RZ ;  /* 0x0000004a8a0d7227 */ /* 0x000fc800078e00ff */
[----:B------:R-:W-:Y:S02]  /*1f80*/  IMAD R76, R139, R15, R76 ;  /* 0x0000000f8b4c7224 */ /* 0x000fe400078e024c */
[----:B------:R-:W-:-:S04]  /*1f90*/  IMAD.HI.U32 R15, R138, R70, RZ ;  /* 0x000000468a0f7227 */ /* 0x000fc800078e00ff */
[----:B------:R-:W-:Y:S02]  /*1fa0*/  IMAD.MOV R19, RZ, RZ, -R19 ;  /* 0x000000ffff137224 */ /* 0x000fe400078e0a13 */
[----:B------:R-:W-:Y:S02]  /*1fb0*/  IMAD R72, R139, R11, R72 ;  /* 0x0000000b8b487224 */ /* 0x000fe400078e0248 */
[----:B------:R-:W-:Y:S02]  /*1fc0*/  IMAD.MOV R13, RZ, RZ, -R13 ;  /* 0x000000ffff0d7224 */ /* 0x000fe400078e0a0d */
[----:B------:R-:W-:-:S04]  /*1fd0*/  IMAD.HI.U32 R11, R138, R66, RZ ;  /* 0x000000428a0b7227 */ /* 0x000fc800078e00ff */
[----:B------:R-:W-:-:S04]  /*1fe0*/  IMAD.HI.U32 R17, R138, R69, RZ ;  /* 0x000000458a117227 */ /* 0x000fc800078e00ff */
[----:B------:R-:W-:Y:S02]  /*1ff0*/  IMAD.MOV R15, RZ, RZ, -R15 ;  /* 0x000000ffff0f7224 */ /* 0x000fe400078e0a0f */
[C---:B------:R-:W-:Y:S02]  /*2000*/  IMAD R68, R139.reuse, R19, R68 ;  /* 0x000000138b447224 */ /* 0x040fe400078e0244 */
[----:B------:R-:W-:Y:S02]  /*2010*/  IMAD R74, R139, R13, R74 ;  /* 0x0000000d8b4a7224 */ /* 0x000fe400078e024a */
[----:B------:R-:W-:Y:S02]  /*2020*/  IMAD.MOV R19, RZ, RZ, -R11 ;  /* 0x000000ffff137224 */ /* 0x000fe400078e0a0b */
[----:B------:R-:W-:-:S04]  /*2030*/  IMAD.HI.U32 R13, R138, R71, RZ ;  /* 0x000000478a0d7227 */ /* 0x000fc800078e00ff */
[----:B------:R-:W-:-:S04]  /*2040*/  IMAD.HI.U32 R11, R138, R64, RZ ;  /* 0x000000408a0b7227 */ /* 0x000fc800078e00ff */
[----:B------:R-:W-:Y:S02]  /*2050*/  IMAD.MOV R36, RZ, RZ, -R17 ;  /* 0x000000ffff247224 */ /* 0x000fe400078e0a11 */
[C---:B------:R-:W-:Y:S02]  /*2060*/  IMAD R70, R139.reuse, R15, R70 ;  /* 0x0000000f8b467224 */ /* 0x040fe400078e0246 */
[----:B------:R-:W-:Y:S01]  /*2070*/  IMAD R30, R139, R34, R21 ;  /* 0x000000228b1e7224 */ /* 0x000fe200078e0215 */
[----:B------:R-:W-:Y:S01]  /*2080*/  LOP3.LUT R21, R0, 0xd2, RZ, 0xfc, !PT ;  /* 0x000000d200157812 */ /* 0x000fe200078efcff */
[----:B------:R-:W-:-:S03]  /*2090*/  IMAD.HI.U32 R15, R138, R65, RZ ;  /* 0x000000418a0f7227 */ /* 0x000fc600078e00ff */
[----:B------:R-:W-:Y:S01]  /*20a0*/  IABS R60, R21 ;  /* 0x00000015003c7213 */ /* 0x000fe20000000000 */
[----:B------:R-:W-:Y:S01]  /*20b0*/  IMAD.MOV R34, RZ, RZ, -R13 ;  /* 0x000000ffff227224 */ /* 0x000fe200078e0a0d */
[----:B------:R-:W-:Y:S01]  /*20c0*/  STL [R1+0x308], R21 ;  /* 0x0003081501007387 */ /* 0x000fe20000100800 */
[----:B------:R-:W-:Y:S02]  /*20d0*/  IMAD.MOV R11, RZ, RZ, -R11 ;  /* 0x000000ffff0b7224 */ /* 0x000fe400078e0a0b */
[----:B------:R-:W-:-:S04]  /*20e0*/  IMAD.HI.U32 R13, R138, R67, RZ ;  /* 0x000000438a0d7227 */ /* 0x000fc800078e00ff */
[C---:B------:R-:W-:Y:S02]  /*20f0*/  IMAD R69, R139.reuse, R36, R69 ;  /* 0x000000248b457224 */ /* 0x040fe400078e0245 */
[----:B------:R-:W-:Y:S01]  /*2100*/  IMAD.MOV R36, RZ, RZ, -R15 ;  /* 0x000000ffff247224 */ /* 0x000fe200078e0a0f */
[C---:B------:R-:W-:Y:S01]  /*2110*/  LOP3.LUT R15, R0.reuse, 0xda, RZ, 0xfc, !PT ;  /* 0x000000da000f7812 */ /* 0x040fe200078efcff */
[C---:B------:R-:W-:Y:S02]  /*2120*/  IMAD R71, R139.reuse, R34, R71 ;  /* 0x000000228b477224 */ /* 0x040fe400078e0247 */
[C---:B------:R-:W-:Y:S01]  /*2130*/  IMAD R64, R139.reuse, R11, R64 ;  /* 0x0000000b8b407224 */ /* 0x040fe200078e0240 */
[C---:B------:R-:W-:Y:S01]  /*2140*/  LOP3.LUT R11, R0.reuse, 0xe2, RZ, 0xfc, !PT ;  /* 0x000000e2000b7812 */ /* 0x040fe200078efcff */
[----:B------:R-:W-:Y:S01]  /*2150*/  IMAD.MOV R34, RZ, RZ, -R13 ;  /* 0x000000ffff227224 */ /* 0x000fe200078e0a0d */
[----:B------:R-:W-:Y:S01]  /*2160*/  LOP3.LUT R13, R0, 0xea, RZ, 0xfc, !PT ;  /* 0x000000ea000d7812 */ /* 0x000fe200078efcff */
[----:B------:R0:W-:Y:S01]  /*2170*/  STL [R1+0x300], R15 ;  /* 0x0003000f01007387 */ /* 0x0001e20000100800 */
[----:B------:R-:W-:Y:S01]  /*2180*/  IMAD R66, R139, R19, R66 ;  /* 0x000000138b427224 */ /* 0x000fe200078e0242 */
[----:B------:R-:W-:Y:S01]  /*2190*/  IABS R59, R11 ;  /* 0x0000000b003b7213 */ /* 0x000fe20000000000 */
[----:B------:R-:W-:Y:S01]  /*21a0*/  IMAD.HI.U32 R17, R138, R63, RZ ;  /* 0x0000003f8a117227 */ /* 0x000fe200078e00ff */
[----:B------:R1:W-:Y:S01]  /*21b0*/  STL [R1+0x2f8], R11 ;  /* 0x0002f80b01007387 */ /* 0x0003e20000100800 */
[----:B------:R-:W-:-:S02]  /*21c0*/  IABS R58, R13 ;  /* 0x0000000d003a7213 */ /* 0x000fc40000000000 */
[----:B------:R-:W-:Y:S01]  /*21d0*/  IMAD.MOV R38, RZ, RZ, -R17 ;  /* 0x000000ffff267224 */ /* 0x000fe200078e0a11 */
[----:B------:R2:W-:Y:S01]  /*21e0*/  STL [R1+0x2f0], R13 ;  /* 0x0002f00d01007387 */ /* 0x0005e20000100800 */
[----:B------:R-:W-:Y:S01]  /*21f0*/  IABS R61, R15 ;  /* 0x0000000f003d7213 */ /* 0x000fe20000000000 */
[----:B------:R-:W-:Y:S02]  /*2200*/  IMAD R67, R139, R34, R67 ;  /* 0x000000228b437224 */ /* 0x000fe400078e0243 */
[C---:B0-----:R-:W-:Y:S01]  /*2210*/  IMAD.HI.U32 R15, R138.reuse, R59, RZ ;  /* 0x0000003b8a0f7227 */ /* 0x041fe200078e00ff */
[----:B------:R-:W-:Y:S03]  /*2220*/  STL [R1+0x2e8], R220 ;  /* 0x0002e8dc01007387 */ /* 0x000fe60000100800 */
[C---:B-1----:R-:W-:Y:S01]  /*2230*/  IMAD.HI.U32 R11, R138.reuse, R62, RZ ;  /* 0x0000003e8a0b7227 */ /* 0x042fe200078e00ff */
[----:B------:R-:W-:Y:S03]  /*2240*/  STL [R1+0x2e0], R213 ;  /* 0x0002e0d501007387 */ /* 0x000fe60000100800 */
[C---:B--2---:R-:W-:Y:S01]  /*2250*/  IMAD.HI.U32 R13, R138.reuse, R60, RZ ;  /* 0x0000003c8a0d7227 */ /* 0x044fe200078e00ff */
[----:B------:R-:W-:Y:S03]  /*2260*/  STL [R1+0x2c8], R212 ;  /* 0x0002c8d401007387 */ /* 0x000fe60000100800 */
[----:B------:R-:W-:Y:S01]  /*2270*/  IMAD.MOV R19, RZ, RZ, -R13 ;  /* 0x000000ffff137224 */ /* 0x000fe200078e0a0d */
[----:B------:R-:W-:Y:S01]  /*2280*/  STL [R1+0x2bc], R205 ;  /* 0x0002bccd01007387 */ /* 0x000fe20000100800 */
[----:B------:R-:W-:-:S03]  /*2290*/  IMAD.HI.U32 R13, R138, R58, RZ ;  /* 0x0000003a8a0d7227 */ /* 0x000fc600078e00ff */
[----:B------:R-:W-:Y:S01]  /*22a0*/  STL [R1+0x2b0], R204 ;  /* 0x0002b0cc01007387 */ /* 0x000fe20000100800 */
[----:B------:R-:W-:Y:S02]  /*22b0*/  IMAD.MOV R13, RZ, RZ, -R13 ;  /* 0x000000ffff0d7224 */ /* 0x000fe400078e0a0d */
[----:B------:R-:W-:Y:S01]  /*22c0*/  IMAD.MOV R17, RZ, RZ, -R11 ;  /* 0x000000ffff117224 */ /* 0x000fe200078e0a0b */
[----:B------:R-:W-:Y:S01]  /*22d0*/  STL [R1+0x29c], R197 ;  /* 0x00029cc501007387 */ /* 0x000fe20000100800 */
[----:B------:R-:W-:Y:S02]  /*22e0*/  IMAD R58, R139, R13, R58 ;  /* 0x0000000d8b3a7224 */ /* 0x000fe400078e023a */
[----:B------:R-:W-:-:S04]  /*22f0*/  IMAD.HI.U32 R13, R138, R54, RZ ;  /* 0x000000368a0d7227 */ /* 0x000fc800078e00ff */
[----:B------:R-:W-:Y:S02]  /*2300*/  IMAD R62, R139, R17, R62 ;  /* 0x000000118b3e7224 */ /* 0x000fe400078e023e */
[----:B------:R-:W-:Y:S02]  /*2310*/  IMAD.MOV R17, RZ, RZ, -R13 ;  /* 0x000000ffff117224 */ /* 0x000fe400078e0a0d */
[----:B------:R-:W-:-:S04]  /*2320*/  IMAD.HI.U32 R11, R138, R61, RZ ;  /* 0x0000003d8a0b7227 */ /* 0x000fc800078e00ff */
[----:B------:R-:W-:Y:S02]  /*2330*/  IMAD R54, R139, R17, R54 ;  /* 0x000000118b367224 */ /* 0x000fe400078e0236 */
[----:B------:R-:W-:Y:S02]  /*2340*/  IMAD R17, R9, 0x40, R235 ;  /* 0x0000004009117824 */ /* 0x000fe400078e02eb */
[----:B------:R-:W-:Y:S02]  /*2350*/  IMAD.MOV R34, RZ, RZ, -R11 ;  /* 0x000000ffff227224 */ /* 0x000fe400078e0a0b */
[----:B------:R-:W-:Y:S01]  /*2360*/  IMAD.HI.U32 R11, R138, R56, RZ ;  /* 0x000000388a0b7227 */ /* 0x000fe200078e00ff */
[----:B------:R-:W-:Y:S01]  /*2370*/  IABS R44, R17 ;  /* 0x00000011002c7213 */ /* 0x000fe20000000000 */
[----:B------:R0:W-:Y:S01]  /*2380*/  STL [R1+0x2a4], R17 ;  /* 0x0002a41101007387 */ /* 0x0001e20000100800 */
[----:B------:R-:W-:Y:S01]  /*2390*/  ISETP.GE.AND P3, PT, R17, RZ, PT ;  /* 0x000000ff1100720c */ /* 0x000fe20003f66270 */
[----:B------:R-:W-:-:S02]  /*23a0*/  IMAD R65, R139, R36, R65 ;  /* 0x000000248b417224 */ /* 0x000fc400078e0241 */
[----:B------:R-:W-:Y:S01]  /*23b0*/  IMAD.MOV R36, RZ, RZ, -R15 ;  /* 0x000000ffff247224 */ /* 0x000fe200078e0a0f */
[----:B------:R1:W-:Y:S01]  /*23c0*/  STL [R1+0x290], R196 ;  /* 0x000290c401007387 */ /* 0x0003e20000100800 */
[----:B------:R-:W-:Y:S02]  /*23d0*/  IMAD.MOV R15, RZ, RZ, -R11 ;  /* 0x000000ffff0f7224 */ /* 0x000fe400078e0a0b */
[----:B------:R-:W-:Y:S01]  /*23e0*/  IMAD.HI.U32 R11, R138, R55, RZ ;  /* 0x000000378a0b7227 */ /* 0x000fe200078e00ff */
[----:B------:R1:W-:Y:S03]  /*23f0*/  STL [R1+0x280], R189 ;  /* 0x000280bd01007387 */ /* 0x0003e60000100800 */
[----:B------:R-:W-:Y:S01]  /*2400*/  IMAD.HI.U32 R7, R7, R44, RZ ;  /* 0x0000002c07077227 */ /* 0x000fe200078e00ff */
[----:B------:R1:W-:Y:S03]  /*2410*/  STL [R1+0x278], R188 ;  /* 0x000278bc01007387 */ /* 0x0003e60000100800 */
[----:B------:R-:W-:Y:S01]  /*2420*/  IMAD R61, R139, R34, R61 ;  /* 0x000000228b3d7224 */ /* 0x000fe200078e023d */
[----:B------:R1:W-:Y:S01]  /*2430*/  STL [R1+0x270], R181 ;  /* 0x000270b501007387 */ /* 0x0003e20000100800 */
[----:B------:R-:W-:-:S02]  /*2440*/  IMAD.MOV R34, RZ, RZ, -R11 ;  /* 0x000000ffff227224 */ /* 0x000fc400078e0a0b */
[----:B------:R-:W-:Y:S01]  /*2450*/  IMAD.MOV R11, RZ, RZ, -R7 ;  /* 0x000000ffff0b7224 */ /* 0x000fe200078e0a07 */
[----:B------:R1:W-:Y:S01]  /*2460*/  STL [R1+0x374], R180 ;  /* 0x000374b401007387 */ /* 0x0003e20000100800 */
[----:B------:R-:W-:Y:S01]  /*2470*/  @!P4 IMAD.IADD R32, R32, 0x1, -R139 ;  /* 0x000000012020c824 */ /* 0x000fe200078e0a8b */
[----:B------:R-:W-:Y:S01]  /*2480*/  ISETP.GT.U32.AND P4, PT, R139, R124, PT ;  /* 0x0000007c8b00720c */ /* 0x000fe20003f84070 */
[----:B------:R-:W-:Y:S01]  /*2490*/  IMAD R44, R5, R11, R44 ;  /* 0x0000000b052c7224 */ /* 0x000fe200078e022c */
[----:B------:R1:W-:Y:S01]  /*24a0*/  STL [R1+0x368], R156 ;  /* 0x0003689c01007387 */ /* 0x0003e20000100800 */
[----:B------:R-:W-:-:S03]  /*24b0*/  IMAD.HI.U32 R13, R138, R43, RZ ;  /* 0x0000002b8a0d7227 */ /* 0x000fc600078e00ff */
[----:B------:R-:W-:Y:S01]  /*24c0*/  ISETP.GT.U32.AND P0, PT, R5, R44, PT ;  /* 0x0000002c0500720c */ /* 0x000fe20003f04070 */
[----:B------:R-:W-:Y:S01]  /*24d0*/  @!P5 IMAD.IADD R122, R122, 0x1, -R139 ;  /* 0x000000017a7ad824 */ /* 0x000fe200078e0a8b */
[C---:B------:R-:W-:Y:S01]  /*24e0*/  ISETP.GT.U32.AND P5, PT, R139.reuse, R128, PT ;  /* 0x000000808b00720c */ /* 0x040fe20003fa4070 */
[C---:B------:R-:W-:Y:S01]  /*24f0*/  IMAD R63, R139.reuse, R38, R63 ;  /* 0x000000268b3f7224 */ /* 0x040fe200078e023f */
[----:B------:R-:W-:Y:S01]  /*2500*/  IABS R38, R188 ;  /* 0x000000bc00267213 */ /* 0x000fe20000000000 */
[----:B------:R-:W-:Y:S01]  /*2510*/  IMAD R59, R139, R36, R59 ;  /* 0x000000248b3b7224 */ /* 0x000fe200078e023b */
[----:B------:R1:W-:Y:S01]  /*2520*/  STL [R1+0x358], R131 ;  /* 0x0003588301007387 */ /* 0x0003e20000100800 */
[----:B------:R-:W-:Y:S01]  /*2530*/  IMAD.MOV R36, RZ, RZ, -R13 ;  /* 0x000000ffff247224 */ /* 0x000fe200078e0a0d */
[----:B------:R-:W-:Y:S01]  /*2540*/  IABS R13, R131 ;  /* 0x00000083000d7213 */ /* 0x000fe20000000000 */
[----:B------:R-:W-:Y:S01]  /*2550*/  IMAD.HI.U32 R9, R138, R41, RZ ;  /* 0x000000298a097227 */ /* 0x000fe200078e00ff */
[----:B------:R1:W-:Y:S03]  /*2560*/  STL [R1+0x34c], R107 ;  /* 0x00034c6b01007387 */ /* 0x0003e60000100800 */
[----:B------:R-:W-:-:S02]  /*2570*/  @!P0 IMAD.IADD R44, R44, 0x1, -R5 ;  /* 0x000000012c2c8824 */ /* 0x000fc400078e0a05 */
[----:B------:R-:W-:-:S03]  /*2580*/  IMAD.HI.U32 R7, R138, R40, RZ ;  /* 0x000000288a077227 */ /* 0x000fc600078e00ff */
[----:B------:R-:W-:Y:S01]  /*2590*/  ISETP.GT.U32.AND P0, PT, R5, R44, PT ;  /* 0x0000002c0500720c */ /* 0x000fe20003f04070 */
[----:B------:R-:W-:Y:S01]  /*25a0*/  @!P6 IMAD.IADD R130, R130, 0x1, -R139 ;  /* 0x000000018282e824 */ /* 0x000fe200078e0a8b */
[C---:B------:R-:W-:Y:S01]  /*25b0*/  ISETP.GT.U32.AND P6, PT, R139.reuse, R122, PT ;  /* 0x0000007a8b00720c */ /* 0x040fe20003fc4070 */
[C---:B------:R-:W-:Y:S02]  /*25c0*/  IMAD R55, R139.reuse, R34, R55 ;  /* 0x000000228b377224 */ /* 0x040fe400078e0237 */
[----:B------:R-:W-:Y:S01]  /*25d0*/  IMAD R43, R139, R36, R43 ;  /* 0x000000248b2b7224 */ /* 0x000fe200078e022b */
[----:B------:R-:W-:Y:S01]  /*25e0*/  IABS R36, R181 ;  /* 0x000000b500247213 */ /* 0x000fe20000000000 */
[----:B------:R-:W-:Y:S02]  /*25f0*/  IMAD.MOV R34, RZ, RZ, -R9 ;  /* 0x000000ffff227224 */ /* 0x000fe400078e0a09 */
[----:B------:R-:W-:-:S04]  /*2600*/  IMAD.HI.U32 R9, R138, R39, RZ ;  /* 0x000000278a097227 */ /* 0x000fc800078e00ff */
[----:B------:R-:W-:Y:S01]  /*2610*/  @!P0 IMAD.IADD R44, R44, 0x1, -R5 ;  /* 0x000000012c2c8824 */ /* 0x000fe200078e0a05 */
[----:B------:R-:W-:Y:S01]  /*2620*/  ISETP.GT.U32.AND P0, PT, R139, R32, PT ;  /* 0x000000208b00720c */ /* 0x000fe20003f04070 */
[----:B------:R-:W-:-:S04]  /*2630*/  IMAD.HI.U32 R11, R138, R38, RZ ;  /* 0x000000268a0b7227 */ /* 0x000fc800078e00ff */
[----:B------:R-:W-:Y:S01]  /*2640*/  @!P3 IMAD.MOV R44, RZ, RZ, -R44 ;  /* 0x000000ffff2cb224 */ /* 0x000fe200078e0a2c */
[----:B------:R-:W-:Y:S01]  /*2650*/  @!P2 LOP3.LUT R44, RZ, R2, RZ, 0x33, !PT ;  /* 0x00000002ff2ca212 */ /* 0x000fe200078e33ff */
[----:B------:R-:W-:Y:S01]  /*2660*/  IMAD.MOV R7, RZ, RZ, -R7 ;  /* 0x000000ffff077224 */ /* 0x000fe200078e0a07 */
[C---:B------:R-:W-:Y:S01]  /*2670*/  ISETP.GT.U32.AND P2, PT, R139.reuse, R116, PT ;  /* 0x000000748b00720c */ /* 0x040fe20003f44070 */
[C---:B------:R-:W-:Y:S01]  /*2680*/  IMAD R41, R139.reuse, R34, R41 ;  /* 0x000000228b297224 */ /* 0x040fe200078e0229 */
[----:B------:R-:W-:Y:S01]  /*2690*/  IADD3 R127, P3, PT, R126, UR18, RZ ;  /* 0x000000127e7f7c10 */ /* 0x000fe2000ff7e0ff */
[----:B------:R-:W-:Y:S02]  /*26a0*/  IMAD.MOV R34, RZ, RZ, -R9 ;  /* 0x000000ffff227224 */ /* 0x000fe400078e0a09 */
[----:B------:R-:W-:Y:S01]  /*26b0*/  @!P0 IMAD.IADD R32, R32, 0x1, -R139 ;  /* 0x0000000120208824 */ /* 0x000fe200078e0a8b */
[----:B------:R-:W-:Y:S01]  /*26c0*/  LEA.HI.X.SX32 R126, R126, UR19, 0x1, P3 ;  /* 0x000000137e7e7c11 */ /* 0x000fe200098f0eff */
[----:B------:R-:W-:Y:S01]  /*26d0*/  IMAD.MOV R11, RZ, RZ, -R11 ;  /* 0x000000ffff0b7224 */ /* 0x000fe200078e0a0b */
[C---:B------:R-:W-:Y:S01]  /*26e0*/  ISETP.GT.U32.AND P3, PT, R139.reuse, R120, PT ;  /* 0x000000788b00720c */ /* 0x040fe20003f64070 */
[C---:B------:R-:W-:Y:S01]  /*26f0*/  IMAD R40, R139.reuse, R7, R40 ;  /* 0x000000078b287224 */ /* 0x040fe200078e0228 */
[----:B------:R-:W-:Y:S01]  /*2700*/  ISETP.GT.U32.AND P0, PT, R139, R112, PT ;  /* 0x000000708b00720c */ /* 0x000fe20003f04070 */
[----:B------:R-:W-:-:S04]  /*2710*/  IMAD.HI.U32 R7, R138, R36, RZ ;  /* 0x000000248a077227 */ /* 0x000fc800078e00ff */
[----:B------:R-:W-:Y:S01]  /*2720*/  @!P2 IMAD.IADD R116, R116, 0x1, -R139 ;  /* 0x000000017474a824 */ /* 0x000fe200078e0a8b */
[----:B------:R-:W-:Y:S01]  /*2730*/  ISETP.GE.AND P2, PT, R105, RZ, PT ;  /* 0x000000ff6900720c */ /* 0x000fe20003f46270 */
[----:B------:R-:W-:Y:S01]  /*2740*/  IMAD.HI.U32 R9, R138, R35, RZ ;  /* 0x000000238a097227 */ /* 0x000fe200078e00ff */
[----:B------:R-:W-:-:S03]  /*2750*/  LOP3.LUT R105, R0, 0x64, RZ, 0xfc, !PT ;  /* 0x0000006400697812 */ /* 0x000fc600078efcff */
[----:B------:R-:W-:Y:S01]  /*2760*/  @!P4 IMAD.IADD R124, R124, 0x1, -R139 ;  /* 0x000000017c7cc824 */ /* 0x000fe200078e0a8b */
[C---:B------:R-:W-:Y:S01]  /*2770*/  ISETP.GT.U32.AND P4, PT, R139.reuse, R130, PT ;  /* 0x000000828b00720c */ /* 0x040fe20003f84070 */
[C---:B------:R-:W-:Y:S01]  /*2780*/  IMAD R39, R139.reuse, R34, R39 ;  /* 0x000000228b277224 */ /* 0x040fe200078e0227 */
[----:B------:R1:W-:Y:S01]  /*2790*/  STL [R1+0x3b8], R105 ;  /* 0x0003b86901007387 */ /* 0x0003e20000100800 */
[----:B------:R-:W-:Y:S02]  /*27a0*/  IMAD R38, R139, R11, R38 ;  /* 0x0000000b8b267224 */ /* 0x000fe400078e0226 */
[----:B------:R-:W-:Y:S02]  /*27b0*/  IMAD.MOV R11, RZ, RZ, -R7 ;  /* 0x000000ffff0b7224 */ /* 0x000fe400078e0a07 */
[----:B------:R-:W-:Y:S02]  /*27c0*/  IMAD.MOV R34, RZ, RZ, -R9 ;  /* 0x000000ffff227224 */ /* 0x000fe400078e0a09 */
[----:B------:R-:W-:-:S04]  /*27d0*/  IMAD.HI.U32 R7, R138, R37, RZ ;  /* 0x000000258a077227 */ /* 0x000fc800078e00ff */
[--C-:B------:R-:W-:Y:S01]  /*27e0*/  @!P3 IMAD.IADD R120, R120, 0x1, -R139.reuse ;  /* 0x000000017878b824 */ /* 0x100fe200078e0a8b */
[----:B------:R-:W-:Y:S01]  /*27f0*/  ISETP.GE.AND P3, PT, R0, RZ, PT ;  /* 0x000000ff0000720c */ /* 0x000fe20003f66270 */
[--C-:B------:R-:W-:Y:S01]  /*2800*/  @!P0 IMAD.IADD R112, R112, 0x1, -R139.reuse ;  /* 0x0000000170708824 */ /* 0x100fe200078e0a8b */
[----:B------:R-:W-:Y:S01]  /*2810*/  ISETP.GE.AND P0, PT, R33, RZ, PT ;  /* 0x000000ff2100720c */ /* 0x000fe20003f06270 */
[----:B------:R-:W-:Y:S01]  /*2820*/  @!P6 IMAD.IADD R122, R122, 0x1, -R139 ;  /* 0x000000017a7ae824 */ /* 0x000fe200078e0a8b */
[----:B------:R-:W-:Y:S01]  /*2830*/  IABS R33, R105 ;  /* 0x0000006900217213 */ /* 0x000fe20000000000 */
[----:B------:R-:W-:Y:S02]  /*2840*/  IMAD.MOV.U32 R9, RZ, RZ, R13 ;  /* 0x000000ffff097224 */ /* 0x000fe400078e000d */
[C---:B------:R-:W-:Y:S02]  /*2850*/  IMAD R35, R139.reuse, R34, R35 ;  /* 0x000000228b237224 */ /* 0x040fe400078e0223 */
[----:B------:R-:W-:Y:S01]  /*2860*/  IMAD.MOV R34, RZ, RZ, -R7 ;  /* 0x000000ffff227224 */ /* 0x000fe200078e0a07 */
[----:B------:R-:W-:Y:S01]  /*2870*/  IABS R7, R107 ;  /* 0x0000006b00077213 */ /* 0x000fe20000000000 */
[----:B------:R-:W-:Y:S01]  /*2880*/  @!P2 IMAD.MOV R122, RZ, RZ, -R122 ;  /* 0x000000ffff7aa224 */ /* 0x000fe200078e0a7a */
[----:B------:R-:W-:Y:S01]  /*2890*/  ISETP.GT.U32.AND P2, PT, R139, R112, PT ;  /* 0x000000708b00720c */ /* 0x000fe20003f44070 */
[----:B------:R-:W-:-:S04]  /*28a0*/  IMAD.HI.U32 R5, R138, R9, RZ ;  /* 0x000000098a057227 */ /* 0x000fc800078e00ff */
[C---:B------:R-:W-:Y:S02]  /*28b0*/  IMAD R37, R139.reuse, R34, R37 ;  /* 0x000000228b257224 */ /* 0x040fe400078e0225 */
[----:B------:R-:W-:Y:S02]  /*28c0*/  IMAD.MOV R34, RZ, RZ, -R5 ;  /* 0x000000ffff227224 */ /* 0x000fe400078e0a05 */
[--C-:B------:R-:W-:Y:S01]  /*28d0*/  @!P5 IMAD.IADD R128, R128, 0x1, -R139.reuse ;  /* 0x000000018080d824 */ /* 0x100fe200078e0a8b */
[C---:B------:R-:W-:Y:S01]  /*28e0*/  ISETP.GT.U32.AND P5, PT, R139.reuse, R124, PT ;  /* 0x0000007c8b00720c */ /* 0x040fe20003fa4070 */
[----:B------:R-:W-:Y:S02]  /*28f0*/  IMAD.MOV.U32 R5, RZ, RZ, R32 ;  /* 0x000000ffff057224 */ /* 0x000fe400078e0020 */
[----:B------:R-:W-:Y:S01]  /*2900*/  @!P4 IMAD.IADD R130, R130, 0x1, -R139 ;  /* 0x000000018282c824 */ /* 0x000fe200078e0a8b */
[C---:B------:R-:W-:Y:S01]  /*2910*/  ISETP.GT.U32.AND P4, PT, R139.reuse, R120, PT ;  /* 0x000000788b00720c */ /* 0x040fe20003f84070 */
[----:B------:R-:W-:Y:S01]  /*2920*/  @!P3 IMAD.MOV R5, RZ, RZ, -R5 ;  /* 0x000000ffff05b224 */ /* 0x000fe200078e0a05 */
[C---:B------:R-:W-:Y:S01]  /*2930*/  ISETP.GT.U32.AND P3, PT, R139.reuse, R116, PT ;  /* 0x000000748b00720c */ /* 0x040fe20003f64070 */
[----:B------:R-:W-:Y:S01]  /*2940*/  @!P0 IMAD.MOV R130, RZ, RZ, -R130 ;  /* 0x000000ffff828224 */ /* 0x000fe200078e0a82 */
[C---:B------:R-:W-:Y:S01]  /*2950*/  ISETP.GT.U32.AND P6, PT, R139.reuse, R128, PT ;  /* 0x000000808b00720c */ /* 0x040fe20003fc4070 */
[--C-:B------:R-:W-:Y:S01]  /*2960*/  @!P2 IMAD.IADD R112, R112, 0x1, -R139.reuse ;  /* 0x000000017070a824 */ /* 0x100fe200078e0a8b */
[C---:B------:R-:W-:Y:S01]  /*2970*/  ISETP.GT.U32.AND P0, PT, R139.reuse, R114, PT ;  /* 0x000000728b00720c */ /* 0x040fe20003f04070 */
[----:B------:R-:W-:Y:S01]  /*2980*/  IMAD R56, R139, R15, R56 ;  /* 0x0000000f8b387224 */ /* 0x000fe200078e0238 */
[----:B------:R-:W-:Y:S01]  /*2990*/  ISETP.GE.AND P2, PT, R137, RZ, PT ;  /* 0x000000ff8900720c */ /* 0x000fe20003f46270 */
[----:B------:R-:W-:Y:S01]  /*29a0*/  @!P5 IMAD.IADD R124, R124, 0x1, -R139 ;  /* 0x000000017c7cd824 */ /* 0x000fe200078e0a8b */
[----:B------:R-:W-:Y:S01]  /*29b0*/  ISETP.GT.U32.AND P5, PT, R139, R110, PT ;  /* 0x0000006e8b00720c */ /* 0x000fe20003fa4070 */
[----:B------:R-:W-:-:S04]  /*29c0*/  IMAD.HI.U32 R15, R138, R42, RZ ;  /* 0x0000002a8a0f7227 */ /* 0x000fc800078e00ff */
[--C-:B------:R-:W-:Y:S01]  /*29d0*/  @!P4 IMAD.IADD R120, R120, 0x1, -R139.reuse ;  /* 0x000000017878c824 */ /* 0x100fe200078e0a8b */
[C---:B------:R-:W-:Y:S01]  /*29e0*/  ISETP.GT.U32.AND P4, PT, R139.reuse, R108, PT ;  /* 0x0000006c8b00720c */ /* 0x040fe20003f84070 */
[--C-:B------:R-:W-:Y:S01]  /*29f0*/  @!P3 IMAD.IADD R116, R116, 0x1, -R139.reuse ;  /* 0x000000017474b824 */ /* 0x100fe200078e0a8b */
[C---:B------:R-:W-:Y:S01]  /*2a00*/  ISETP.GT.U32.AND P3, PT, R139.reuse, R104, PT ;  /* 0x000000688b00720c */ /* 0x040fe20003f64070 */
[--C-:B------:R-:W-:Y:S01]  /*2a10*/  @!P6 IMAD.IADD R128, R128, 0x1, -R139.reuse ;  /* 0x000000018080e824 */ /* 0x100fe200078e0a8b */
[C---:B------:R-:W-:Y:S01]  /*2a20*/  ISETP.GT.U32.AND P6, PT, R139.reuse, R118, PT ;  /* 0x000000768b00720c */ /* 0x040fe20003fc4070 */
[--C-:B------:R-:W-:Y:S01]  /*2a30*/  @!P0 IMAD.IADD R114, R114, 0x1, -R139.reuse ;  /* 0x0000000172728824 */ /* 0x100fe200078e0a8b */
[----:B------:R-:W-:Y:S01]  /*2a40*/  ISETP.GE.AND P0, PT, R136, RZ, PT ;  /* 0x000000ff8800720c */ /* 0x000fe20003f06270 */
[----:B------:R-:W-:Y:S02]  /*2a50*/  @!P2 IMAD.MOV R124, RZ, RZ, -R124 ;  /* 0x000000ffff7ca224 */ /* 0x000fe400078e0a7c */
[----:B------:R-:W-:Y:S01]  /*2a60*/  @!P5 IMAD.IADD R110, R110, 0x1, -R139 ;  /* 0x000000016e6ed824 */ /* 0x000fe200078e0a8b */
[----:B------:R-:W-:Y:S01]  /*2a70*/  ISETP.GT.U32.AND P2, PT, R139, R114, PT ;  /* 0x000000728b00720c */ /* 0x000fe20003f44070 */
[----:B------:R-:W-:Y:S01]  /*2a80*/  IMAD.MOV R15, RZ, RZ, -R15 ;  /* 0x000000ffff0f7224 */ /* 0x000fe200078e0a0f */
[----:B------:R-:W-:Y:S01]  /*2a90*/  ISETP.GE.AND P5, PT, R135, RZ, PT ;  /* 0x000000ff8700720c */ /* 0x000fe20003fa6270 */
[--C-:B------:R-:W-:Y:S01]  /*2aa0*/  @!P4 IMAD.IADD R108, R108, 0x1, -R139.reuse ;  /* 0x000000016c6cc824 */ /* 0x100fe200078e0a8b */
[----:B------:R-:W-:Y:S01]  /*2ab0*/  ISETP.GE.AND P4, PT, R103, RZ, PT ;  /* 0x000000ff6700720c */ /* 0x000fe20003f86270 */
[--C-:B------:R-:W-:Y:S01]  /*2ac0*/  @!P3 IMAD.IADD R104, R104, 0x1, -R139.reuse ;  /* 0x000000016868b824 */ /* 0x100fe200078e0a8b */
[----:B------:R-:W-:Y:S01]  /*2ad0*/  ISETP.GE.AND P3, PT, R51, RZ, PT ;  /* 0x000000ff3300720c */ /* 0x000fe20003f66270 */
[--C-:B------:R-:W-:Y:S01]  /*2ae0*/  @!P6 IMAD.IADD R118, R118, 0x1, -R139.reuse ;  /* 0x000000017676e824 */ /* 0x100fe200078e0a8b */
[C---:B------:R-:W-:Y:S01]  /*2af0*/  ISETP.GT.U32.AND P6, PT, R139.reuse, R108, PT ;  /* 0x0000006c8b00720c */ /* 0x040fe20003fc4070 */
[----:B------:R-:W-:Y:S01]  /*2b00*/  @!P0 IMAD.MOV R120, RZ, RZ, -R120 ;  /* 0x000000ffff788224 */ /* 0x000fe200078e0a78 */
[C---:B------:R-:W-:Y:S01]  /*2b10*/  ISETP.GT.U32.AND P0, PT, R139.reuse, R110, PT ;  /* 0x0000006e8b00720c */ /* 0x040fe20003f04070 */
[C---:B------:R-:W-:Y:S01]  /*2b20*/  IMAD R42, R139.reuse, R15, R42 ;  /* 0x0000000f8b2a7224 */ /* 0x040fe200078e022a */
[----:B------:R-:W-:Y:S01]  /*2b30*/  LOP3.LUT R103, R0, 0x6c, RZ, 0xfc, !PT ;  /* 0x0000006c00677812 */ /* 0x000fe200078efcff */
[--C-:B------:R-:W-:Y:S01]  /*2b40*/  @!P2 IMAD.IADD R114, R114, 0x1, -R139.reuse ;  /* 0x000000017272a824 */ /* 0x100fe200078e0a8b */
[C---:B------:R-:W-:Y:S01]  /*2b50*/  ISETP.GT.U32.AND P2, PT, R139.reuse, R100, PT ;  /* 0x000000648b00720c */ /* 0x040fe20003f44070 */
[----:B------:R-:W-:Y:S01]  /*2b60*/  @!P5 IMAD.MOV R116, RZ, RZ, -R116 ;  /* 0x000000ffff74d224 */ /* 0x000fe200078e0a74 */
[C---:B------:R-:W-:Y:S01]  /*2b70*/  ISETP.GT.U32.AND P5, PT, R139.reuse, R118, PT ;  /* 0x000000768b00720c */ /* 0x040fe20003fa4070 */
[----:B------:R-:W-:Y:S01]  /*2b80*/  @!P4 IMAD.MOV R112, RZ, RZ, -R112 ;  /* 0x000000ffff70c224 */ /* 0x000fe200078e0a70 */
[C---:B------:R-:W-:Y:S01]  /*2b90*/  ISETP.GT.U32.AND P4, PT, R139.reuse, R104, PT ;  /* 0x000000688b00720c */ /* 0x040fe20003f84070 */
[----:B------:R-:W-:Y:S01]  /*2ba0*/  @!P3 IMAD.MOV R128, RZ, RZ, -R128 ;  /* 0x000000ffff80b224 */ /* 0x000fe200078e0a80 */
[C---:B------:R-:W-:Y:S01]  /*2bb0*/  ISETP.GT.U32.AND P3, PT, R139.reuse, R102, PT ;  /* 0x000000668b00720c */ /* 0x040fe20003f64070 */
[--C-:B------:R-:W-:Y:S01]  /*2bc0*/  @!P6 IMAD.IADD R108, R108, 0x1, -R139.reuse ;  /* 0x000000016c6ce824 */ /* 0x100fe200078e0a8b */
[C---:B------:R-:W-:Y:S01]  /*2bd0*/  ISETP.GT.U32.AND P6, PT, R139.reuse, R92, PT ;  /* 0x0000005c8b00720c */ /* 0x040fe20003fc4070 */
[--C-:B------:R-:W-:Y:S01]  /*2be0*/  @!P0 IMAD.IADD R110, R110, 0x1, -R139.reuse ;  /* 0x000000016e6e8824 */ /* 0x100fe200078e0a8b */
[----:B------:R-:W-:Y:S01]  /*2bf0*/  ISETP.GT.U32.AND P0, PT, R139, R96, PT ;  /* 0x000000608b00720c */ /* 0x000fe20003f04070 */
[----:B------:R-:W-:Y:S01]  /*2c00*/  IMAD.HI.U32 R2, R138, R7, RZ ;  /* 0x000000078a027227 */ /* 0x000fe200078e00ff */
[----:B------:R-:W-:Y:S01]  /*2c10*/  IABS R51, R103 ;  /* 0x0000006700337213 */ /* 0x000fe20000000000 */
[----:B------:R1:W-:Y:S02]  /*2c20*/  STL [R1+0x3b4], R103 ;  /* 0x0003b46701007387 */ /* 0x0003e40000100800 */
[--C-:B------:R-:W-:Y:S01]  /*2c30*/  @!P2 IMAD.IADD R100, R100, 0x1, -R139.reuse ;  /* 0x000000016464a824 */ /* 0x100fe200078e0a8b */
[----:B------:R-:W-:Y:S01]  /*2c40*/  ISETP.GE.AND P2, PT, R129, RZ, PT ;  /* 0x000000ff8100720c */ /* 0x000fe20003f46270 */
[--C-:B------:R-:W-:Y:S01]  /*2c50*/  @!P4 IMAD.IADD R104, R104, 0x1, -R139.reuse ;  /* 0x000000016868c824 */ /* 0x100fe200078e0a8b */
[----:B------:R-:W-:Y:S01]  /*2c60*/  ISETP.GE.AND P4, PT, R134, RZ, PT ;  /* 0x000000ff8600720c */ /* 0x000fe20003f86270 */
[--C-:B------:R-:W-:Y:S01]  /*2c70*/  @!P5 IMAD.IADD R118, R118, 0x1, -R139.reuse ;  /* 0x000000017676d824 */ /* 0x100fe200078e0a8b */
[----:B------:R-:W-:Y:S01]  /*2c80*/  ISETP.GT.U32.AND P5, PT, R139, R106, PT ;  /* 0x0000006a8b00720c */ /* 0x000fe20003fa4070 */
[--C-:B------:R-:W-:Y:S01]  /*2c90*/  @!P3 IMAD.IADD R102, R102, 0x1, -R139.reuse ;  /* 0x000000016666b824 */ /* 0x100fe200078e0a8b */
[----:B------:R-:W-:Y:S01]  /*2ca0*/  ISETP.GE.AND P3, PT, R132, RZ, PT ;  /* 0x000000ff8400720c */ /* 0x000fe20003f66270 */
[--C-:B------:R-:W-:Y:S01]  /*2cb0*/  @!P0 IMAD.IADD R96, R96, 0x1, -R139.reuse ;  /* 0x0000000160608824 */ /* 0x100fe200078e0a8b */
[----:B------:R-:W-:Y:S01]  /*2cc0*/  ISETP.GE.AND P0, PT, R101, RZ, PT ;  /* 0x000000ff6500720c */ /* 0x000fe20003f06270 */
[--C-:B------:R-:W-:Y:S01]  /*2cd0*/  @!P6 IMAD.IADD R92, R92, 0x1, -R139.reuse ;  /* 0x000000015c5ce824 */ /* 0x100fe200078e0a8b */
[----:B------:R-:W-:Y:S01]  /*2ce0*/  ISETP.GE.AND P6, PT, R99, RZ, PT ;  /* 0x000000ff6300720c */ /* 0x000fe20003fc6270 */
[----:B------:R-:W-:Y:S01]  /*2cf0*/  IMAD.MOV R2, RZ, RZ, -R2 ;  /* 0x000000ffff027224 */ /* 0x000fe200078e0a02 */
[----:B------:R-:W-:Y:S01]  /*2d00*/  LOP3.LUT R101, R0, 0x74, RZ, 0xfc, !PT ;  /* 0x0000007400657812 */ /* 0x000fe200078efcff */
[----:B------:R-:W-:Y:S01]  /*2d10*/  @!P2 IMAD.MOV R108, RZ, RZ, -R108 ;  /* 0x000000ffff6ca224 */ /* 0x000fe200078e0a6c */
[C---:B------:R-:W-:Y:S01]  /*2d20*/  ISETP.GT.U32.AND P2, PT, R139.reuse, R96, PT ;  /* 0x000000608b00720c */ /* 0x040fe20003f44070 */
[----:B------:R-:W-:Y:S01]  /*2d30*/  @!P4 IMAD.MOV R114, RZ, RZ, -R114 ;  /* 0x000000ffff72c224 */ /* 0x000fe200078e0a72 */
[C---:B------:R-:W-:Y:S01]  /*2d40*/  ISETP.GT.U32.AND P4, PT, R139.reuse, R100, PT ;  /* 0x000000648b00720c */ /* 0x040fe20003f84070 */
[----:B------:R-:W-:Y:S01]  /*2d50*/  @!P5 IMAD.IADD R106, R106, 0x1, -R139 ;  /* 0x000000016a6ad824 */ /* 0x000fe200078e0a8b */
[C---:B------:R-:W-:Y:S01]  /*2d60*/  ISETP.GT.U32.AND P5, PT, R139.reuse, R102, PT ;  /* 0x000000668b00720c */ /* 0x040fe20003fa4070 */
[----:B------:R-:W-:Y:S01]  /*2d70*/  @!P3 IMAD.MOV R110, RZ, RZ, -R110 ;  /* 0x000000ffff6eb224 */ /* 0x000fe200078e0a6e */
[C---:B------:R-:W-:Y:S01]  /*2d80*/  ISETP.GT.U32.AND P3, PT, R139.reuse, R92, PT ;  /* 0x0000005c8b00720c */ /* 0x040fe20003f64070 */
[----:B------:R-:W-:Y:S01]  /*2d90*/  @!P0 IMAD.MOV R104, RZ, RZ, -R104 ;  /* 0x000000ffff688224 */ /* 0x000fe200078e0a68 */
[C---:B------:R-:W-:Y:S01]  /*2da0*/  ISETP.GT.U32.AND P0, PT, R139.reuse, R106, PT ;  /* 0x0000006a8b00720c */ /* 0x040fe20003f04070 */
[----:B------:R-:W-:Y:S01]  /*2db0*/  @!P6 IMAD.MOV R118, RZ, RZ, -R118 ;  /* 0x000000ffff76e224 */ /* 0x000fe200078e0a76 */
[C---:B------:R-:W-:Y:S01]  /*2dc0*/  ISETP.GT.U32.AND P6, PT, R139.reuse, R94, PT ;  /* 0x0000005e8b00720c */ /* 0x040fe20003fc4070 */
[----:B------:R-:W-:Y:S01]  /*2dd0*/  IMAD R32, R139, R2, R7 ;  /* 0x000000028b207224 */ /* 0x000fe200078e0207 */
[----:B------:R-:W-:Y:S01]  /*2de0*/  LOP3.LUT R99, R0, 0x7c, RZ, 0xfc, !PT ;  /* 0x0000007c00637812 */ /* 0x000fe200078efcff */
[--C-:B------:R-:W-:Y:S01]  /*2df0*/  @!P2 IMAD.IADD R96, R96, 0x1, -R139.reuse ;  /* 0x000000016060a824 */ /* 0x100fe200078e0a8b */
[----:B------:R-:W-:Y:S01]  /*2e00*/  ISETP.GE.AND P2, PT, R53, RZ, PT ;  /* 0x000000ff3500720c */ /* 0x000fe20003f46270 */
[--C-:B------:R-:W-:Y:S01]  /*2e10*/  @!P4 IMAD.IADD R100, R100, 0x1, -R139.reuse ;  /* 0x000000016464c824 */ /* 0x100fe200078e0a8b */
[C---:B------:R-:W-:Y:S01]  /*2e20*/  ISETP.GT.U32.AND P4, PT, R139.reuse, R88, PT ;  /* 0x000000588b00720c */ /* 0x040fe20003f84070 */
[--C-:B------:R-:W-:Y:S01]  /*2e30*/  @!P5 IMAD.IADD R102, R102, 0x1, -R139.reuse ;  /* 0x000000016666d824 */ /* 0x100fe200078e0a8b */
[C---:B------:R-:W-:Y:S01]  /*2e40*/  ISETP.GT.U32.AND P5, PT, R139.reuse, R90, PT ;  /* 0x0000005a8b00720c */ /* 0x040fe20003fa4070 */
[--C-:B------:R-:W-:Y:S01]  /*2e50*/  @!P3 IMAD.IADD R92, R92, 0x1, -R139.reuse ;  /* 0x000000015c5cb824 */ /* 0x100fe200078e0a8b */
[----:B------:R-:W-:Y:S01]  /*2e60*/  ISETP.GT.U32.AND P3, PT, R139, R86, PT ;  /* 0x000000568b00720c */ /* 0x000fe20003f64070 */
[--C-:B------:R-:W-:Y:S01]  /*2e70*/  @!P0 IMAD.IADD R106, R106, 0x1, -R139.reuse ;  /* 0x000000016a6a8824 */ /* 0x100fe200078e0a8b */
[----:B------:R-:W-:Y:S01]  /*2e80*/  ISETP.GE.AND P0, PT, R125, RZ, PT ;  /* 0x000000ff7d00720c */ /* 0x000fe20003f06270 */
[--C-:B------:R-:W-:Y:S01]  /*2e90*/  @!P6 IMAD.IADD R94, R94, 0x1, -R139.reuse ;  /* 0x000000015e5ee824 */ /* 0x100fe200078e0a8b */
[C---:B------:R-:W-:Y:S01]  /*2ea0*/  ISETP.GT.U32.AND P6, PT, R139.reuse, R98, PT ;  /* 0x000000628b00720c */ /* 0x040fe20003fc4070 */
[----:B------:R-:W-:Y:S01]  /*2eb0*/  IMAD.HI.U32 R2, R138, R33, RZ ;  /* 0x000000218a027227 */ /* 0x000fe200078e00ff */
[----:B------:R-:W-:Y:S01]  /*2ec0*/  IABS R53, R101 ;  /* 0x0000006500357213 */ /* 0x000fe20000000000 */
[----:B------:R1:W-:Y:S02]  /*2ed0*/  STL [R1+0x3b0], R101 ;  /* 0x0003b06501007387 */ /* 0x0003e40000100800 */
[----:B------:R-:W-:Y:S01]  /*2ee0*/  @!P2 IMAD.MOV R102, RZ, RZ, -R102 ;  /* 0x000000ffff66a224 */ /* 0x000fe200078e0a66 */
[----:B------:R-:W-:Y:S01]  /*2ef0*/  ISETP.GT.U32.AND P2, PT, R139, R94, PT ;  /* 0x0000005e8b00720c */ /* 0x000fe20003f44070 */
[--C-:B------:R-:W-:Y:S01]  /*2f00*/  @!P5 IMAD.IADD R90, R90, 0x1, -R139.reuse ;  /* 0x000000015a5ad824 */ /* 0x100fe200078e0a8b */
        /* <DEDUP_REMOVED lines=9> */
[----:B------:R-:W-:Y:S01]  /*2fa0*/  IMAD.MOV R2, RZ, RZ, -R2 ;  /* 0x000000ffff027224 */ /* 0x000fe200078e0a02 */
[----:B------:R-:W-:Y:S01]  /*2fb0*/  IABS R49, R99 ;  /* 0x0000006300317213 */ /* 0x000fe20000000000 */
        /* <DEDUP_REMOVED lines=10> */
[----:B------:R-:W-:Y:S01]  /*3060*/  @!P0 IMAD.IADD R90, R90, 0x1, -R139 ;  /* 0x000000015a5a8824 */ /* 0x000fe200078e0a8b */
[C---:B------:R-:W-:Y:S01]  /*3070*/  ISETP.GT.U32.AND P0, PT, R139.reuse, R78, PT ;  /* 0x0000004e8b00720c */ /* 0x040fe20003f04070 */
[----:B------:R-:W-:Y:S01]  /*3080*/  IMAD R33, R139, R2, R33 ;  /* 0x000000028b217224 */ /* 0x000fe200078e0221 */
[----:B------:R1:W-:Y:S01]  /*3090*/  STL [R1+0x3a8], R99 ;  /* 0x0003a86301007387 */ /* 0x0003e20000100800 */
        /* <DEDUP_REMOVED lines=10> */
[----:B------:R-:W-:Y:S01]  /*3140*/  @!P0 IMAD.IADD R78, R78, 0x1, -R139 ;  /* 0x000000014e4e8824 */ /* 0x000fe200078e0a8b */
[----:B------:R-:W-:Y:S01]  /*3150*/  ISETP.GE.AND P0, PT, R97, RZ, PT ;  /* 0x000000ff6100720c */ /* 0x000fe20003f06270 */
[----:B------:R-:W-:Y:S01]  /*3160*/  IMAD.HI.U32 R2, R138, R51, RZ ;  /* 0x000000338a027227 */ /* 0x000fe200078e00ff */
[----:B------:R-:W-:-:S02]  /*3170*/  LOP3.LUT R95, R0, 0x8c, RZ, 0xfc, !PT ;  /* 0x0000008c005f7812 */ /* 0x000fc400078efcff */
[----:B------:R-:W-:Y:S01]  /*3180*/  LOP3.LUT R97, R0, 0x84, RZ, 0xfc, !PT ;  /* 0x0000008400617812 */ /* 0x000fe200078efcff */
[----:B------:R-:W-:Y:S01]  /*3190*/  @!P2 IMAD.MOV R88, RZ, RZ, -R88 ;  /* 0x000000ffff58a224 */ /* 0x000fe200078e0a58 */
[C---:B------:R-:W-:Y:S01]  /*31a0*/  ISETP.GT.U32.AND P2, PT, R139.reuse, R78, PT ;  /* 0x0000004e8b00720c */ /* 0x040fe20003f44070 */
        /* <DEDUP_REMOVED lines=8> */
[----:B------:R-:W-:Y:S01]  /*3230*/  @!P0 IMAD.MOV R86, RZ, RZ, -R86 ;  /* 0x000000ffff568224 */ /* 0x000fe200078e0a56 */
[C---:B------:R-:W-:Y:S01]  /*3240*/  ISETP.GT.U32.AND P0, PT, R139.reuse, R50, PT ;  /* 0x000000328b00720c */ /* 0x040fe20003f04070 */
[----:B------:R-:W-:Y:S01]  /*3250*/  IMAD.MOV R2, RZ, RZ, -R2 ;  /* 0x000000ffff027224 */ /* 0x000fe200078e0a02 */
[----:B------:R1:W-:Y:S01]  /*3260*/  STL [R1+0x39c], R97 ;  /* 0x00039c6101007387 */ /* 0x0003e20000100800 */
[--C-:B------:R-:W-:Y:S01]  /*3270*/  @!P2 IMAD.IADD R78, R78, 0x1, -R139.reuse ;  /* 0x000000014e4ea824 */ /* 0x100fe200078e0a8b */
[----:B------:R-:W-:Y:S01]  /*3280*/  ISETP.GT.U32.AND P2, PT, R139, R24, PT ;  /* 0x000000188b00720c */ /* 0x000fe20003f44070 */
[--C-:B------:R-:W-:Y:S01]  /*3290*/  @!P4 IMAD.IADD R84, R84, 0x1, -R139.reuse ;  /* 0x000000015454c824 */ /* 0x100fe200078e0a8b */
[----:B------:R-:W-:Y:S01]  /*32a0*/  ISETP.GE.AND P4, PT, R111, RZ, PT ;  /* 0x000000ff6f00720c */ /* 0x000fe20003f86270 */
[--C-:B------:R-:W-:Y:S01]  /*32b0*/  @!P5 IMAD.IADD R82, R82, 0x1, -R139.reuse ;  /* 0x000000015252d824 */ /* 0x100fe200078e0a8b */
[----:B------:R-:W-:Y:S01]  /*32c0*/  ISETP.GT.U32.AND P5, PT, R139, R22, PT ;  /* 0x000000168b00720c */ /* 0x000fe20003fa4070 */
[--C-:B------:R-:W-:Y:S01]  /*32d0*/  @!P3 IMAD.IADD R80, R80, 0x1, -R139.reuse ;  /* 0x000000015050b824 */ /* 0x100fe200078e0a8b */
[----:B------:R-:W-:Y:S01]  /*32e0*/  ISETP.GE.AND P3, PT, R47, RZ, PT ;  /* 0x000000ff2f00720c */ /* 0x000fe20003f66270 */
[--C-:B------:R-:W-:Y:S01]  /*32f0*/  @!P6 IMAD.IADD R20, R20, 0x1, -R139.reuse ;  /* 0x000000011414e824 */ /* 0x100fe200078e0a8b */
[C---:B------:R-:W-:Y:S01]  /*3300*/  ISETP.GT.U32.AND P6, PT, R139.reuse, R52, PT ;  /* 0x000000348b00720c */ /* 0x040fe20003fc4070 */
[----:B------:R-:W-:Y:S01]  /*3310*/  @!P0 IMAD.IADD R50, R50, 0x1, -R139 ;  /* 0x0000000132328824 */ /* 0x000fe200078e0a8b */
[C---:B------:R-:W-:Y:S01]  /*3320*/  ISETP.GT.U32.AND P0, PT, R139.reuse, R26, PT ;  /* 0x0000001a8b00720c */ /* 0x040fe20003f04070 */
[----:B------:R-:W-:Y:S01]  /*3330*/  IMAD R51, R139, R2, R51 ;  /* 0x000000028b337224 */ /* 0x000fe200078e0233 */
[----:B------:R-:W-:Y:S01]  /*3340*/  IABS R47, R95 ;  /* 0x0000005f002f7213 */ /* 0x000fe20000000000 */
[--C-:B------:R-:W-:Y:S01]  /*3350*/  @!P2 IMAD.IADD R24, R24, 0x1, -R139.reuse ;  /* 0x000000011818a824 */ /* 0x100fe200078e0a8b */
[----:B------:R-:W-:Y:S01]  /*3360*/  ISETP.GE.AND P2, PT, R93, RZ, PT ;  /* 0x000000ff5d00720c */ /* 0x000fe20003f46270 */
[----:B------:R-:W-:Y:S01]  /*3370*/  @!P4 IMAD.MOV R84, RZ, RZ, -R84 ;  /* 0x000000ffff54c224 */ /* 0x000fe200078e0a54 */
[----:B------:R-:W-:Y:S01]  /*3380*/  ISETP.GT.U32.AND P4, PT, R139, R20, PT ;  /* 0x000000148b00720c */ /* 0x000fe20003f84070 */
[--C-:B------:R-:W-:Y:S01]  /*3390*/  @!P5 IMAD.IADD R22, R22, 0x1, -R139.reuse ;  /* 0x000000011616d824 */ /* 0x100fe200078e0a8b */
[----:B------:R-:W-:Y:S01]  /*33a0*/  ISETP.GE.AND P5, PT, R109, RZ, PT ;  /* 0x000000ff6d00720c */ /* 0x000fe20003fa6270 */
[----:B------:R-:W-:Y:S01]  /*33b0*/  IMAD.MOV.U32 R15, RZ, RZ, R50 ;  /* 0x000000ffff0f7224 */ /* 0x000fe200078e0032 */
[----:B------:R-:W-:Y:S01]  /*33c0*/  LOP3.LUT R93, R0, 0x94, RZ, 0xfc, !PT ;  /* 0x00000094005d7812 */ /* 0x000fe200078efcff */
[--C-:B------:R-:W-:Y:S01]  /*33d0*/  @!P6 IMAD.IADD R52, R52, 0x1, -R139.reuse ;  /* 0x000000013434e824 */ /* 0x100fe200078e0a8b */
[----:B------:R1:W-:Y:S01]  /*33e0*/  STL [R1+0x390], R95 ;  /* 0x0003905f01007387 */ /* 0x0003e20000100800 */
[----:B------:R-:W-:Y:S01]  /*33f0*/  @!P3 IMAD.MOV R82, RZ, RZ, -R82 ;  /* 0x000000ffff52b224 */ /* 0x000fe200078e0a52 */
[----:B------:R-:W-:Y:S01]  /*3400*/  ISETP.GT.U32.AND P3, PT, R139, R22, PT ;  /* 0x000000168b00720c */ /* 0x000fe20003f64070 */
[----:B------:R-:W-:Y:S01]  /*3410*/  @!P0 IMAD.IADD R26, R26, 0x1, -R139 ;  /* 0x000000011a1a8824 */ /* 0x000fe200078e0a8b */
[----:B------:R-:W-:Y:S01]  /*3420*/  ISETP.GE.AND P0, PT, R91, RZ, PT ;  /* 0x000000ff5b00720c */ /* 0x000fe20003f06270 */
[----:B------:R-:W-:Y:S01]  /*3430*/  @!P2 IMAD.MOV R15, RZ, RZ, -R15 ;  /* 0x000000ffff0fa224 */ /* 0x000fe200078e0a0f */
[C---:B------:R-:W-:Y:S01]  /*3440*/  ISETP.GT.U32.AND P2, PT, R139.reuse, R52, PT ;  /* 0x000000348b00720c */ /* 0x040fe20003f44070 */
[--C-:B------:R-:W-:Y:S01]  /*3450*/  @!P4 IMAD.IADD R20, R20, 0x1, -R139.reuse ;  /* 0x000000011414c824 */ /* 0x100fe200078e0a8b */
[C---:B------:R-:W-:Y:S01]  /*3460*/  ISETP.GT.U32.AND P6, PT, R139.reuse, R26, PT ;  /* 0x0000001a8b00720c */ /* 0x040fe20003fc4070 */
[----:B------:R-:W-:Y:S01]  /*3470*/  @!P5 IMAD.MOV R78, RZ, RZ, -R78 ;  /* 0x000000ffff4ed224 */ /* 0x000fe200078e0a4e */
[C---:B------:R-:W-:Y:S01]  /*3480*/  ISETP.GT.U32.AND P4, PT, R139.reuse, R46, PT ;  /* 0x0000002e8b00720c */ /* 0x040fe20003f84070 */
[----:B------:R-:W-:Y:S01]  /*3490*/  IMAD.HI.U32 R7, R138, R47, RZ ;  /* 0x0000002f8a077227 */ /* 0x000fe200078e00ff */
[C---:B------:R-:W-:Y:S01]  /*34a0*/  ISETP.GT.U32.AND P5, PT, R139.reuse, R24, PT ;  /* 0x000000188b00720c */ /* 0x040fe20003fa4070 */
[----:B------:R1:W-:Y:S01]  /*34b0*/  STL [R1+0x384], R93 ;  /* 0x0003845d01007387 */ /* 0x0003e20000100800 */
[----:B------:R-:W-:Y:S01]  /*34c0*/  LOP3.LUT R91, R0, 0x9c, RZ, 0xfc, !PT ;  /* 0x0000009c005b7812 */ /* 0x000fe200078efcff */
[--C-:B------:R-:W-:Y:S01]  /*34d0*/  @!P3 IMAD.IADD R22, R22, 0x1, -R139.reuse ;  /* 0x000000011616b824 */ /* 0x100fe200078e0a8b */
[C---:B------:R-:W-:Y:S01]  /*34e0*/  ISETP.GT.U32.AND P3, PT, R139.reuse, R28, PT ;  /* 0x0000001c8b00720c */ /* 0x040fe20003f64070 */
        /* <DEDUP_REMOVED lines=8> */
[----:B------:R-:W-:Y:S01]  /*3570*/  @!P5 IMAD.IADD R24, R24, 0x1, -R139 ;  /* 0x000000011818d824 */ /* 0x000fe200078e0a8b */
[----:B------:R-:W-:Y:S01]  /*3580*/  ISETP.GT.U32.AND P5, PT, R139, R16, PT ;  /* 0x000000108b00720c */ /* 0x000fe20003fa4070 */
[----:B------:R-:W-:Y:S01]  /*3590*/  IMAD.MOV R132, RZ, RZ, -R7 ;  /* 0x000000ffff847224 */ /* 0x000fe200078e0a07 */
[----:B------:R-:W-:Y:S01]  /*35a0*/  LOP3.LUT R89, R0, 0xa4, RZ, 0xfc, !PT ;  /* 0x000000a400597812 */ /* 0x000fe200078efcff */
[--C-:B------:R-:W-:Y:S01]  /*35b0*/  @!P3 IMAD.IADD R28, R28, 0x1, -R139.reuse ;  /* 0x000000011c1cb824 */ /* 0x100fe200078e0a8b */
[----:B------:R-:W-:Y:S01]  /*35c0*/  ISETP.GE.AND P3, PT, R25, RZ, PT ;  /* 0x000000ff1900720c */ /* 0x000fe20003f66270 */
[----:B------:R-:W-:Y:S01]  /*35d0*/  IMAD.MOV.U32 R25, RZ, RZ, R52 ;  /* 0x000000ffff197224 */ /* 0x000fe200078e0034 */
[----:B------:R-:W-:Y:S01]  /*35e0*/  LOP3.LUT R87, R0, 0xac, RZ, 0xfc, !PT ;  /* 0x000000ac00577812 */ /* 0x000fe200078efcff */
[----:B------:R-:W-:Y:S01]  /*35f0*/  @!P2 IMAD.MOV R22, RZ, RZ, -R22 ;  /* 0x000000ffff16a224 */ /* 0x000fe200078e0a16 */
[C---:B------:R-:W-:Y:S01]  /*3600*/  ISETP.GT.U32.AND P2, PT, R139.reuse, R46, PT ;  /* 0x0000002e8b00720c */ /* 0x040fe20003f44070 */
[----:B------:R-:W-:Y:S01]  /*3610*/  @!P6 IMAD.MOV R20, RZ, RZ, -R20 ;  /* 0x000000ffff14e224 */ /* 0x000fe200078e0a14 */
[----:B------:R-:W-:Y:S01]  /*3620*/  ISETP.GT.U32.AND P6, PT, R139, R28, PT ;  /* 0x0000001c8b00720c */ /* 0x000fe20003fc4070 */
[--C-:B------:R-:W-:Y:S01]  /*3630*/  @!P0 IMAD.IADD R48, R48, 0x1, -R139.reuse ;  /* 0x0000000130308824 */ /* 0x100fe200078e0a8b */
[----:B------:R-:W-:Y:S01]  /*3640*/  ISETP.GE.AND P0, PT, R85, RZ, PT ;  /* 0x000000ff5500720c */ /* 0x000fe20003f06270 */
[----:B------:R-:W-:Y:S01]  /*3650*/  @!P4 IMAD.MOV R26, RZ, RZ, -R26 ;  /* 0x000000ffff1ac224 */ /* 0x000fe200078e0a1a */
[C---:B------:R-:W-:Y:S01]  /*3660*/  ISETP.GT.U32.AND P4, PT, R139.reuse, R18, PT ;  /* 0x000000128b00720c */ /* 0x040fe20003f84070 */
[----:B------:R-:W-:Y:S01]  /*3670*/  @!P5 IMAD.IADD R16, R16, 0x1, -R139 ;  /* 0x000000011010d824 */ /* 0x000fe200078e0a8b */
[C---:B------:R-:W-:Y:S01]  /*3680*/  ISETP.GT.U32.AND P5, PT, R139.reuse, R48, PT ;  /* 0x000000308b00720c */ /* 0x040fe20003fa4070 */
[----:B------:R-:W-:Y:S01]  /*3690*/  @!P3 IMAD.MOV R25, RZ, RZ, -R25 ;  /* 0x000000ffff19b224 */ /* 0x000fe200078e0a19 */
[----:B------:R-:W-:Y:S01]  /*36a0*/  ISETP.GT.U32.AND P3, PT, R139, R14, PT ;  /* 0x0000000e8b00720c */ /* 0x000fe20003f64070 */
[----:B------:R-:W-:Y:S01]  /*36b0*/  IMAD.HI.U32 R2, R138, R53, RZ ;  /* 0x000000358a027227 */ /* 0x000fe200078e00ff */
[----:B------:R1:W-:Y:S01]  /*36c0*/  STL [R1+0x378], R91 ;  /* 0x0003785b01007387 */ /* 0x0003e20000100800 */
[----:B0-----:R-:W-:-:S02]  /*36d0*/  IABS R17, R89 ;  /* 0x0000005900117213 */ /* 0x001fc40000000000 */
[--C-:B------:R-:W-:Y:S01]  /*36e0*/  @!P2 IMAD.IADD R46, R46, 0x1, -R139.reuse ;  /* 0x000000012e2ea824 */ /* 0x100fe200078e0a8b */
[----:B------:R-:W-:Y:S01]  /*36f0*/  ISETP.GT.U32.AND P2, PT, R139, R10, PT ;  /* 0x0000000a8b00720c */ /* 0x000fe20003f44070 */
[--C-:B------:R-:W-:Y:S01]  /*3700*/  @!P6 IMAD.IADD R28, R28, 0x1, -R139.reuse ;  /* 0x000000011c1ce824 */ /* 0x100fe200078e0a8b */
[----:B------:R-:W-:Y:S01]  /*3710*/  ISETP.GE.AND P6, PT, R79, RZ, PT ;  /* 0x000000ff4f00720c */ /* 0x000fe20003fc6270 */
[----:B------:R-:W-:Y:S01]  /*3720*/  @!P0 IMAD.MOV R24, RZ, RZ, -R24 ;  /* 0x000000ffff188224 */ /* 0x000fe200078e0a18 */
[----:B------:R-:W-:Y:S01]  /*3730*/  ISETP.GT.U32.AND P0, PT, R139, R16, PT ;  /* 0x000000108b00720c */ /* 0x000fe20003f04070 */
[--C-:B------:R-:W-:Y:S01]  /*3740*/  @!P4 IMAD.IADD R18, R18, 0x1, -R139.reuse ;  /* 0x000000011212c824 */ /* 0x100fe200078e0a8b */
[----:B------:R1:W-:Y:S01]  /*3750*/  STL [R1+0x33c], R89 ;  /* 0x00033c5901007387 */ /* 0x0003e20000100800 */
[--C-:B------:R-:W-:Y:S01]  /*3760*/  @!P3 IMAD.IADD R14, R14, 0x1, -R139.reuse ;  /* 0x000000010e0eb824 */ /* 0x100fe200078e0a8b */
[----:B------:R-:W-:Y:S01]  /*3770*/  ISETP.GE.AND P4, PT, R77, RZ, PT ;  /* 0x000000ff4d00720c */ /* 0x000fe20003f86270 */
[----:B------:R-:W-:Y:S01]  /*3780*/  IMAD.MOV.U32 R7, RZ, RZ, R46 ;  /* 0x000000ffff077224 */ /* 0x000fe200078e002e */
[C---:B------:R-:W-:Y:S01]  /*3790*/  ISETP.GT.U32.AND P3, PT, R139.reuse, R18, PT ;  /* 0x000000128b00720c */ /* 0x040fe20003f64070 */
[----:B------:R-:W-:Y:S01]  /*37a0*/  IMAD.MOV R2, RZ, RZ, -R2 ;  /* 0x000000ffff027224 */ /* 0x000fe200078e0a02 */
[----:B------:R1:W-:Y:S01]  /*37b0*/  STL [R1+0x330], R87 ;  /* 0x0003305701007387 */ /* 0x0003e20000100800 */
[----:B------:R-:W-:Y:S01]  /*37c0*/  @!P2 IMAD.IADD R10, R10, 0x1, -R139 ;  /* 0x000000010a0aa824 */ /* 0x000fe200078e0a8b */
[C---:B------:R-:W-:Y:S01]  /*37d0*/  ISETP.GT.U32.AND P2, PT, R139.reuse, R14, PT ;  /* 0x0000000e8b00720c */ /* 0x040fe20003f44070 */
[----:B------:R-:W-:Y:S01]  /*37e0*/  @!P6 IMAD.MOV R7, RZ, RZ, -R7 ;  /* 0x000000ffff07e224 */ /* 0x000fe200078e0a07 */
[----:B------:R-:W-:Y:S01]  /*37f0*/  IABS R46, R93 ;  /* 0x0000005d002e7213 */ /* 0x000fe20000000000 */
[----:B------:R-:W-:Y:S01]  /*3800*/  @!P0 IMAD.IADD R16, R16, 0x1, -R139 ;  /* 0x0000000110108824 */ /* 0x000fe200078e0a8b */
[C---:B------:R-:W-:Y:S01]  /*3810*/  ISETP.GT.U32.AND P6, PT, R139.reuse, R10, PT ;  /* 0x0000000a8b00720c */ /* 0x040fe20003fc4070 */
[----:B------:R-:W-:Y:S01]  /*3820*/  IMAD R53, R139, R2, R53 ;  /* 0x000000028b357224 */ /* 0x000fe200078e0235 */
[----:B------:R-:W-:Y:S01]  /*3830*/  ISETP.GE.AND P0, PT, R23, RZ, PT ;  /* 0x000000ff1700720c */ /* 0x000fe20003f06270 */
[----:B------:R-:W-:Y:S01]  /*3840*/  @!P5 IMAD.IADD R48, R48, 0x1, -R139 ;  /* 0x000000013030d824 */ /* 0x000fe200078e0a8b */
[----:B------:R-:W-:Y:S01]  /*3850*/  ISETP.GE.AND P5, PT, R81, RZ, PT ;  /* 0x000000ff5100720c */ /* 0x000fe20003fa6270 */
[----:B------:R-:W-:-:S04]  /*3860*/  IMAD.HI.U32 R2, R138, R49, RZ ;  /* 0x000000318a027227 */ /* 0x000fc800078e00ff */
[----:B------:R-:W-:Y:S01]  /*3870*/  @!P2 IMAD.IADD R14, R14, 0x1, -R139 ;  /* 0x000000010e0ea824 */ /* 0x000fe200078e0a8b */
[C---:B------:R-:W-:Y:S01]  /*3880*/  ISETP.GT.U32.AND P2, PT, R139.reuse, R4, PT ;  /* 0x000000048b00720c */ /* 0x040fe20003f44070 */
[C---:B------:R-:W-:Y:S01]  /*3890*/  IMAD R34, R139.reuse, R34, R9 ;  /* 0x000000228b227224 */ /* 0x040fe200078e0209 */
[----:B------:R-:W-:Y:S01]  /*38a0*/  IABS R9, R97 ;  /* 0x0000006100097213 */ /* 0x000fe20000000000 */
[----:B------:R-:W-:Y:S02]  /*38b0*/  IMAD.MOV R2, RZ, RZ, -R2 ;  /* 0x000000ffff027224 */ /* 0x000fe400078e0a02 */
[----:B------:R-:W-:Y:S02]  /*38c0*/  IMAD.MOV.U32 R23, RZ, RZ, R48 ;  /* 0x000000ffff177224 */ /* 0x000fe400078e0030 */
[----:B------:R-:W-:Y:S02]  /*38d0*/  IMAD R49, R139, R2, R49 ;  /* 0x000000028b317224 */ /* 0x000fe400078e0231 */
[----:B------:R-:W-:-:S04]  /*38e0*/  IMAD.HI.U32 R2, R138, R9, RZ ;  /* 0x000000098a027227 */ /* 0x000fc800078e00ff */
[--C-:B------:R-:W-:Y:S01]  /*38f0*/  @!P3 IMAD.IADD R18, R18, 0x1, -R139.reuse ;  /* 0x000000011212b824 */ /* 0x100fe200078e0a8b */
[C---:B------:R-:W-:Y:S01]  /*3900*/  ISETP.GT.U32.AND P3, PT, R139.reuse, R6, PT ;  /* 0x000000068b00720c */ /* 0x040fe20003f64070 */
[----:B------:R-:W-:Y:S01]  /*3910*/  @!P6 IMAD.IADD R10, R10, 0x1, -R139 ;  /* 0x000000010a0ae824 */ /* 0x000fe200078e0a8b */
[----:B------:R-:W-:Y:S01]  /*3920*/  ISETP.GT.U32.AND P6, PT, R139, R12, PT ;  /* 0x0000000c8b00720c */ /* 0x000fe20003fc4070 */
[----:B------:R-:W-:Y:S01]  /*3930*/  @!P0 IMAD.MOV R28, RZ, RZ, -R28 ;  /* 0x000000ffff1c8224 */ /* 0x000fe200078e0a1c */
[----:B------:R-:W-:Y:S01]  /*3940*/  ISETP.GE.AND P0, PT, R45, RZ, PT ;  /* 0x000000ff2d00720c */ /* 0x000fe20003f06270 */
[----:B------:R-:W-:Y:S01]  /*3950*/  IMAD.MOV R2, RZ, RZ, -R2 ;  /* 0x000000ffff027224 */ /* 0x000fe200078e0a02 */
[----:B------:R-:W-:Y:S01]  /*3960*/  IABS R45, R91 ;  /* 0x0000005b002d7213 */ /* 0x000fe20000000000 */
[----:B------:R-:W-:Y:S01]  /*3970*/  @!P5 IMAD.MOV R23, RZ, RZ, -R23 ;  /* 0x000000ffff17d224 */ /* 0x000fe200078e0a17 */
[----:B------:R-:W-:Y:S01]  /*3980*/  ISETP.GE.AND P5, PT, R75, RZ, PT ;  /* 0x000000ff4b00720c */ /* 0x000fe20003fa6270 */
[C---:B------:R-:W-:Y:S01]  /*3990*/  IMAD R60, R139.reuse, R19, R60 ;  /* 0x000000138b3c7224 */ /* 0x040fe200078e023c */
[----:B------:R-:W-:Y:S01]  /*39a0*/  IABS R19, R87 ;  /* 0x0000005700137213 */ /* 0x000fe20000000000 */
[----:B------:R-:W-:Y:S01]  /*39b0*/  @!P2 IMAD.IADD R4, R4, 0x1, -R139 ;  /* 0x000000010404a824 */ /* 0x000fe200078e0a8b */
[C---:B------:R-:W-:Y:S01]  /*39c0*/  ISETP.GT.U32.AND P2, PT, R139.reuse, R8, PT ;  /* 0x000000088b00720c */ /* 0x040fe20003f44070 */
[----:B------:R-:W-:-:S02]  /*39d0*/  IMAD R50, R139, R2, R9 ;  /* 0x000000028b327224 */ /* 0x000fc400078e0209 */
[----:B------:R-:W-:Y:S02]  /*39e0*/  IMAD R36, R139, R11, R36 ;  /* 0x0000000b8b247224 */ /* 0x000fe400078e0224 */
[----:B------:R-:W-:-:S04]  /*39f0*/  IMAD.HI.U32 R9, R138, R45, RZ ;  /* 0x0000002d8a097227 */ /* 0x000fc800078e00ff */
[----:B------:R-:W-:-:S04]  /*3a00*/  IMAD.HI.U32 R11, R138, R17, RZ ;  /* 0x000000118a0b7227 */ /* 0x000fc800078e00ff */
[----:B------:R-:W-:-:S04]  /*3a10*/  IMAD.HI.U32 R2, R138, R46, RZ ;  /* 0x0000002e8a027227 */ /* 0x000fc800078e00ff */
[----:B------:R-:W-:-:S04]  /*3a20*/  IMAD.HI.U32 R13, R138, R19, RZ ;  /* 0x000000138a0d7227 */ /* 0x000fc800078e00ff */
[----:B------:R-:W-:Y:S02]  /*3a30*/  IMAD.MOV R48, RZ, RZ, -R9 ;  /* 0x000000ffff307224 */ /* 0x000fe400078e0a09 */
[----:B------:R-:W-:Y:S02]  /*3a40*/  IMAD R47, R139, R132, R47 ;  /* 0x000000848b2f7224 */ /* 0x000fe400078e022f */
[----:B------:R-:W-:Y:S01]  /*3a50*/  @!P3 IMAD.IADD R6, R6, 0x1, -R139 ;  /* 0x000000010606b824 */ /* 0x000fe200078e0a8b */
[----:B------:R-:W-:Y:S01]  /*3a60*/  ISETP.GE.AND P3, PT, R73, RZ, PT ;  /* 0x000000ff4900720c */ /* 0x000fe20003f66270 */
[----:B------:R-:W-:Y:S02]  /*3a70*/  IMAD.MOV R52, RZ, RZ, -R11 ;  /* 0x000000ffff347224 */ /* 0x000fe400078e0a0b */
[----:B------:R-:W-:Y:S02]  /*3a80*/  @!P6 IMAD.IADD R12, R12, 0x1, -R139 ;  /* 0x000000010c0ce824 */ /* 0x000fe400078e0a8b */
[----:B------:R-:W-:-:S02]  /*3a90*/  IMAD.MOV R2, RZ, RZ, -R2 ;  /* 0x000000ffff027224 */ /* 0x000fc400078e0a02 */
[----:B------:R-:W-:Y:S01]  /*3aa0*/  IMAD.MOV R132, RZ, RZ, -R13 ;  /* 0x000000ffff847224 */ /* 0x000fe200078e0a0d */
[C---:B------:R-:W-:Y:S01]  /*3ab0*/  ISETP.GT.U32.AND P6, PT, R139.reuse, R12, PT ;  /* 0x0000000c8b00720c */ /* 0x040fe20003fc4070 */
[C---:B------:R-:W-:Y:S02]  /*3ac0*/  IMAD R45, R139.reuse, R48, R45 ;  /* 0x000000308b2d7224 */ /* 0x040fe400078e022d */
[----:B------:R-:W-:Y:S01]  /*3ad0*/  @!P4 IMAD.MOV R16, RZ, RZ, -R16 ;  /* 0x000000ffff10c224 */ /* 0x000fe200078e0a10 */
[C---:B------:R-:W-:Y:S01]  /*3ae0*/  ISETP.GT.U32.AND P4, PT, R139.reuse, R6, PT ;  /* 0x000000068b00720c */ /* 0x040fe20003f84070 */
[----:B------:R-:W-:Y:S01]  /*3af0*/  @!P5 IMAD.MOV R18, RZ, RZ, -R18 ;  /* 0x000000ffff12d224 */ /* 0x000fe200078e0a12 */
[C---:B------:R-:W-:Y:S01]  /*3b00*/  ISETP.GT.U32.AND P5, PT, R139.reuse, R4, PT ;  /* 0x000000048b00720c */ /* 0x040fe20003fa4070 */
[C---:B------:R-:W-:Y:S02]  /*3b10*/  IMAD R48, R139.reuse, R52, R17 ;  /* 0x000000348b307224 */ /* 0x040fe400078e0211 */
[----:B------:R-:W-:-:S02]  /*3b20*/  IMAD R46, R139, R2, R46 ;  /* 0x000000028b2e7224 */ /* 0x000fc400078e022e */
[----:B------:R-:W-:Y:S02]  /*3b30*/  IMAD R52, R139, R132, R19 ;  /* 0x000000848b347224 */ /* 0x000fe400078e0213 */
[----:B------:R-:W-:Y:S01]  /*3b40*/  @!P2 IMAD.IADD R8, R8, 0x1, -R139 ;  /* 0x000000010808a824 */ /* 0x000fe200078e0a8b */
[----:B-1----:R-:W-:Y:S06]  /*3b50*/  BRA.U UP0, `(.L_x_5) ;  /* 0x0000000100187547 */ /* 0x002fec000b800000 */
[----:B------:R-:W-:Y:S01]  /*3b60*/  ELECT P2, URZ, PT ;  /* 0x0000000000ff782f */ /* 0x000fe20003840000 */
[----:B------:R-:W-:Y:S01]  /*3b70*/  IMAD.MOV.U32 R2, RZ, RZ, 0x1 ;  /* 0x00000001ff027424 */ /* 0x000fe200078e00ff */
[----:B------:R-:W-:Y:S01]  /*3b80*/  UMOV UR5, 0x40 ;  /* 0x0000004000057882 */ /* 0x000fe20000000000 */
[----:B------:R-:W-:Y:S01]  /*3b90*/  UVIRTCOUNT.DEALLOC.SMPOOL 0x80 ;  /* 0x000000800000784c */ /* 0x000fe20000000000 */
[----:B------:R-:W-:-:S09]  /*3ba0*/  ULEA UR5, UR4, UR5, 0x18 ;  /* 0x0000000504057291 */ /* 0x000fd2000f8ec0ff */
[----:B------:R0:W-:Y:S03]  /*3bb0*/  @P2 STS.U8 [UR5], R2 ;  /* 0x00000002ff002988 */ /* 0x0001e60008000005 */
.L_x_5:
[----:B------:R-:W-:Y:S01]  /*3bc0*/  @!P3 IMAD.MOV R10, RZ, RZ, -R10 ;  /* 0x000000ffff0ab224 */ /* 0x000fe200078e0a0a */
[C---:B------:R-:W-:Y:S01]  /*3bd0*/  ISETP.GT.U32.AND P3, PT, R139.reuse, R74, PT ;  /* 0x0000004a8b00720c */ /* 0x040fe20003f64070 */
[----:B------:R-:W-:Y:S01]  /*3be0*/  @!P0 IMAD.MOV R14, RZ, RZ, -R14 ;  /* 0x000000ffff0e8224 */ /* 0x000fe200078e0a0e */
[C---:B------:R-:W-:Y:S01]  /*3bf0*/  ISETP.GT.U32.AND P2, PT, R139.reuse, R8, PT ;  /* 0x000000088b00720c */ /* 0x040fe20003f44070 */
[----:B------:R-:W1:Y:S01]  /*3c00*/  LDCU UR7, c[0x0][0x3b0] ;  /* 0x00007600ff0777ac */ /* 0x000e620008000800 */
[----:B------:R-:W-:Y:S01]  /*3c10*/  ISETP.GT.U32.AND P0, PT, R139, R30, PT ;  /* 0x0000001e8b00720c */ /* 0x000fe20003f04070 */
[--C-:B------:R-:W-:Y:S01]  /*3c20*/  @!P6 IMAD.IADD R12, R12, 0x1, -R139.reuse ;  /* 0x000000010c0ce824 */ /* 0x100fe200078e0a8b */
[----:B------:R-:W-:Y:S01]  /*3c30*/  ISETP.GE.AND P6, PT, R57, RZ, PT ;  /* 0x000000ff3900720c */ /* 0x000fe20003fc6270 */
[--C-:B------:R-:W-:Y:S01]  /*3c40*/  @!P4 IMAD.IADD R6, R6, 0x1, -R139.reuse ;  /* 0x000000010606c824 */ /* 0x100fe200078e0a8b */
[----:B------:R-:W-:Y:S01]  /*3c50*/  ISETP.NE.AND P4, PT, R3, RZ, PT ;  /* 0x000000ff0300720c */ /* 0x000fe20003f85270 */
[--C-:B------:R-:W-:Y:S01]  /*3c60*/  @!P5 IMAD.IADD R4, R4, 0x1, -R139.reuse ;  /* 0x000000010404d824 */ /* 0x100fe200078e0a8b */
[----:B------:R-:W-:Y:S01]  /*3c70*/  LOP3.LUT R168, RZ, R3, RZ, 0x33, !PT ;  /* 0x00000003ffa87212 */ /* 0x000fe200078e33ff */
[----:B------:R-:W-:Y:S01]  /*3c80*/  STL [R1+0x4ac], R172 ;  /* 0x0004acac01007387 */ /* 0x000fe20000100800 */
[----:B------:R-:W-:Y:S01]  /*3c90*/  ISETP.GT.U32.AND P5, PT, R139, R76, PT ;  /* 0x0000004c8b00720c */ /* 0x000fe20003fa4070 */
[--C-:B------:R-:W-:Y:S01]  /*3ca0*/  @!P3 IMAD.IADD R74, R74, 0x1, -R139.reuse ;  /* 0x000000014a4ab824 */ /* 0x100fe200078e0a8b */
[----:B------:R-:W-:Y:S01]  /*3cb0*/  ISETP.GE.AND P3, PT, R27, RZ, PT ;  /* 0x000000ff1b00720c */ /* 0x000fe20003f66270 */
[--C-:B------:R-:W-:Y:S01]  /*3cc0*/  @!P2 IMAD.IADD R8, R8, 0x1, -R139.reuse ;  /* 0x000000010808a824 */ /* 0x100fe200078e0a8b */
[----:B------:R-:W-:Y:S01]  /*3cd0*/  ISETP.GE.AND P2, PT, R31, RZ, PT ;  /* 0x000000ff1f00720c */ /* 0x000fe20003f46270 */
[--C-:B------:R-:W-:Y:S01]  /*3ce0*/  @!P0 IMAD.IADD R30, R30, 0x1, -R139.reuse ;  /* 0x000000011e1e8824 */ /* 0x100fe200078e0a8b */
[----:B------:R-:W-:Y:S01]  /*3cf0*/  ISETP.GE.AND P0, PT, R29, RZ, PT ;  /* 0x000000ff1d00720c */ /* 0x000fe20003f06270 */
[----:B------:R-:W-:Y:S01]  /*3d00*/  @!P6 IMAD.MOV R6, RZ, RZ, -R6 ;  /* 0x000000ffff06e224 */ /* 0x000fe200078e0a06 */
[C---:B------:R-:W-:Y:S01]  /*3d10*/  SEL R5, R168.reuse, R5, !P4 ;  /* 0x00000005a8057207 */ /* 0x040fe20006000000 */
[----:B------:R-:W-:Y:S01]  /*3d20*/  STL [R1+0x4a8], R161 ;  /* 0x0004a8a101007387 */ /* 0x000fe20000100800 */
[C---:B------:R-:W-:Y:S01]  /*3d30*/  SEL R122, R168.reuse, R122, !P4 ;  /* 0x0000007aa87a7207 */ /* 0x040fe20006000000 */
[----:B------:R-:W-:Y:S01]  /*3d40*/  USHF.L.U32 UR4, UR6, 0x15, URZ ;  /* 0x0000001506047899 */ /* 0x000fe200080006ff */
[C---:B------:R-:W-:Y:S01]  /*3d50*/  SEL R130, R168.reuse, R130, !P4 ;  /* 0x00000082a8827207 */ /* 0x040fe20006000000 */
[----:B-1----:R-:W-:Y:S01]  /*3d60*/  IMAD R5, R5, UR7, RZ ;  /* 0x0000000705057c24 */ /* 0x002fe2000f8e02ff */
[C---:B------:R-:W-:Y:S01]  /*3d70*/  SEL R83, R168.reuse, R20, !P4 ;  /* 0x00000014a8537207 */ /* 0x040fe20006000000 */
[----:B------:R-:W-:Y:S01]  /*3d80*/  @!P3 IMAD.MOV R8, RZ, RZ, -R8 ;  /* 0x000000ffff08b224 */ /* 0x000fe200078e0a08 */
[C---:B------:R-:W-:Y:S01]  /*3d90*/  SEL R20, R168.reuse, R6, !P4 ;  /* 0x00000006a8147207 */ /* 0x040fe20006000000 */
[----:B------:R-:W-:Y:S01]  /*3da0*/  @!P2 IMAD.MOV R4, RZ, RZ, -R4 ;  /* 0x000000ffff04a224 */ /* 0x000fe200078e0a04 */
[C---:B------:R-:W-:Y:S01]  /*3db0*/  SEL R124, R168.reuse, R124, !P4 ;  /* 0x0000007ca87c7207 */ /* 0x040fe20006000000 */
[----:B------:R-:W-:Y:S01]  /*3dc0*/  @!P0 IMAD.MOV R12, RZ, RZ, -R12 ;  /* 0x000000ffff0c8224 */ /* 0x000fe200078e0a0c */
[----:B------:R-:W-:Y:S01]  /*3dd0*/  SEL R31, R168, R8, !P4 ;  /* 0x00000008a81f7207 */ /* 0x000fe20006000000 */
[----:B------:R-:W-:Y:S01]  /*3de0*/  IMAD R6, R122, UR7, RZ ;  /* 0x000000077a067c24 */ /* 0x000fe2000f8e02ff */
[----:B------:R-:W-:Y:S01]  /*3df0*/  SEL R120, R168, R120, !P4 ;  /* 0x00000078a8787207 */ /* 0x000fe20006000000 */
[----:B------:R-:W-:Y:S01]  /*3e00*/  IMAD R8, R130, UR7, RZ ;  /* 0x0000000782087c24 */ /* 0x000fe2000f8e02ff */
[-C--:B0-----:R-:W-:Y:S01]  /*3e10*/  IADD3 R2, P0, PT, R5, R127.reuse, RZ ;  /* 0x0000007f05027210 */ /* 0x081fe20007f1e0ff */
[----:B------:R-:W-:Y:S01]  /*3e20*/  STL [R1+0x4a4], R160 ;  /* 0x0004a4a001007387 */ /* 0x000fe20000100800 */
[C---:B------:R-:W-:Y:S01]  /*3e30*/  SEL R27, R168.reuse, R24, !P4 ;  /* 0x00000018a81b7207 */ /* 0x040fe20006000000 */
[----:B------:R-:W-:Y:S01]  /*3e40*/  IMAD R83, R83, UR7, RZ ;  /* 0x0000000753537c24 */ /* 0x000fe2000f8e02ff */
[C---:B------:R-:W-:Y:S01]  /*3e50*/  SEL R21, R168.reuse, R28, !P4 ;  /* 0x0000001ca8157207 */ /* 0x040fe20006000000 */
[----:B------:R-:W-:Y:S01]  /*3e60*/  STL [R1+0x4a0], R171 ;  /* 0x0004a0ab01007387 */ /* 0x000fe20000100800 */
[----:B------:R-:W-:Y:S01]  /*3e70*/  SEL R17, R168, R10, !P4 ;  /* 0x0000000aa8117207 */ /* 0x000fe20006000000 */
[----:B------:R-:W-:Y:S01]  /*3e80*/  IMAD R10, R124, UR7, RZ ;  /* 0x000000077c0a7c24 */ /* 0x000fe2000f8e02ff */
[C---:B------:R-:W-:Y:S01]  /*3e90*/  SEL R24, R168.reuse, R4, !P4 ;  /* 0x00000004a8187207 */ /* 0x040fe20006000000 */
[----:B------:R-:W-:Y:S01]  /*3ea0*/  STL [R1+0x49c], R170 ;  /* 0x00049caa01007387 */ /* 0x000fe20000100800 */
[C---:B------:R-:W-:Y:S01]  /*3eb0*/  SEL R116, R168.reuse, R116, !P4 ;  /* 0x00000074a8747207 */ /* 0x040fe20006000000 */
[----:B------:R-:W-:Y:S01]  /*3ec0*/  IMAD R129, R17, UR7, RZ ;  /* 0x0000000711817c24 */ /* 0x000fe2000f8e02ff */
[----:B------:R-:W-:Y:S01]  /*3ed0*/  SEL R28, R168, R12, !P4 ;  /* 0x0000000ca81c7207 */ /* 0x000fe20006000000 */
[----:B------:R-:W-:Y:S01]  /*3ee0*/  IMAD R12, R120, UR7, RZ ;  /* 0x00000007780c7c24 */ /* 0x000fe2000f8e02ff */
[-C--:B------:R-:W-:Y:S01]  /*3ef0*/  IADD3 R3, P3, PT, R6, R127.reuse, RZ ;  /* 0x0000007f06037210 */ /* 0x080fe20007f7e0ff */
[----:B------:R-:W-:Y:S01]  /*3f00*/  STL [R1+0x498], R169 ;  /* 0x000498a901007387 */ /* 0x000fe20000100800 */
[----:B------:R-:W-:Y:S01]  /*3f10*/  LEA.HI.X.SX32 R4, R5, R126, 0x1, P0 ;  /* 0x0000007e05047211 */ /* 0x000fe200000f0eff */
[----:B------:R-:W-:Y:S01]  /*3f20*/  IMAD R137, R20, UR7, RZ ;  /* 0x0000000714897c24 */ /* 0x000fe2000f8e02ff */
[----:B------:R-:W-:Y:S01]  /*3f30*/  SEL R112, R168, R112, !P4 ;  /* 0x00000070a8707207 */ /* 0x000fe20006000000 */
[----:B------:R0:W-:Y:S01]  /*3f40*/  STL [R1+0x494], R167 ;  /* 0x000494a701007387 */ /* 0x0001e20000100800 */
[----:B------:R-:W-:Y:S01]  /*3f50*/  IADD3 R5, P0, PT, R8, R127, RZ ;  /* 0x0000007f08057210 */ /* 0x000fe20007f1e0ff */
[----:B------:R-:W-:Y:S01]  /*3f60*/  IMAD R186, R24, UR7, RZ ;  /* 0x0000000718ba7c24 */ /* 0x000fe2000f8e02ff */
[----:B------:R-:W-:Y:S01]  /*3f70*/  SEL R85, R168, R22, !P4 ;  /* 0x00000016a8557207 */ /* 0x000fe20006000000 */
[----:B------:R-:W-:Y:S01]  /*3f80*/  IMAD R194, R28, UR7, RZ ;  /* 0x000000071cc27c24 */ /* 0x000fe2000f8e02ff */
[----:B------:R-:W-:Y:S01]  /*3f90*/  SEL R19, R168, R16, !P4 ;  /* 0x00000010a8137207 */ /* 0x000fe20006000000 */
[----:B------:R-:W-:Y:S01]  /*3fa0*/  @!P5 IMAD.IADD R76, R76, 0x1, -R139 ;  /* 0x000000014c4cd824 */ /* 0x000fe200078e0a8b */
[C---:B------:R-:W-:Y:S01]  /*3fb0*/  SEL R11, R168.reuse, R78, !P4 ;  /* 0x0000004ea80b7207 */ /* 0x040fe20006000000 */
[----:B------:R-:W-:Y:S01]  /*3fc0*/  IMAD R31, R31, UR7, RZ ;  /* 0x000000071f1f7c24 */ /* 0x000fe2000f8e02ff */
[C---:B------:R-:W-:Y:S01]  /*3fd0*/  SEL R22, R168.reuse, R7, !P4 ;  /* 0x00000007a8167207 */ /* 0x040fe20006000000 */
[----:B0-----:R-:W0:Y:S01]  /*3fe0*/  S2R R167, SR_TID.X ;  /* 0x0000000000a77919 */ /* 0x001e220000002100 */
[----:B------:R-:W-:Y:S01]  /*3ff0*/  SEL R16, R168, R14, !P4 ;  /* 0x0000000ea8107207 */ /* 0x000fe20006000000 */
[----:B------:R-:W-:Y:S01]  /*4000*/  IMAD R14, R116, UR7, RZ ;  /* 0x00000007740e7c24 */ /* 0x000fe2000f8e02ff */
[----:B------:R-:W-:Y:S01]  /*4010*/  LEA.HI.X.SX32 R6, R6, R126, 0x1, P3 ;  /* 0x0000007e06067211 */ /* 0x000fe200018f0eff */
[----:B------:R-:W-:Y:S01]  /*4020*/  IMAD R22, R22, UR7, RZ ;  /* 0x0000000716167c24 */ /* 0x000fe2000f8e02ff */
[C---:B------:R-:W-:Y:S01]  /*4030*/  SEL R125, R168.reuse, R128, !P4 ;  /* 0x00000080a87d7207 */ /* 0x040fe20006000000 */
[----:B------:R-:W-:Y:S01]  /*4040*/  ULOP3.LUT UR4, UR4, 0x600000, URZ, 0xc0, !UPT ;  /* 0x0060000004047892 */ /* 0x000fe2000f8ec0ff */
[----:B------:R-:W-:Y:S01]  /*4050*/  SEL R81, R168, R15, !P4 ;  /* 0x0000000fa8517207 */ /* 0x000fe20006000000 */
[----:B------:R-:W-:Y:S01]  /*4060*/  IMAD R15, R112, UR7, RZ ;  /* 0x00000007700f7c24 */ /* 0x000fe2000f8e02ff */
[-C--:B------:R-:W-:Y:S01]  /*4070*/  IADD3 R7, P3, PT, R10, R127.reuse, RZ ;  /* 0x0000007f0a077210 */ /* 0x080fe20007f7e0ff */
[----:B------:R-:W-:Y:S01]  /*4080*/  IMAD R125, R125, UR7, RZ ;  /* 0x000000077d7d7c24 */ /* 0x000fe2000f8e02ff */
[----:B------:R-:W-:Y:S01]  /*4090*/  LEA.HI.X.SX32 R8, R8, R126, 0x1, P0 ;  /* 0x0000007e08087211 */ /* 0x000fe200000f0eff */
[----:B------:R-:W-:Y:S01]  /*40a0*/  IMAD R81, R81, UR7, RZ ;  /* 0x0000000751517c24 */ /* 0x000fe2000f8e02ff */
[----:B------:R-:W-:Y:S01]  /*40b0*/  SEL R135, R168, R114, !P4 ;  /* 0x00000072a8877207 */ /* 0x000fe20006000000 */
[----:B------:R-:W-:Y:S01]  /*40c0*/  UIADD3 UR14, UPT, UPT, UR12, UR4, URZ ;  /* 0x000000040c0e7290 */ /* 0x000fe2000fffe0ff */
[-C--:B------:R-:W-:Y:S01]  /*40d0*/  IADD3 R9, P0, PT, R12, R127.reuse, RZ ;  /* 0x0000007f0c097210 */ /* 0x080fe20007f1e0ff */
[----:B------:R-:W-:Y:S01]  /*40e0*/  UMOV UR5, 0x1 ;  /* 0x0000000100057882 */ /* 0x000fe20000000000 */
[C---:B------:R-:W-:Y:S01]  /*40f0*/  SEL R79, R168.reuse, R82, !P4 ;  /* 0x00000052a84f7207 */ /* 0x040fe20006000000 */
[----:B------:R-:W-:Y:S01]  /*4100*/  IMAD R135, R135, UR7, RZ ;  /* 0x0000000787877c24 */ /* 0x000fe2000f8e02ff */
[----:B------:R-:W-:Y:S01]  /*4110*/  SEL R82, R168, R80, !P4 ;  /* 0x00000050a8527207 */ /* 0x000fe20006000000 */
[----:B------:R-:W-:Y:S01]  /*4120*/  IMAD R80, R11, UR7, RZ ;  /* 0x000000070b507c24 */ /* 0x000fe2000f8e02ff */
[----:B------:R-:W-:Y:S01]  /*4130*/  LEA.HI.X.SX32 R10, R10, R126, 0x1, P3 ;  /* 0x0000007e0a0a7211 */ /* 0x000fe200018f0eff */
[----:B------:R-:W-:Y:S01]  /*4140*/  IMAD R79, R79, UR7, RZ ;  /* 0x000000074f4f7c24 */ /* 0x000fe2000f8e02ff */
[----:B------:R-:W-:Y:S01]  /*4150*/  SEL R184, R168, R110, !P4 ;  /* 0x0000006ea8b87207 */ /* 0x000fe20006000000 */
[----:B------:R-:W-:Y:S01]  /*4160*/  IMAD R82, R82, UR7, RZ ;  /* 0x0000000752527c24 */ /* 0x000fe2000f8e02ff */
[-C--:B------:R-:W-:Y:S01]  /*4170*/  IADD3 R11, P3, PT, R14, R127.reuse, RZ ;  /* 0x0000007f0e0b7210 */ /* 0x080fe20007f7e0ff */
[----:B------:R-:W-:Y:S01]  /*4180*/  STTM.16dp32bit_t0_t15.x128 tmem[UR14], RZ ;  /* 0x000000ff000079ed */ /* 0x000fe20008b8000e */
[----:B------:R-:W-:Y:S01]  /*4190*/  STTM.16dp32bit_t16_t31.x128 tmem[UR14+0x80], RZ ;  /* 0x000080ff000079ed */ /* 0x000fe20008ba000e */
[----:B------:R-:W-:Y:S01]  /*41a0*/  LEA.HI.X.SX32 R12, R12, R126, 0x1, P0 ;  /* 0x0000007e0c0c7211 */ /* 0x000fe200000f0eff */
[----:B------:R-:W-:Y:S01]  /*41b0*/  IMAD R184, R184, UR7, RZ ;  /* 0x00000007b8b87c24 */ /* 0x000fe2000f8e02ff */
[----:B------:R-:W-:Y:S01]  /*41c0*/  SEL R192, R168, R108, !P4 ;  /* 0x0000006ca8c07207 */ /* 0x000fe20006000000 */
[----:B------:R-:W1:Y:S01]  /*41d0*/  FENCE.VIEW.ASYNC.T ;  /* 0x00000000000073c6 */ /* 0x000e620000000200 */
[-C--:B------:R-:W-:Y:S01]  /*41e0*/  IADD3 R13, P0, PT, R15, R127.reuse, RZ ;  /* 0x0000007f0f0d7210 */ /* 0x080fe20007f1e0ff */
[----:B------:R-:W-:Y:S01]  /*41f0*/  UIADD3 UR15, UPT, UPT, UR13, 0xa000, URZ ;  /* 0x0000a0000d0f7890 */ /* 0x000fe2000fffe0ff */
[----:B------:R-:W-:Y:S01]  /*4200*/  LEA.HI.X.SX32 R14, R14, R126, 0x1, P3 ;  /* 0x0000007e0e0e7211 */ /* 0x000fe200018f0eff */
[----:B------:R-:W-:Y:S01]  /*4210*/  IMAD R192, R192, UR7, RZ ;  /* 0x00000007c0c07c24 */ /* 0x000fe2000f8e02ff */
[----:B------:R-:W-:Y:S01]  /*4220*/  SEL R200, R168, R104, !P4 ;  /* 0x00000068a8c87207 */ /* 0x000fe20006000000 */
[----:B------:R-:W2:Y:S01]  /*4230*/  LDCU UR4, c[0x0][0x3a4] ;  /* 0x00007480ff0477ac */ /* 0x000ea20008000800 */
[----:B------:R-:W-:-:S02]  /*4240*/  IADD3 R128, P3, PT, R125, R127, RZ ;  /* 0x0000007f7d807210 */ /* 0x000fc40007f7e0ff */
[----:B------:R-:W-:Y:S01]  /*4250*/  LEA.HI.X.SX32 R15, R15, R126, 0x1, P0 ;  /* 0x0000007e0f0f7211 */ /* 0x000fe200000f0eff */
[----:B------:R-:W-:Y:S01]  /*4260*/  IMAD R200, R200, UR7, RZ ;  /* 0x00000007c8c87c24 */ /* 0x000fe2000f8e02ff */
[----:B------:R-:W-:Y:S02]  /*4270*/  SEL R208, R168, R118, !P4 ;  /* 0x00000076a8d07207 */ /* 0x000fe40006000000 */
[-C--:B------:R-:W-:Y:S02]  /*4280*/  IADD3 R136, P0, PT, R135, R127.reuse, RZ ;  /* 0x0000007f87887210 */ /* 0x080fe40007f1e0ff */
[----:B------:R-:W-:Y:S01]  /*4290*/  LEA.HI.X.SX32 R125, R125, R126, 0x1, P3 ;  /* 0x0000007e7d7d7211 */ /* 0x000fe200018f0eff */
[----:B------:R-:W-:Y:S01]  /*42a0*/  IMAD R208, R208, UR7, RZ ;  /* 0x00000007d0d07c24 */ /* 0x000fe2000f8e02ff */
[----:B------:R-:W-:Y:S02]  /*42b0*/  SEL R216, R168, R102, !P4 ;  /* 0x00000066a8d87207 */ /* 0x000fe40006000000 */
        /* <DEDUP_REMOVED lines=39> */
[----:B------:R-:W-:Y:S01]  /*4530*/  SEL R84, R168, R84, !P4 ;  /* 0x00000054a8547207 */ /* 0x000fe20006000000 */
[----:B------:R-:W-:Y:S01]  /*4540*/  STL [R1+0x10], R161 ;  /* 0x000010a101007387 */ /* 0x000fe20000100800 */
[----:B------:R-:W-:-:S02]  /*4550*/  IADD3 R171, P3, PT, R57, R127, RZ ;  /* 0x0000007f39ab7210 */ /* 0x000fc40007f7e0ff */
[-C--:B------:R-:W-:Y:S01]  /*4560*/  LEA.HI.X.SX32 R172, R29, R126.reuse, 0x1, P0 ;  /* 0x0000007e1dac7211 */ /* 0x080fe200000f0eff */
[----:B------:R-:W-:Y:S01]  /*4570*/  IMAD R78, R84, UR7, RZ ;  /* 0x00000007544e7c24 */ /* 0x000fe2000f8e02ff */
[-C--:B------:R-:W-:Y:S01]  /*4580*/  IADD3 R169, P0, PT, R73, R127.reuse, RZ ;  /* 0x0000007f49a97210 */ /* 0x080fe20007f1e0ff */
[----:B------:R-:W-:Y:S01]  /*4590*/  IMAD R84, R85, UR7, RZ ;  /* 0x0000000755547c24 */ /* 0x000fe2000f8e02ff */
[-C--:B------:R-:W-:Y:S01]  /*45a0*/  LEA.HI.X.SX32 R160, R57, R126.reuse, 0x1, P3 ;  /* 0x0000007e39a07211 */ /* 0x080fe200018f0eff */
[----:B------:R-:W-:Y:S01]  /*45b0*/  IMAD R85, R27, UR7, RZ ;  /* 0x000000071b557c24 */ /* 0x000fe2000f8e02ff */
[-C--:B------:R-:W-:Y:S01]  /*45c0*/  IADD3 R123, P3, PT, R75, R127.reuse, RZ ;  /* 0x0000007f4b7b7210 */ /* 0x080fe20007f7e0ff */
[----:B------:R-:W-:Y:S01]  /*45d0*/  IMAD R57, R16, UR7, RZ ;  /* 0x0000000710397c24 */ /* 0x000fe2000f8e02ff */
[-C--:B------:R-:W-:Y:S01]  /*45e0*/  LEA.HI.X.SX32 R170, R73, R126.reuse, 0x1, P0 ;  /* 0x0000007e49aa7211 */ /* 0x080fe200000f0eff */
[----:B------:R-:W-:Y:S01]  /*45f0*/  STL [R1+0x30], R171 ;  /* 0x000030ab01007387 */ /* 0x000fe20000100800 */
[-C--:B------:R-:W-:Y:S01]  /*4600*/  IADD3 R100, P0, PT, R77, R127.reuse, RZ ;  /* 0x0000007f4d647210 */ /* 0x080fe20007f1e0ff */
[----:B------:R-:W-:Y:S01]  /*4610*/  IMAD R27, R19, UR7, RZ ;  /* 0x00000007131b7c24 */ /* 0x000fe2000f8e02ff */
[----:B------:R-:W-:Y:S01]  /*4620*/  LEA.HI.X.SX32 R73, R75, R126, 0x1, P3 ;  /* 0x0000007e4b497211 */ /* 0x000fe200018f0eff */
[----:B------:R-:W-:Y:S01]  /*4630*/  STL [R1+0xc], R172 ;  /* 0x00000cac01007387 */ /* 0x000fe20000100800 */
[----:B------:R-:W-:-:S02]  /*4640*/  IADD3 R104, P3, PT, R78, R127, RZ ;  /* 0x0000007f4e687210 */ /* 0x000fc40007f7e0ff */
[-C--:B------:R-:W-:Y:S01]  /*4650*/  LEA.HI.X.SX32 R98, R77, R126.reuse, 0x1, P0 ;  /* 0x0000007e4d627211 */ /* 0x080fe200000f0eff */
[----:B------:R-:W-:Y:S01]  /*4660*/  STL [R1+0x50], R169 ;  /* 0x000050a901007387 */ /* 0x000fe20000100800 */
[CC--:B------:R-:W-:Y:S02]  /*4670*/  IADD3 R90, P0, PT, R79.reuse, R127.reuse, RZ ;  /* 0x0000007f4f5a7210 */ /* 0x0c0fe40007f1e0ff */
[-C--:B------:R-:W-:Y:S01]  /*4680*/  LEA.HI.X.SX32 R102, R78, R126.reuse, 0x1, P3 ;  /* 0x0000007e4e667211 */ /* 0x080fe200018f0eff */
[----:B------:R-:W-:Y:S01]  /*4690*/  STL [R1+0x2c], R160 ;  /* 0x00002ca001007387 */ /* 0x000fe20000100800 */
[-C--:B------:R-:W-:Y:S02]  /*46a0*/  IADD3 R106, P3, PT, R80, R127.reuse, RZ ;  /* 0x0000007f506a7210 */ /* 0x080fe40007f7e0ff */
[----:B------:R-:W-:Y:S01]  /*46b0*/  LEA.HI.X.SX32 R88, R79, R126, 0x1, P0 ;  /* 0x0000007e4f587211 */ /* 0x000fe200000f0eff */
[----:B------:R-:W-:Y:S01]  /*46c0*/  STL [R1+0x70], R123 ;  /* 0x0000707b01007387 */ /* 0x000fe20000100800 */
[----:B------:R-:W-:-:S02]  /*46d0*/  IADD3 R96, P0, PT, R81, R127, RZ ;  /* 0x0000007f51607210 */ /* 0x000fc40007f1e0ff */
[----:B------:R-:W-:Y:S01]  /*46e0*/  LEA.HI.X.SX32 R94, R80, R126, 0x1, P3 ;  /* 0x0000007e505e7211 */ /* 0x000fe200018f0eff */
[----:B------:R-:W-:Y:S01]  /*46f0*/  STL [R1+0x4c], R170 ;  /* 0x00004caa01007387 */ /* 0x000fe20000100800 */
[----:B------:R-:W-:Y:S02]  /*4700*/  SEL R26, R168, R26, !P4 ;  /* 0x0000001aa81a7207 */ /* 0x000fe40006000000 */
[----:B------:R-:W-:Y:S01]  /*4710*/  IADD3 R252, P3, PT, R82, R127, RZ ;  /* 0x0000007f52fc7210 */ /* 0x000fe20007f7e0ff */
[----:B------:R-:W-:Y:S01]  /*4720*/  STL [R1+0x90], R100 ;  /* 0x0000906401007387 */ /* 0x000fe20000100800 */
[-C--:B------:R-:W-:Y:S01]  /*4730*/  LEA.HI.X.SX32 R92, R81, R126.reuse, 0x1, P0 ;  /* 0x0000007e515c7211 */ /* 0x080fe200000f0eff */
[----:B------:R-:W-:Y:S01]  /*4740*/  IMAD R86, R26, UR7, RZ ;  /* 0x000000071a567c24 */ /* 0x000fe2000f8e02ff */
[----:B------:R-:W-:Y:S01]  /*4750*/  SEL R25, R168, R25, !P4 ;  /* 0x00000019a8197207 */ /* 0x000fe20006000000 */
[----:B------:R-:W-:Y:S01]  /*4760*/  IMAD R26, R21, UR7, RZ ;  /* 0x00000007151a7c24 */ /* 0x000fe2000f8e02ff */
[----:B------:R-:W-:Y:S01]  /*4770*/  IADD3 R244, P0, PT, R83, R127, RZ ;  /* 0x0000007f53f47210 */ /* 0x000fe20007f1e0ff */
[----:B------:R-:W-:Y:S01]  /*4780*/  STL [R1+0x6c], R73 ;  /* 0x00006c4901007387 */ /* 0x000fe20000100800 */
[----:B------:R-:W-:Y:S01]  /*4790*/  LEA.HI.X.SX32 R108, R82, R126, 0x1, P3 ;  /* 0x0000007e526c7211 */ /* 0x000fe200018f0eff */
[----:B------:R-:W-:Y:S01]  /*47a0*/  IMAD R25, R25, UR7, RZ ;  /* 0x0000000719197c24 */ /* 0x000fe2000f8e02ff */
[----:B------:R-:W-:Y:S01]  /*47b0*/  SEL R23, R168, R23, !P4 ;  /* 0x00000017a8177207 */ /* 0x000fe20006000000 */
[----:B------:R-:W-:Y:S01]  /*47c0*/  STL [R1+0xb8], R104 ;  /* 0x0000b86801007387 */ /* 0x000fe20000100800 */
[----:B------:R-:W-:-:S02]  /*47d0*/  IADD3 R236, P3, PT, R84, R127, RZ ;  /* 0x0000007f54ec7210 */ /* 0x000fc40007f7e0ff */
[----:B------:R-:W-:Y:S01]  /*47e0*/  LEA.HI.X.SX32 R245, R83, R126, 0x1, P0 ;  /* 0x0000007e53f57211 */ /* 0x000fe200000f0eff */
[----:B------:R-:W-:Y:S01]  /*47f0*/  IMAD R23, R23, UR7, RZ ;  /* 0x0000000717177c24 */ /* 0x000fe2000f8e02ff */
[CC--:B------:R-:W-:Y:S01]  /*4800*/  IADD3 R228, P0, PT, R85.reuse, R127.reuse, RZ ;  /* 0x0000007f55e47210 */ /* 0x0c0fe20007f1e0ff */
[----:B------:R-:W-:Y:S01]  /*4810*/  STL [R1+0x8c], R98 ;  /* 0x00008c6201007387 */ /* 0x000fe20000100800 */
[----:B------:R-:W-:Y:S02]  /*4820*/  SEL R18, R168, R18, !P4 ;  /* 0x00000012a8127207 */ /* 0x000fe40006000000 */
        /* <DEDUP_REMOVED lines=9> */
[-C--:B------:R-:W-:Y:S02]  /*48c0*/  IADD3 R17, P3, PT, R23, R127.reuse, RZ ;  /* 0x0000007f17117210 */ /* 0x080fe40007f7e0ff */
[-C--:B------:R-:W-:Y:S01]  /*48d0*/  LEA.HI.X.SX32 R18, R25, R126.reuse, 0x1, P0 ;  /* 0x0000007e19127211 */ /* 0x080fe200000f0eff */
[----:B------:R-:W-:Y:S01]  /*48e0*/  STL [R1+0xd4], R88 ;  /* 0x0000d45801007387 */ /* 0x000fe20000100800 */
[-C--:B------:R-:W-:Y:S02]  /*48f0*/  IADD3 R19, P0, PT, R22, R127.reuse, RZ ;  /* 0x0000007f16137210 */ /* 0x080fe40007f1e0ff */
        /* <DEDUP_REMOVED lines=14> */
[----:B------:R-:W-:Y:S02]  /*49e0*/  LEA.HI.X.SX32 R29, R57, R126, 0x1, P0 ;  /* 0x0000007e391d7211 */ /* 0x000fe400000f0eff */
[----:B0-----:R-:W-:Y:S01]  /*49f0*/  LEA.HI R57, R167, R133, RZ, 0x1a ;  /* 0x00000085a7397211 */ /* 0x001fe200078fd0ff */
[----:B------:R-:W-:Y:S01]  /*4a00*/  STL [R1+0x134], R108 ;  /* 0x0001346c01007387 */ /* 0x000fe20000100800 */
[C---:B------:R-:W-:Y:S02]  /*4a10*/  ISETP.GT.U32.AND P5, PT, R139.reuse, R30, PT ;  /* 0x0000001e8b00720c */ /* 0x040fe40003fa4070 */
[----:B------:R-:W-:Y:S01]  /*4a20*/  ISETP.GT.U32.AND P2, PT, R139, R74, PT ;  /* 0x0000004a8b00720c */ /* 0x000fe20003f44070 */
[----:B------:R-:W-:Y:S01]  /*4a30*/  STL [R1+0x180], R236 ;  /* 0x000180ec01007387 */ /* 0x000fe20000100800 */
[----:B------:R-:W-:Y:S01]  /*4a40*/  VIADD R75, R57, 0xfe ;  /* 0x000000fe394b7836 */ /* 0x000fe20000000000 */
[----:B------:R-:W-:-:S02]  /*4a50*/  IADD3 R130, P3, PT, R129, R127, RZ ;  /* 0x0000007f81827210 */ /* 0x000fc40007f7e0ff */
[----:B------:R-:W-:Y:S01]  /*4a60*/  STL [R1+0x164], R245 ;  /* 0x000164f501007387 */ /* 0x000fe20000100800 */
[-C--:B------:R-:W-:Y:S02]  /*4a70*/  IADD3 R187, P6, PT, R186, R127.reuse, RZ ;  /* 0x0000007fbabb7210 */ /* 0x080fe40007fde0ff */
[-C--:B------:R-:W-:Y:S01]  /*4a80*/  IADD3 R179, P0, PT, R137, R127.reuse, RZ ;  /* 0x0000007f89b37210 */ /* 0x080fe20007f1e0ff */
[----:B------:R-:W-:Y:S01]  /*4a90*/  STL [R1+0x198], R228 ;  /* 0x000198e401007387 */ /* 0x000fe20000100800 */
[-C--:B------:R-:W-:Y:S01]  /*4aa0*/  LEA.HI.X.SX32 R129, R129, R126.reuse, 0x1, P3 ;  /* 0x0000007e81817211 */ /* 0x080fe200018f0eff */
[--C-:B------:R-:W-:Y:S01]  /*4ab0*/  @!P5 IMAD.IADD R30, R30, 0x1, -R139.reuse ;  /* 0x000000011e1ed824 */ /* 0x100fe200078e0a8b */
[-C--:B------:R-:W-:Y:S01]  /*4ac0*/  IADD3 R195, P3, PT, R194, R127.reuse, RZ ;  /* 0x0000007fc2c37210 */ /* 0x080fe20007f7e0ff */
[----:B------:R-:W-:Y:S01]  /*4ad0*/  STL [R1+0x17c], R237 ;  /* 0x00017ced01007387 */ /* 0x000fe20000100800 */
[----:B------:R-:W-:Y:S01]  /*4ae0*/  LOP3.LUT R202, R167, 0x7f, RZ, 0xc0, !PT ;  /* 0x0000007fa7ca7812 */ /* 0x000fe200078ec0ff */
[----:B------:R-:W-:Y:S01]  /*4af0*/  @!P2 IMAD.IADD R74, R74, 0x1, -R139 ;  /* 0x000000014a4aa824 */ /* 0x000fe200078e0a8b */
[----:B------:R-:W-:Y:S01]  /*4b00*/  LEA.HI.X.SX32 R186, R186, R126, 0x1, P6 ;  /* 0x0000007ebaba7211 */ /* 0x000fe200030f0eff */
[----:B------:R-:W-:Y:S01]  /*4b10*/  STL [R1+0x1b0], R132 ;  /* 0x0001b08401007387 */ /* 0x000fe20000100800 */
[----:B------:R-:W-:-:S02]  /*4b20*/  IADD3 R203, P6, PT, R31, R127, RZ ;  /* 0x0000007f1fcb7210 */ /* 0x000fc40007fde0ff */
[----:B------:R-:W-:Y:S01]  /*4b30*/  LEA.HI.X.SX32 R137, R137, R126, 0x1, P0 ;  /* 0x0000007e89897211 */ /* 0x000fe200000f0eff */
[----:B------:R-:W-:Y:S01]  /*4b40*/  STL [R1+0x194], R229 ;  /* 0x000194e501007387 */ /* 0x000fe20000100800 */
[----:B------:R-:W-:Y:S02]  /*4b50*/  ISETP.GE.AND P5, PT, R211, RZ, PT ;  /* 0x000000ffd300720c */ /* 0x000fe40003fa6270 */
[----:B------:R-:W-:Y:S01]  /*4b60*/  ISETP.GT.U32.AND P0, PT, R139, R76, PT ;  /* 0x0000004c8b00720c */ /* 0x000fe20003f04070 */
[----:B------:R-:W-:Y:S01]  /*4b70*/  STL [R1+0x1ac], R221 ;  /* 0x0001acdd01007387 */ /* 0x000fe20000100800 */
[-C--:B------:R-:W-:Y:S02]  /*4b80*/  LEA.HI.X.SX32 R194, R194, R126.reuse, 0x1, P3 ;  /* 0x0000007ec2c27211 */ /* 0x080fe400018f0eff */
[----:B------:R-:W-:Y:S01]  /*4b90*/  ISETP.NE.U32.AND P3, PT, R202, RZ, PT ;  /* 0x000000ffca00720c */ /* 0x000fe20003f65070 */
[----:B------:R0:W-:Y:S01]  /*4ba0*/  STL [R1+0x2d0], R57 ;  /* 0x0002d03901007387 */ /* 0x0001e20000100800 */
[----:B------:R-:W-:-:S02]  /*4bb0*/  LEA.HI.X.SX32 R202, R31, R126, 0x1, P6 ;  /* 0x0000007e1fca7211 */ /* 0x000fc400030f0eff */
[----:B------:R-:W-:Y:S01]  /*4bc0*/  ISETP.GE.AND P6, PT, R218, RZ, PT ;  /* 0x000000ffda00720c */ /* 0x000fe20003fc6270 */
[----:B------:R-:W-:Y:S01]  /*4bd0*/  STL [R1+0x268], R75 ;  /* 0x0002684b01007387 */ /* 0x000fe20000100800 */
[----:B------:R-:W-:Y:S01]  /*4be0*/  ISETP.GE.AND P2, PT, R210, RZ, PT ;  /* 0x000000ffd200720c */ /* 0x000fe20003f46270 */
[----:B------:R-:W-:Y:S01]  /*4bf0*/  @!P5 IMAD.MOV R74, RZ, RZ, -R74 ;  /* 0x000000ffff4ad224 */ /* 0x000fe200078e0a4a */
[C---:B------:R-:W-:Y:S01]  /*4c00*/  ISETP.GT.U32.AND P5, PT, R139.reuse, R71, PT ;  /* 0x000000478b00720c */ /* 0x040fe20003fa4070 */
[----:B------:R-:W-:Y:S01]  /*4c10*/  STL [R1+0x3d8], R2 ;  /* 0x0003d80201007387 */ /* 0x000fe20000100800 */
[--C-:B------:R-:W-:Y:S01]  /*4c20*/  @!P0 IMAD.IADD R76, R76, 0x1, -R139.reuse ;  /* 0x000000014c4c8824 */ /* 0x100fe200078e0a8b */
[----:B------:R-:W-:Y:S02]  /*4c30*/  PLOP3.LUT P0, PT, PT, PT, UP1, 0x80, 0x8 ;  /* 0x000000000008781c */ /* 0x000fe40003f0f018 */
[----:B------:R-:W-:Y:S01]  /*4c40*/  STL [R1+0x3d4], R4 ;  /* 0x0003d40401007387 */ /* 0x000fe20000100800 */
[----:B------:R-:W-:Y:S01]  /*4c50*/  SEL R218, R168, R74, !P4 ;  /* 0x0000004aa8da7207 */ /* 0x000fe20006000000 */
[----:B-1----:R-:W-:Y:S01]  /*4c60*/  VOTEU.ALL UP2, P3 ;  /* 0x0000000000ff7886 */ /* 0x002fe20001840000 */
[----:B------:R-:W-:Y:S01]  /*4c70*/  VOTEU.ALL UP3, P3 ;  /* 0x0000000000ff7886 */ /* 0x000fe20001860000 */
[----:B------:R-:W-:Y:S01]  /*4c80*/  STL [R1+0x3e0], R3 ;  /* 0x0003e00301007387 */ /* 0x000fe20000100800 */
[----:B------:R-:W-:Y:S01]  /*4c90*/  @!P6 IMAD.MOV R30, RZ, RZ, -R30 ;  /* 0x000000ffff1ee224 */ /* 0x000fe200078e0a1e */
[C---:B------:R-:W-:Y:S01]  /*4ca0*/  ISETP.GT.U32.AND P6, PT, R139.reuse, R72, PT ;  /* 0x000000488b00720c */ /* 0x040fe20003fc4070 */
[----:B------:R-:W-:Y:S01]  /*4cb0*/  @!P2 IMAD.MOV R76, RZ, RZ, -R76 ;  /* 0x000000ffff4ca224 */ /* 0x000fe200078e0a4c */
[----:B------:R-:W-:Y:S01]  /*4cc0*/  STL [R1+0x3dc], R6 ;  /* 0x0003dc0601007387 */ /* 0x000fe20000100800 */
[----:B------:R-:W-:Y:S01]  /*4cd0*/  ISETP.GT.U32.AND P2, PT, R139, R70, PT ;  /* 0x000000468b00720c */ /* 0x000fe20003f44070 */
[----:B------:R-:W-:Y:S01]  /*4ce0*/  IMAD R218, R218, UR7, RZ ;  /* 0x00000007dada7c24 */ /* 0x000fe2000f8e02ff */
[----:B------:R-:W-:Y:S01]  /*4cf0*/  SEL R210, R168, R30, !P4 ;  /* 0x0000001ea8d27207 */ /* 0x000fe20006000000 */
[----:B------:R-:W-:Y:S01]  /*4d00*/  STL [R1+0x3e8], R5 ;  /* 0x0003e80501007387 */ /* 0x000fe20000100800 */
[----:B------:R-:W-:Y:S01]  /*4d10*/  @!P5 IMAD.IADD R71, R71, 0x1, -R139 ;  /* 0x000000014747d824 */ /* 0x000fe200078e0a8b */
[----:B------:R-:W-:-:S04]  /*4d20*/  @!UP2 UIADD3 UR8, UPT, UPT, -UR5, 0x100000, URZ ;  /* 0x001000000508a890 */ /* 0x000fc8000fffe1ff */
[----:B------:R-:W-:Y:S02]  /*4d30*/  @!UP2 USHF.L.U32 UR9, UR8, 0xb, URZ ;  /* 0x0000000b0809a899 */ /* 0x000fe400080006ff */
[----:B------:R-:W-:Y:S01]  /*4d40*/  @!UP2 USHF.L.U32 UR8, UR8, 0x1, URZ ;  /* 0x000000010808a899 */ /* 0x000fe200080006ff */
[----:B------:R-:W-:Y:S01]  /*4d50*/  STL [R1+0x3e4], R8 ;  /* 0x0003e40801007387 */ /* 0x000fe20000100800 */
[----:B------:R-:W-:Y:S01]  /*4d60*/  IMAD R210, R210, UR7, RZ ;  /* 0x00000007d2d27c24 */ /* 0x000fe2000f8e02ff */
[----:B------:R-:W-:Y:S01]  /*4d70*/  IADD3 R219, P5, PT, R218, R127, RZ ;  /* 0x0000007fdadb7210 */ /* 0x000fe20007fbe0ff */
[--C-:B------:R-:W-:Y:S01]  /*4d80*/  @!P6 IMAD.IADD R72, R72, 0x1, -R139.reuse ;  /* 0x000000014848e824 */ /* 0x100fe200078e0a8b */
[----:B------:R-:W-:Y:S01]  /*4d90*/  STL [R1+0x3f0], R7 ;  /* 0x0003f00701007387 */ /* 0x000fe20000100800 */
[----:B0-----:R-:W-:Y:S01]  /*4da0*/  IABS R57, R75 ;  /* 0x0000004b00397213 */ /* 0x001fe20000000000 */
[----:B------:R-:W-:Y:S01]  /*4db0*/  @!P2 IMAD.IADD R70, R70, 0x1, -R139 ;  /* 0x000000014646a824 */ /* 0x000fe200078e0a8b */
[----:B------:R-:W-:Y:S01]  /*4dc0*/  IADD3 R211, P6, PT, R210, R127, RZ ;  /* 0x0000007fd2d37210 */ /* 0x000fe20007fde0ff */
[----:B------:R-:W-:Y:S01]  /*4dd0*/  STL [R1+0x3ec], R10 ;  /* 0x0003ec0a01007387 */ /* 0x000fe20000100800 */
[-C--:B------:R-:W-:Y:S01]  /*4de0*/  LEA.HI.X.SX32 R218, R218, R126.reuse, 0x1, P5 ;  /* 0x0000007edada7211 */ /* 0x080fe200028f0eff */
[----:B------:R-:W-:Y:S01]  /*4df0*/  IMAD.HI.U32 R30, R138, R57, RZ ;  /* 0x000000398a1e7227 */ /* 0x000fe200078e00ff */
[C---:B------:R-:W-:Y:S01]  /*4e00*/  ISETP.GT.U32.AND P5, PT, R139.reuse, R71, PT ;  /* 0x000000478b00720c */ /* 0x040fe20003fa4070 */
[----:B------:R-:W-:Y:S01]  /*4e10*/  STL [R1+0x3f8], R9 ;  /* 0x0003f80901007387 */ /* 0x000fe20000100800 */
[----:B------:R-:W-:Y:S01]  /*4e20*/  LEA.HI.X.SX32 R210, R210, R126, 0x1, P6 ;  /* 0x0000007ed2d27211 */ /* 0x000fe200030f0eff */
[----:B------:R-:W-:Y:S01]  /*4e30*/  IMAD.MOV R30, RZ, RZ, -R30 ;  /* 0x000000ffff1e7224 */ /* 0x000fe200078e0a1e */
[----:B------:R-:W-:Y:S01]  /*4e40*/  ISETP.GT.U32.AND P6, PT, R139, R70, PT ;  /* 0x000000468b00720c */ /* 0x000fe20003fc4070 */
[----:B------:R-:W-:Y:S01]  /*4e50*/  STL [R1+0x3f4], R12 ;  /* 0x0003f40c01007387 */ /* 0x000fe20000100800 */
[----:B------:R-:W-:Y:S01]  /*4e60*/  ISETP.LT.AND P0, PT, R235, UR31, P0 ;  /* 0x0000001feb007c0c */ /* 0x000fe20008701270 */
[C---:B------:R-:W-:Y:S01]  /*4e70*/  IMAD R57, R139.reuse, R30, R57 ;  /* 0x0000001e8b397224 */ /* 0x040fe200078e0239 */
[----:B------:R-:W-:Y:S01]  /*4e80*/  ISETP.GT.U32.AND P2, PT, R139, R72, PT ;  /* 0x000000488b00720c */ /* 0x000fe20003f44070 */
[----:B------:R-:W-:Y:S01]  /*4e90*/  STL [R1+0x400], R11 ;  /* 0x0004000b01007387 */ /* 0x000fe20000100800 */
[----:B------:R-:W-:-:S03]  /*4ea0*/  PRMT R157, RZ, 0x7610, R157 ;  /* 0x00007610ff9d7816 */ /* 0x000fc6000000009d */
[----:B------:R-:W-:Y:S01]  /*4eb0*/  STL [R1+0x3fc], R14 ;  /* 0x0003fc0e01007387 */ /* 0x000fe20000100800 */
[--C-:B------:R-:W-:Y:S01]  /*4ec0*/  @!P5 IMAD.IADD R71, R71, 0x1, -R139.reuse ;  /* 0x000000014747d824 */ /* 0x100fe200078e0a8b */
[----:B------:R-:W-:Y:S02]  /*4ed0*/  ISETP.GE.AND P5, PT, R227, RZ, PT ;  /* 0x000000ffe300720c */ /* 0x000fe40003fa6270 */
[----:B------:R-:W3:Y:S01]  /*4ee0*/  LDL R78, [R1+0x328] ;  /* 0x00032800014e7983 */ /* 0x000ee20000100800 */
[--C-:B------:R-:W-:Y:S01]  /*4ef0*/  @!P6 IMAD.IADD R70, R70, 0x1, -R139.reuse ;  /* 0x000000014646e824 */ /* 0x100fe200078e0a8b */
[----:B------:R-:W-:Y:S01]  /*4f00*/  ISETP.GE.AND P6, PT, R226, RZ, PT ;  /* 0x000000ffe200720c */ /* 0x000fe20003fc6270 */
[----:B------:R-:W-:Y:S01]  /*4f10*/  @P0 IMAD.MOV.U32 R30, RZ, RZ, R2 ;  /* 0x000000ffff1e0224 */ /* 0x000fe200078e0002 */
[----:B------:R-:W4:Y:S01]  /*4f20*/  LDL R79, [R1+0x334] ;  /* 0x00033400014f7983 */ /* 0x000f220000100800 */
[----:B------:R-:W-:Y:S02]  /*4f30*/  @P0 IMAD.MOV.U32 R31, RZ, RZ, R4 ;  /* 0x000000ffff1f0224 */ /* 0x000fe400078e0004 */
[----:B------:R-:W-:Y:S01]  /*4f40*/  @!P2 IMAD.IADD R72, R72, 0x1, -R139 ;  /* 0x000000014848a824 */ /* 0x000fe200078e0a8b */
[----:B------:R-:W2:Y:S01]  /*4f50*/  LDL R77, [R1+0x320] ;  /* 0x00032000014d7983 */ /* 0x000ea20000100800 */
[----:B------:R-:W-:Y:S01]  /*4f60*/  ISETP.GE.AND P2, PT, R234, RZ, PT ;  /* 0x000000ffea00720c */ /* 0x000fe20003f46270 */
[----:B------:R-:W-:Y:S01]  /*4f70*/  BAR.SYNC.DEFER_BLOCKING 0x0 ;  /* 0x0000000000007b1d */ /* 0x000fe20000010000 */
[----:B------:R-:W-:Y:S01]  /*4f80*/  @!P5 IMAD.MOV R71, RZ, RZ, -R71 ;  /* 0x000000ffff47d224 */ /* 0x000fe200078e0a47 */
[----:B------:R-:W-:-:S04]  /*4f90*/  ISETP.GT.U32.AND P5, PT, R139, R68, PT ;  /* 0x000000448b00720c */ /* 0x000fc80003fa4070 */
[----:B------:R-:W0:Y:S02]  /*4fa0*/  FENCE.VIEW.ASYNC.S ;  /* 0x00000000000073c6 */ /* 0x000e240000000000 */
[----:B0-----:R0:W1:Y:S02]  /*4fb0*/  @!UP3 SYNCS.EXCH.64 URZ, [UR15], UR8 ;  /* 0x000000080fffb5b2 */ /* 0x0010640008000100 */
[----:B-1----:R-:W-:Y:S01]  /*4fc0*/  BAR.SYNC.DEFER_BLOCKING 0x0 ;  /* 0x0000000000007b1d */ /* 0x002fe20000010000 */
[----:B------:R-:W-:Y:S01]  /*4fd0*/  @!P6 IMAD.MOV R70, RZ, RZ, -R70 ;  /* 0x000000ffff46e224 */ /* 0x000fe200078e0a46 */
[----:B------:R-:W-:Y:S02]  /*4fe0*/  ISETP.GT.U32.AND P6, PT, R139, R66, PT ;  /* 0x000000428b00720c */ /* 0x000fe40003fc4070 */
[----:B------:R-:W-:Y:S02]  /*4ff0*/  PRMT R158, RZ, 0x7610, R158 ;  /* 0x00007610ff9e7816 */ /* 0x000fe4000000009e */
[----:B------:R-:W-:Y:S01]  /*5000*/  PRMT R159, RZ, 0x7610, R159 ;  /* 0x00007610ff9f7816 */ /* 0x000fe2000000009f */
[----:B------:R-:W-:-:S02]  /*5010*/  @!P5 IMAD.IADD R68, R68, 0x1, -R139 ;  /* 0x000000014444d824 */ /* 0x000fc400078e0a8b */
[----:B------:R-:W-:Y:S01]  /*5020*/  @!P2 IMAD.MOV R72, RZ, RZ, -R72 ;  /* 0x000000ffff48a224 */ /* 0x000fe200078e0a48 */
[----:B------:R-:W-:Y:S02]  /*5030*/  ISETP.GT.U32.AND P2, PT, R139, R69, PT ;  /* 0x000000458b00720c */ /* 0x000fe40003f44070 */
[----:B------:R-:W-:Y:S01]  /*5040*/  PRMT R163, RZ, 0x7610, R163 ;  /* 0x00007610ffa37816 */ /* 0x000fe200000000a3 */
[----:B------:R1:W2:Y:S01]  /*5050*/  @P0 LDG.E.U8 R157, desc[UR26][R30.64] ;  /* 0x0000001a1e9d0981 */ /* 0x0002a2000c1e1100 */
[----:B------:R-:W-:Y:S01]  /*5060*/  SEL R226, R168, R76, !P4 ;  /* 0x0000004ca8e27207 */ /* 0x000fe20006000000 */
[----:B-1----:R-:W-:Y:S02]  /*5070*/  @P0 IMAD.MOV.U32 R30, RZ, RZ, R3 ;  /* 0x000000ffff1e0224 */ /* 0x002fe400078e0003 */
[----:B------:R-:W-:-:S05]  /*5080*/  @P0 IMAD.MOV.U32 R31, RZ, RZ, R6 ;  /* 0x000000ffff1f0224 */ /* 0x000fca00078e0006 */
[----:B------:R1:W2:Y:S01]  /*5090*/  @P0 LDG.E.U8 R158, desc[UR26][R30.64] ;  /* 0x0000001a1e9e0981 */ /* 0x0002a2000c1e1100 */
[----:B------:R-:W-:Y:S01]  /*50a0*/  @!P6 IMAD.IADD R66, R66, 0x1, -R139 ;  /* 0x000000014242e824 */ /* 0x000fe200078e0a8b */
[----:B------:R-:W-:Y:S02]  /*50b0*/  ISETP.GT.U32.AND P6, PT, R139, R68, PT ;  /* 0x000000448b00720c */ /* 0x000fe40003fc4070 */
[----:B------:R-:W-:Y:S02]  /*50c0*/  PRMT R162, RZ, 0x7610, R162 ;  /* 0x00007610ffa27816 */ /* 0x000fe400000000a2 */
[----:B------:R-:W-:Y:S02]  /*50d0*/  PRMT R175, RZ, 0x7610, R175 ;  /* 0x00007610ffaf7816 */ /* 0x000fe400000000af */
[----:B------:R-:W-:Y:S01]  /*50e0*/  PRMT R165, RZ, 0x7610, R165 ;  /* 0x00007610ffa57816 */ /* 0x000fe200000000a5 */
[----:B-1----:R-:W-:Y:S01]  /*50f0*/  @P0 IMAD.MOV.U32 R30, RZ, RZ, R5 ;  /* 0x000000ffff1e0224 */ /* 0x002fe200078e0005 */
[----:B------:R-:W-:Y:S01]  /*5100*/  PRMT R166, RZ, 0x7610, R166 ;  /* 0x00007610ffa67816 */ /* 0x000fe200000000a6 */
[----:B------:R-:W-:Y:S01]  /*5110*/  @P0 IMAD.MOV.U32 R31, RZ, RZ, R8 ;  /* 0x000000ffff1f0224 */ /* 0x000fe200078e0008 */
[----:B------:R-:W-:-:S04]  /*5120*/  SEL R234, R168, R72, !P4 ;  /* 0x00000048a8ea7207 */ /* 0x000fc80006000000 */
[----:B------:R1:W2:Y:S01]  /*5130*/  @P0 LDG.E.U8 R159, desc[UR26][R30.64] ;  /* 0x0000001a1e9f0981 */ /* 0x0002a2000c1e1100 */
[----:B------:R-:W-:Y:S02]  /*5140*/  IMAD R226, R226, UR7, RZ ;  /* 0x00000007e2e27c24 */ /* 0x000fe4000f8e02ff */
[--C-:B------:R-:W-:Y:S02]  /*5150*/  @!P2 IMAD.IADD R69, R69, 0x1, -R139.reuse ;  /* 0x000000014545a824 */ /* 0x100fe400078e0a8b */
[----:B------:R-:W-:Y:S01]  /*5160*/  @!P6 IMAD.IADD R68, R68, 0x1, -R139 ;  /* 0x000000014444e824 */ /* 0x000fe200078e0a8b */
[----:B------:R-:W-:Y:S01]  /*5170*/  IADD3 R227, P2, PT, R226, R127, RZ ;  /* 0x0000007fe2e37210 */ /* 0x000fe20007f5e0ff */
[----:B------:R-:W-:Y:S02]  /*5180*/  IMAD R234, R234, UR7, RZ ;  /* 0x00000007eaea7c24 */ /* 0x000fe4000f8e02ff */
[----:B-1----:R-:W-:Y:S02]  /*5190*/  @P0 IMAD.MOV.U32 R30, RZ, RZ, R7 ;  /* 0x000000ffff1e0224 */ /* 0x002fe400078e0007 */
[----:B------:R-:W-:Y:S01]  /*51a0*/  @P0 IMAD.MOV.U32 R31, RZ, RZ, R10 ;  /* 0x000000ffff1f0224 */ /* 0x000fe200078e000a */
[----:B------:R-:W-:-:S02]  /*51b0*/  ISETP.GE.AND P6, PT, R243, RZ, PT ;  /* 0x000000fff300720c */ /* 0x000fc40003fc6270 */
[----:B------:R-:W-:Y:S02]  /*51c0*/  LEA.HI.X.SX32 R226, R226, R126, 0x1, P2 ;  /* 0x0000007ee2e27211 */ /* 0x000fe400010f0eff */
[----:B------:R1:W2:Y:S01]  /*51d0*/  @P0 LDG.E.U8 R163, desc[UR26][R30.64] ;  /* 0x0000001a1ea30981 */ /* 0x0002a2000c1e1100 */
[----:B------:R-:W-:Y:S02]  /*51e0*/  ISETP.GT.U32.AND P2, PT, R139, R69, PT ;  /* 0x000000458b00720c */ /* 0x000fe40003f44070 */
[----:B------:R-:W-:Y:S02]  /*51f0*/  PRMT R164, RZ, 0x7610, R164 ;  /* 0x00007610ffa47816 */ /* 0x000fe400000000a4 */
[----:B------:R-:W-:-:S04]  /*5200*/  IADD3 R235, P5, PT, R234, R127, RZ ;  /* 0x0000007feaeb7210 */ /* 0x000fc80007fbe0ff */
[----:B------:R-:W-:Y:S02]  /*5210*/  @!P6 IMAD.MOV R68, RZ, RZ, -R68 ;  /* 0x000000ffff44e224 */ /* 0x000fe400078e0a44 */
[----:B-1----:R-:W-:Y:S02]  /*5220*/  @P0 IMAD.MOV.U32 R30, RZ, RZ, R9 ;  /* 0x000000ffff1e0224 */ /* 0x002fe400078e0009 */
[----:B------:R-:W-:Y:S01]  /*5230*/  @P0 IMAD.MOV.U32 R31, RZ, RZ, R12 ;  /* 0x000000ffff1f0224 */ /* 0x000fe200078e000c */
[----:B------:R-:W-:Y:S01]  /*5240*/  PRMT R176, RZ, 0x7610, R176 ;  /* 0x00007610ffb07816 */ /* 0x000fe200000000b0 */
[----:B------:R-:W-:Y:S01]  /*5250*/  @!P2 IMAD.IADD R69, R69, 0x1, -R139 ;  /* 0x000000014545a824 */ /* 0x000fe200078e0a8b */
[----:B------:R-:W-:Y:S02]  /*5260*/  LEA.HI.X.SX32 R234, R234, R126, 0x1, P5 ;  /* 0x0000007eeaea7211 */ /* 0x000fe400028f0eff */
[----:B------:R1:W2:Y:S01]  /*5270*/  @P0 LDG.E.U8 R162, desc[UR26][R30.64] ;  /* 0x0000001a1ea20981 */ /* 0x0002a2000c1e1100 */
[----:B------:R-:W-:-:S02]  /*5280*/  ISETP.GT.U32.AND P6, PT, R139, R65, PT ;  /* 0x000000418b00720c */ /* 0x000fc40003fc4070 */
[----:B------:R-:W-:Y:S02]  /*5290*/  ISETP.GE.AND P2, PT, R250, RZ, PT ;  /* 0x000000fffa00720c */ /* 0x000fe40003f46270 */
[----:B------:R-:W-:Y:S01]  /*52a0*/  ISETP.GT.U32.AND P5, PT, R139, R66, PT ;  /* 0x000000428b00720c */ /* 0x000fe20003fa4070 */
[----:B-1----:R-:W-:Y:S02]  /*52b0*/  @P0 IMAD.MOV.U32 R30, RZ, RZ, R11 ;  /* 0x000000ffff1e0224 */ /* 0x002fe400078e000b */
[----:B------:R-:W-:-:S05]  /*52c0*/  @P0 IMAD.MOV.U32 R31, RZ, RZ, R14 ;  /* 0x000000ffff1f0224 */ /* 0x000fca00078e000e */
[----:B------:R1:W2:Y:S02]  /*52d0*/  @P0 LDG.E.U8 R175, desc[UR26][R30.64] ;  /* 0x0000001a1eaf0981 */ /* 0x0002a4000c1e1100 */
[----:B-1----:R-:W-:Y:S02]  /*52e0*/  @P0 IMAD.MOV.U32 R30, RZ, RZ, R13 ;  /* 0x000000ffff1e0224 */ /* 0x002fe400078e000d */
[----:B------:R-:W-:-:S05]  /*52f0*/  @P0 IMAD.MOV.U32 R31, RZ, RZ, R15 ;  /* 0x000000ffff1f0224 */ /* 0x000fca00078e000f */
[----:B------:R1:W2:Y:S01]  /*5300*/  @P0 LDG.E.U8 R165, desc[UR26][R30.64] ;  /* 0x0000001a1ea50981 */ /* 0x0002a2000c1e1100 */
[----:B------:R-:W-:Y:S01]  /*5310*/  SEL R250, R168, R70, !P4 ;  /* 0x00000046a8fa7207 */ /* 0x000fe20006000000 */
[----:B-1----:R-:W-:Y:S02]  /*5320*/  @P0 IMAD.MOV.U32 R30, RZ, RZ, R128 ;  /* 0x000000ffff1e0224 */ /* 0x002fe400078e0080 */
[----:B------:R-:W-:-:S05]  /*5330*/  @P0 IMAD.MOV.U32 R31, RZ, RZ, R125 ;  /* 0x000000ffff1f0224 */ /* 0x000fca00078e007d */
[----:B------:R1:W2:Y:S01]  /*5340*/  @P0 LDG.E.U8 R166, desc[UR26][R30.64] ;  /* 0x0000001a1ea60981 */ /* 0x0002a2000c1e1100 */
[----:B------:R-:W-:Y:S02]  /*5350*/  IMAD R250, R250, UR7, RZ ;  /* 0x00000007fafa7c24 */ /* 0x000fe4000f8e02ff */
[----:B-1----:R-:W-:Y:S02]  /*5360*/  @P0 IMAD.MOV.U32 R30, RZ, RZ, R136 ;  /* 0x000000ffff1e0224 */ /* 0x002fe400078e0088 */
[----:B------:R-:W-:-:S05]  /*5370*/  @P0 IMAD.MOV.U32 R31, RZ, RZ, R135 ;  /* 0x000000ffff1f0224 */ /* 0x000fca00078e0087 */
[----:B------:R1:W2:Y:S01]  /*5380*/  @P0 LDG.E.U8 R164, desc[UR26][R30.64] ;  /* 0x0000001a1ea40981 */ /* 0x0002a2000c1e1100 */
[----:B------:R-:W-:Y:S01]  /*5390*/  PRMT R177, RZ, 0x7610, R177 ;  /* 0x00007610ffb17816 */ /* 0x000fe200000000b1 */
[----:B------:R-:W-:Y:S01]  /*53a0*/  @!P6 IMAD.IADD R65, R65, 0x1, -R139 ;  /* 0x000000014141e824 */ /* 0x000fe200078e0a8b */
[----:B------:R-:W-:Y:S01]  /*53b0*/  IADD3 R251, P6, PT, R250, R127, RZ ;  /* 0x0000007ffafb7210 */ /* 0x000fe20007fde0ff */
[----:B-1----:R-:W-:Y:S02]  /*53c0*/  @P0 IMAD.MOV.U32 R30, RZ, RZ, R185 ;  /* 0x000000ffff1e0224 */ /* 0x002fe400078e00b9 */
[----:B------:R-:W-:-:S05]  /*53d0*/  @P0 IMAD.MOV.U32 R31, RZ, RZ, R184 ;  /* 0x000000ffff1f0224 */ /* 0x000fca00078e00b8 */
[----:B------:R1:W2:Y:S01]  /*53e0*/  @P0 LDG.E.U8 R176, desc[UR26][R30.64] ;  /* 0x0000001a1eb00981 */ /* 0x0002a2000c1e1100 */
[----:B------:R-:W-:Y:S02]  /*53f0*/  LEA.HI.X.SX32 R250, R250, R126, 0x1, P6 ;  /* 0x0000007efafa7211 */ /* 0x000fe400030f0eff */
[----:B------:R-:W-:Y:S02]  /*5400*/  PRMT R182, RZ, 0x7610, R182 ;  /* 0x00007610ffb67816 */ /* 0x000fe400000000b6 */
[----:B------:R-:W-:Y:S01]  /*5410*/  ISETP.GT.U32.AND P6, PT, R139, R65, PT ;  /* 0x000000418b00720c */ /* 0x000fe20003fc4070 */
[----:B-1----:R-:W-:Y:S02]  /*5420*/  @P0 IMAD.MOV.U32 R30, RZ, RZ, R193 ;  /* 0x000000ffff1e0224 */ /* 0x002fe400078e00c1 */
[----:B------:R-:W-:Y:S02]  /*5430*/  @P0 IMAD.MOV.U32 R31, RZ, RZ, R192 ;  /* 0x000000ffff1f0224 */ /* 0x000fe400078e00c0 */
[----:B------:R-:W-:-:S03]  /*5440*/  @!P2 IMAD.MOV R69, RZ, RZ, -R69 ;  /* 0x000000ffff45a224 */ /* 0x000fc600078e0a45 */
[----:B------:R1:W2:Y:S01]  /*5450*/  @P0 LDG.E.U8 R177, desc[UR26][R30.64] ;  /* 0x0000001a1eb10981 */ /* 0x0002a2000c1e1100 */
[----:B------:R-:W-:Y:S01]  /*5460*/  ISETP.GT.U32.AND P2, PT, R139, R67, PT ;  /* 0x000000438b00720c */ /* 0x000fe20003f44070 */
[----:B------:R-:W-:Y:S01]  /*5470*/  @!P5 IMAD.IADD R66, R66, 0x1, -R139 ;  /* 0x000000014242d824 */ /* 0x000fe200078e0a8b */
[----:B------:R-:W-:Y:S01]  /*5480*/  PRMT R178, RZ, 0x7610, R178 ;  /* 0x00007610ffb27816 */ /* 0x000fe200000000b2 */
[----:B-1----:R-:W-:Y:S02]  /*5490*/  @P0 IMAD.MOV.U32 R30, RZ, RZ, R201 ;  /* 0x000000ffff1e0224 */ /* 0x002fe400078e00c9 */
[----:B------:R-:W-:Y:S01]  /*54a0*/  @P0 IMAD.MOV.U32 R31, RZ, RZ, R200 ;  /* 0x000000ffff1f0224 */ /* 0x000fe200078e00c8 */
[----:B------:R-:W-:Y:S02]  /*54b0*/  ISETP.GE.AND P5, PT, R242, RZ, PT ;  /* 0x000000fff200720c */ /* 0x000fe40003fa6270 */
[----:B------:R-:W-:Y:S02]  /*54c0*/  SEL R242, R168, R71, !P4 ;  /* 0x00000047a8f27207 */ /* 0x000fe40006000000 */
[----:B------:R1:W2:Y:S01]  /*54d0*/  @P0 LDG.E.U8 R182, desc[UR26][R30.64] ;  /* 0x0000001a1eb60981 */ /* 0x0002a2000c1e1100 */
[----:B------:R-:W-:Y:S01]  /*54e0*/  PRMT R183, RZ, 0x7610, R183 ;  /* 0x00007610ffb77816 */ /* 0x000fe200000000b7 */
[----:B------:R-:W-:-:S02]  /*54f0*/  @!P6 IMAD.IADD R65, R65, 0x1, -R139 ;  /* 0x000000014141e824 */ /* 0x000fc400078e0a8b */
[----:B------:R-:W-:Y:S02]  /*5500*/  IMAD R242, R242, UR7, RZ ;  /* 0x00000007f2f27c24 */ /* 0x000fe4000f8e02ff */
[----:B-1----:R-:W-:Y:S02]  /*5510*/  @P0 IMAD.MOV.U32 R30, RZ, RZ, R209 ;  /* 0x000000ffff1e0224 */ /* 0x002fe400078e00d1 */
[----:B------:R-:W-:-:S05]  /*5520*/  @P0 IMAD.MOV.U32 R31, RZ, RZ, R208 ;  /* 0x000000ffff1f0224 */ /* 0x000fca00078e00d0 */
[----:B------:R1:W2:Y:S01]  /*5530*/  @P0 LDG.E.U8 R178, desc[UR26][R30.64] ;  /* 0x0000001a1eb20981 */ /* 0x0002a2000c1e1100 */
[----:B------:R-:W-:Y:S01]  /*5540*/  @!P2 IMAD.IADD R67, R67, 0x1, -R139 ;  /* 0x000000014343a824 */ /* 0x000fe200078e0a8b */
[C---:B------:R-:W-:Y:S02]  /*5550*/  IADD3 R243, P2, PT, R242.reuse, R127, RZ ;  /* 0x0000007ff2f37210 */ /* 0x040fe40007f5e0ff */
[----:B------:R-:W-:Y:S01]  /*5560*/  STL [R1+0x408], R13 ;  /* 0x0004080d01007387 */ /* 0x000fe20000100800 */
[----:B------:R-:W-:Y:S01]  /*5570*/  PRMT R206, RZ, 0x7610, R206 ;  /* 0x00007610ffce7816 */ /* 0x000fe200000000ce */
[----:B-1----:R-:W-:Y:S02]  /*5580*/  @P0 IMAD.MOV.U32 R30, RZ, RZ, R217 ;  /* 0x000000ffff1e0224 */ /* 0x002fe400078e00d9 */
[----:B------:R-:W-:Y:S01]  /*5590*/  @P0 IMAD.MOV.U32 R31, RZ, RZ, R216 ;  /* 0x000000ffff1f0224 */ /* 0x000fe200078e00d8 */
[----:B------:R-:W-:Y:S04]  /*55a0*/  STL [R1+0x404], R15 ;  /* 0x0004040f01007387 */ /* 0x000fe80000100800 */
[----:B------:R1:W2:Y:S01]  /*55b0*/  @P0 LDG.E.U8 R183, desc[UR26][R30.64] ;  /* 0x0000001a1eb70981 */ /* 0x0002a2000c1e1100 */
[----:B------:R-:W-:-:S03]  /*55c0*/  LEA.HI.X.SX32 R242, R242, R126, 0x1, P2 ;  /* 0x0000007ef2f27211 */ /* 0x000fc600010f0eff */
[----:B------:R-:W-:Y:S01]  /*55d0*/  STL [R1+0x410], R128 ;  /* 0x0004108001007387 */ /* 0x000fe20000100800 */
[----:B------:R-:W-:-:S03]  /*55e0*/  ISETP.GT.U32.AND P2, PT, R139, R67, PT ;  /* 0x000000438b00720c */ /* 0x000fc60003f44070 */
[----:B------:R-:W-:Y:S01]  /*55f0*/  STL [R1+0x40c], R125 ;  /* 0x00040c7d01007387 */ /* 0x000fe20000100800 */
[----:B-1----:R-:W-:Y:S02]  /*5600*/  @P0 IMAD.MOV.U32 R30, RZ, RZ, R225 ;  /* 0x000000ffff1e0224 */ /* 0x002fe400078e00e1 */
[----:B------:R-:W-:Y:S01]  /*5610*/  @P0 IMAD.MOV.U32 R31, RZ, RZ, R224 ;  /* 0x000000ffff1f0224 */ /* 0x000fe200078e00e0 */
[----:B---3--:R-:W-:Y:S01]  /*5620*/  ISETP.GE.AND P6, PT, R78, RZ, PT ;  /* 0x000000ff4e00720c */ /* 0x008fe20003fc6270 */
[----:B------:R-:W-:Y:S01]  /*5630*/  STL [R1+0x418], R136 ;  /* 0x0004188801007387 */ /* 0x000fe20000100800 */
[----:B------:R-:W-:-:S03]  /*5640*/  PRMT R191, RZ, 0x7610, R191 ;  /* 0x00007610ffbf7816 */ /* 0x000fc600000000bf */
[----:B------:R-:W-:Y:S04]  /*5650*/  STL [R1+0x414], R135 ;  /* 0x0004148701007387 */ /* 0x000fe80000100800 */
[----:B------:R-:W-:Y:S04]  /*5660*/  STL [R1+0x420], R185 ;  /* 0x000420b901007387 */ /* 0x000fe80000100800 */
[----:B------:R1:W3:Y:S01]  /*5670*/  @P0 LDG.E.U8 R206, desc[UR26][R30.64] ;  /* 0x0000001a1ece0981 */ /* 0x0002e2000c1e1100 */
[----:B------:R-:W-:-:S03]  /*5680*/  @!P6 IMAD.MOV R65, RZ, RZ, -R65 ;  /* 0x000000ffff41e224 */ /* 0x000fc600078e0a41 */
[----:B------:R-:W-:Y:S01]  /*5690*/  STL [R1+0x41c], R184 ;  /* 0x00041cb801007387 */ /* 0x000fe20000100800 */
[----:B------:R-:W-:-:S03]  /*56a0*/  ISETP.GT.U32.AND P6, PT, R139, R62, PT ;  /* 0x0000003e8b00720c */ /* 0x000fc60003fc4070 */
[----:B------:R-:W-:Y:S01]  /*56b0*/  STL [R1+0x428], R193 ;  /* 0x000428c101007387 */ /* 0x000fe20000100800 */
[----:B-1----:R-:W-:Y:S02]  /*56c0*/  @P0 IMAD.MOV.U32 R30, RZ, RZ, R233 ;  /* 0x000000ffff1e0224 */ /* 0x002fe400078e00e9 */
[----:B------:R-:W-:Y:S01]  /*56d0*/  @P0 IMAD.MOV.U32 R31, RZ, RZ, R232 ;  /* 0x000000ffff1f0224 */ /* 0x000fe200078e00e8 */
[----:B------:R-:W-:Y:S01]  /*56e0*/  STL [R1+0x424], R192 ;  /* 0x000424c001007387 */ /* 0x000fe20000100800 */
[----:B------:R-:W-:Y:S01]  /*56f0*/  @!P5 IMAD.MOV R66, RZ, RZ, -R66 ;  /* 0x000000ffff42d224 */ /* 0x000fe200078e0a42 */
[----:B------:R-:W-:Y:S02]  /*5700*/  ISETP.GT.U32.AND P5, PT, R139, R64, PT ;  /* 0x000000408b00720c */ /* 0x000fe40003fa4070 */
[----:B------:R-:W-:Y:S01]  /*5710*/  STL [R1+0x430], R201 ;  /* 0x000430c901007387 */ /* 0x000fe20000100800 */
[----:B------:R-:W-:-:S03]  /*5720*/  PRMT R190, RZ, 0x7610, R190 ;  /* 0x00007610ffbe7816 */ /* 0x000fc600000000be */
[----:B------:R-:W-:Y:S01]  /*5730*/  STL [R1+0x42c], R200 ;  /* 0x00042cc801007387 */ /* 0x000fe20000100800 */
[----:B------:R-:W-:-:S03]  /*5740*/  SEL R68, R168, R68, !P4 ;  /* 0x00000044a8447207 */ /* 0x000fc60006000000 */
[----:B------:R-:W-:Y:S04]  /*5750*/  STL [R1+0x438], R209 ;  /* 0x000438d101007387 */ /* 0x000fe80000100800 */
[----:B------:R1:W3:Y:S04]  /*5760*/  @P0 LDG.E.U8 R191, desc[UR26][R30.64] ;  /* 0x0000001a1ebf0981 */ /* 0x0002e8000c1e1100 */
[----:B------:R-:W-:Y:S04]  /*5770*/  STL [R1+0x434], R208 ;  /* 0x000434d001007387 */ /* 0x000fe80000100800 */
[----:B------:R-:W3:Y:S01]  /*5780*/  LDL R78, [R1+0x310] ;  /* 0x00031000014e7983 */ /* 0x000ee20000100800 */
[----:B-1----:R-:W-:-:S02]  /*5790*/  @P0 IMAD.MOV.U32 R30, RZ, RZ, R241 ;  /* 0x000000ffff1e0224 */ /* 0x002fc400078e00f1 */
[----:B------:R-:W-:Y:S02]  /*57a0*/  @P0 IMAD.MOV.U32 R31, RZ, RZ, R240 ;  /* 0x000000ffff1f0224 */ /* 0x000fe400078e00f0 */
[--C-:B------:R-:W-:Y:S01]  /*57b0*/  @!P2 IMAD.IADD R67, R67, 0x1, -R139.reuse ;  /* 0x000000014343a824 */ /* 0x100fe200078e0a8b */
[----:B----4-:R-:W-:Y:S02]  /*57c0*/  ISETP.GE.AND P2, PT, R79, RZ, PT ;  /* 0x000000ff4f00720c */ /* 0x010fe40003f46270 */
[----:B------:R1:W4:Y:S01]  /*57d0*/  @P0 LDG.E.U8 R190, desc[UR26][R30.64] ;  /* 0x0000001a1ebe0981 */ /* 0x000322000c1e1100 */
[--C-:B------:R-:W-:Y:S02]  /*57e0*/  @!P6 IMAD.IADD R62, R62, 0x1, -R139.reuse ;  /* 0x000000013e3ee824 */ /* 0x100fe400078e0a8b */
[----:B------:R-:W-:Y:S01]  /*57f0*/  @!P5 IMAD.IADD R64, R64, 0x1, -R139 ;  /* 0x000000014040d824 */ /* 0x000fe200078e0a8b */
[----:B------:R-:W-:Y:S01]  /*5800*/  PRMT R199, RZ, 0x7610, R199 ;  /* 0x00007610ffc77816 */ /* 0x000fe200000000c7 */
[----:B------:R-:W4:Y:S01]  /*5810*/  LDL R79, [R1+0x318] ;  /* 0x00031800014f7983 */ /* 0x000f220000100800 */
[----:B-1----:R-:W-:-:S05]  /*5820*/  IMAD R30, R68, UR7, RZ ;  /* 0x00000007441e7c24 */ /* 0x002fca000f8e02ff */
[C---:B------:R-:W-:Y:S01]  /*5830*/  IADD3 R83, P6, PT, R30.reuse, R127, RZ ;  /* 0x0000007f1e537210 */ /* 0x040fe20007fde0ff */
[----:B------:R-:W-:Y:S01]  /*5840*/  @P0 IMAD.MOV.U32 R31, RZ, RZ, R248 ;  /* 0x000000ffff1f0224 */ /* 0x000fe200078e00f8 */
[C---:B------:R-:W-:Y:S02]  /*5850*/  ISETP.GT.U32.AND P5, PT, R139.reuse, R64, PT ;  /* 0x000000408b00720c */ /* 0x040fe40003fa4070 */
[----:B------:R-:W-:Y:S01]  /*5860*/  LEA.HI.X.SX32 R84, R30, R126, 0x1, P6 ;  /* 0x0000007e1e547211 */ /* 0x000fe200030f0eff */
[----:B------:R-:W-:Y:S02]  /*5870*/  @P0 IMAD.MOV.U32 R30, RZ, RZ, R249 ;  /* 0x000000ffff1e0224 */ /* 0x000fe400078e00f9 */
[----:B------:R-:W-:Y:S01]  /*5880*/  @!P2 IMAD.MOV R67, RZ, RZ, -R67 ;  /* 0x000000ffff43a224 */ /* 0x000fe200078e0a43 */
[----:B------:R-:W-:Y:S02]  /*5890*/  ISETP.GT.U32.AND P2, PT, R139, R63, PT ;  /* 0x0000003f8b00720c */ /* 0x000fe40003f44070 */
[----:B------:R-:W-:Y:S01]  /*58a0*/  PRMT R214, RZ, 0x7610, R214 ;  /* 0x00007610ffd67816 */ /* 0x000fe200000000d6 */
[----:B------:R1:W4:Y:S01]  /*58b0*/  @P0 LDG.E.U8 R199, desc[UR26][R30.64] ;  /* 0x0000001a1ec70981 */ /* 0x000322000c1e1100 */
[----:B------:R-:W-:-:S02]  /*58c0*/  SEL R69, R168, R69, !P4 ;  /* 0x00000045a8457207 */ /* 0x000fc40006000000 */
[----:B------:R-:W-:Y:S01]  /*58d0*/  PRMT R215, RZ, 0x7610, R215 ;  /* 0x00007610ffd77816 */ /* 0x000fe200000000d7 */
[----:B-1----:R-:W-:Y:S02]  /*58e0*/  @P0 IMAD.MOV.U32 R30, RZ, RZ, R161 ;  /* 0x000000ffff1e0224 */ /* 0x002fe400078e00a1 */
[----:B------:R-:W-:Y:S02]  /*58f0*/  @P0 IMAD.MOV.U32 R31, RZ, RZ, R172 ;  /* 0x000000ffff1f0224 */ /* 0x000fe400078e00ac */
[----:B------:R-:W-:-:S03]  /*5900*/  IMAD R69, R69, UR7, RZ ;  /* 0x0000000745457c24 */ /* 0x000fc6000f8e02ff */
[----:B------:R1:W4:Y:S01]  /*5910*/  @P0 LDG.E.U8 R214, desc[UR26][R30.64] ;  /* 0x0000001a1ed60981 */ /* 0x000322000c1e1100 */
[--C-:B------:R-:W-:Y:S01]  /*5920*/  @!P5 IMAD.IADD R64, R64, 0x1, -R139.reuse ;  /* 0x000000014040d824 */ /* 0x100fe200078e0a8b */
[----:B--2---:R-:W-:Y:S01]  /*5930*/  ISETP.GE.AND P5, PT, R77, RZ, PT ;  /* 0x000000ff4d00720c */ /* 0x004fe20003fa6270 */
[----:B------:R-:W-:Y:S01]  /*5940*/  @!P2 IMAD.IADD R63, R63, 0x1, -R139 ;  /* 0x000000013f3fa824 */ /* 0x000fe200078e0a8b */
[----:B------:R-:W2:Y:S01]  /*5950*/  LDL R77, [R1+0x308] ;  /* 0x00030800014d7983 */ /* 0x000ea20000100800 */
[----:B------:R-:W-:Y:S01]  /*5960*/  PRMT R198, RZ, 0x7610, R198 ;  /* 0x00007610ffc67816 */ /* 0x000fe200000000c6 */
[----:B-1----:R-:W-:Y:S02]  /*5970*/  @P0 IMAD.MOV.U32 R30, RZ, RZ, R171 ;  /* 0x000000ffff1e0224 */ /* 0x002fe400078e00ab */
[----:B------:R-:W-:Y:S01]  /*5980*/  @P0 IMAD.MOV.U32 R31, RZ, RZ, R160 ;  /* 0x000000ffff1f0224 */ /* 0x000fe200078e00a0 */
[----:B------:R-:W-:Y:S01]  /*5990*/  STL [R1+0x440], R217 ;  /* 0x000440d901007387 */ /* 0x000fe20000100800 */
[----:B------:R-:W-:-:S03]  /*59a0*/  IADD3 R85, P2, PT, R69, R127, RZ ;  /* 0x0000007f45557210 */ /* 0x000fc60007f5e0ff */
[----:B------:R1:W2:Y:S04]  /*59b0*/  @P0 LDG.E.U8 R215, desc[UR26][R30.64] ;  /* 0x0000001a1ed70981 */ /* 0x0002a8000c1e1100 */
[----:B------:R-:W-:Y:S01]  /*59c0*/  STL [R1+0x43c], R216 ;  /* 0x00043cd801007387 */ /* 0x000fe20000100800 */
[----:B------:R-:W-:-:S03]  /*59d0*/  LEA.HI.X.SX32 R86, R69, R126, 0x1, P2 ;  /* 0x0000007e45567211 */ /* 0x000fc600010f0eff */
[----:B------:R-:W-:Y:S01]  /*59e0*/  STL [R1+0x448], R225 ;  /* 0x000448e101007387 */ /* 0x000fe20000100800 */
[----:B-1----:R-:W-:Y:S02]  /*59f0*/  @P0 IMAD.MOV.U32 R30, RZ, RZ, R169 ;  /* 0x000000ffff1e0224 */ /* 0x002fe400078e00a9 */
[----:B------:R-:W-:Y:S01]  /*5a00*/  @P0 IMAD.MOV.U32 R31, RZ, RZ, R170 ;  /* 0x000000ffff1f0224 */ /* 0x000fe200078e00aa */
[----:B------:R-:W-:Y:S01]  /*5a10*/  STL [R1+0x444], R224 ;  /* 0x000444e001007387 */ /* 0x000fe20000100800 */
[----:B------:R-:W-:-:S03]  /*5a20*/  PRMT R222, RZ, 0x7610, R222 ;  /* 0x00007610ffde7816 */ /* 0x000fc600000000de */
[----:B------:R-:W-:Y:S04]  /*5a30*/  STL [R1+0x450], R233 ;  /* 0x000450e901007387 */ /* 0x000fe80000100800 */
[----:B------:R-:W-:Y:S04]  /*5a40*/  STL [R1+0x44c], R232 ;  /* 0x00044ce801007387 */ /* 0x000fe80000100800 */
[----:B------:R-:W-:Y:S04]  /*5a50*/  STL [R1+0x458], R241 ;  /* 0x000458f101007387 */ /* 0x000fe80000100800 */
[----:B------:R1:W2:Y:S04]  /*5a60*/  @P0 LDG.E.U8 R198, desc[UR26][R30.64] ;  /* 0x0000001a1ec60981 */ /* 0x0002a8000c1e1100 */
[----:B------:R-:W-:Y:S04]  /*5a70*/  STL [R1+0x454], R240 ;  /* 0x000454f001007387 */ /* 0x000fe80000100800 */
[----:B------:R-:W-:Y:S01]  /*5a80*/  STL [R1+0x18], R85 ;  /* 0x0000185501007387 */ /* 0x000fe20000100800 */
[----:B-1----:R-:W-:-:S02]  /*5a90*/  @P0 IMAD.MOV.U32 R30, RZ, RZ, R123 ;  /* 0x000000ffff1e0224 */ /* 0x002fc400078e007b */
        /* <DEDUP_REMOVED lines=8> */
[----:B------:R-:W2:Y:S01]  /*5b20*/  LDL.LU R172, [R1+0x4ac] ;  /* 0x0004ac0001ac7983 */ /* 0x000ea20000300800 */
[----:B-1----:R-:W-:-:S02]  /*5b30*/  @P0 IMAD.MOV.U32 R30, RZ, RZ, R100 ;  /* 0x000000ffff1e0224 */ /* 0x002fc400078e0064 */
[----:B------:R-:W-:Y:S01]  /*5b40*/  @P0 IMAD.MOV.U32 R31, RZ, RZ, R98 ;  /* 0x000000ffff1f0224 */ /* 0x000fe200078e0062 */
[----:B------:R-:W2:Y:S04]  /*5b50*/  LDL.LU R161, [R1+0x4a8] ;  /* 0x0004a80001a17983 */ /* 0x000ea80000300800 */
[----:B------:R-:W2:Y:S04]  /*5b60*/  LDL.LU R160, [R1+0x4a4] ;  /* 0x0004a40001a07983 */ /* 0x000ea80000300800 */
[----:B------:R-:W2:Y:S04]  /*5b70*/  LDL.LU R171, [R1+0x4a0] ;  /* 0x0004a00001ab7983 */ /* 0x000ea80000300800 */
[----:B------:R-:W2:Y:S04]  /*5b80*/  LDL.LU R170, [R1+0x49c] ;  /* 0x00049c0001aa7983 */ /* 0x000ea80000300800 */
[----:B------:R1:W2:Y:S04]  /*5b90*/  @P0 LDG.E.U8 R223, desc[UR26][R30.64] ;  /* 0x0000001a1edf0981 */ /* 0x0002a8000c1e1100 */
[----:B------:R-:W2:Y:S01]  /*5ba0*/  LDL.LU R169, [R1+0x498] ;  /* 0x0004980001a97983 */ /* 0x000ea20000300800 */
[----:B------:R-:W-:-:S02]  /*5bb0*/  ISETP.GT.U32.AND P6, PT, R139, R62, PT ;  /* 0x0000003e8b00720c */ /* 0x000fc40003fc4070 */
[----:B------:R-:W-:Y:S01]  /*5bc0*/  ISETP.GT.U32.AND P2, PT, R139, R63, PT ;  /* 0x0000003f8b00720c */ /* 0x000fe20003f44070 */
[----:B------:R-:W2:Y:S01]  /*5bd0*/  LDL R100, [R1+0x300] ;  /* 0x0003000001647983 */ /* 0x000ea20000100800 */
[----:B-1----:R-:W-:-:S03]  /*5be0*/  @P0 IMAD.MOV.U32 R31, RZ, RZ, R102 ;  /* 0x000000ffff1f0224 */ /* 0x002fc600078e0066 */
[----:B------:R-:W2:Y:S06]  /*5bf0*/  LDL R102, [R1+0x2f8] ;  /* 0x0002f80001667983 */ /* 0x000eac0000100800 */
[--C-:B------:R-:W-:Y:S01]  /*5c00*/  @!P6 IMAD.IADD R62, R62, 0x1, -R139.reuse ;  /* 0x000000013e3ee824 */ /* 0x100fe200078e0a8b */
[----:B------:R-:W-:Y:S01]  /*5c10*/  PRMT R230, RZ, 0x7610, R230 ;  /* 0x00007610ffe67816 */ /* 0x000fe200000000e6 */
[----:B------:R-:W-:Y:S01]  /*5c20*/  @P0 IMAD.MOV.U32 R30, RZ, RZ, R104 ;  /* 0x000000ffff1e0224 */ /* 0x000fe200078e0068 */
[----:B------:R-:W-:Y:S01]  /*5c30*/  SEL R67, R168, R67, !P4 ;  /* 0x00000043a8437207 */ /* 0x000fe20006000000 */
[----:B------:R-:W-:Y:S01]  /*5c40*/  @!P2 IMAD.IADD R63, R63, 0x1, -R139 ;  /* 0x000000013f3fa824 */ /* 0x000fe200078e0a8b */
[----:B------:R-:W-:-:S02]  /*5c50*/  PRMT R207, RZ, 0x7610, R207 ;  /* 0x00007610ffcf7816 */ /* 0x000fc400000000cf */
[----:B------:R-:W-:Y:S01]  /*5c60*/  PRMT R239, RZ, 0x7610, R239 ;  /* 0x00007610ffef7816 */ /* 0x000fe200000000ef */
[----:B------:R1:W2:Y:S01]  /*5c70*/  @P0 LDG.E.U8 R230, desc[UR26][R30.64] ;  /* 0x0000001a1ee60981 */ /* 0x0002a2000c1e1100 */
[----:B------:R-:W-:Y:S02]  /*5c80*/  PRMT R247, RZ, 0x7610, R247 ;  /* 0x00007610fff77816 */ /* 0x000fe400000000f7 */
[----:B------:R-:W-:Y:S02]  /*5c90*/  PRMT R238, RZ, 0x7610, R238 ;  /* 0x00007610ffee7816 */ /* 0x000fe400000000ee */
[----:B------:R-:W-:Y:S02]  /*5ca0*/  PRMT R231, RZ, 0x7610, R231 ;  /* 0x00007610ffe77816 */ /* 0x000fe400000000e7 */
[----:B------:R-:W-:Y:S01]  /*5cb0*/  PRMT R246, RZ, 0x7610, R246 ;  /* 0x00007610fff67816 */ /* 0x000fe200000000f6 */
[----:B------:R-:W-:Y:S01]  /*5cc0*/  @!P5 IMAD.MOV R64, RZ, RZ, -R64 ;  /* 0x000000ffff40d224 */ /* 0x000fe200078e0a40 */
[----:B------:R-:W-:Y:S01]  /*5cd0*/  PRMT R72, RZ, 0x7610, R72 ;  /* 0x00007610ff487816 */ /* 0x000fe20000000048 */
[----:B-1----:R-:W-:Y:S01]  /*5ce0*/  IMAD R30, R67, UR7, RZ ;  /* 0x00000007431e7c24 */ /* 0x002fe2000f8e02ff */
[----:B------:R-:W-:Y:S01]  /*5cf0*/  PRMT R71, RZ, 0x7610, R71 ;  /* 0x00007610ff477816 */ /* 0x000fe20000000047 */
[----:B------:R-:W-:Y:S01]  /*5d00*/  @P0 IMAD.MOV.U32 R31, RZ, RZ, R88 ;  /* 0x000000ffff1f0224 */ /* 0x000fe200078e0058 */
[----:B------:R-:W-:Y:S01]  /*5d10*/  SEL R64, R168, R64, !P4 ;  /* 0x00000040a8407207 */ /* 0x000fe20006000000 */
[----:B------:R-:W2:Y:S01]  /*5d20*/  LDL R104, [R1+0x2f0] ;  /* 0x0002f00001687983 */ /* 0x000ea20000100800 */
[----:B------:R-:W-:-:S02]  /*5d30*/  PRMT R70, RZ, 0x7610, R70 ;  /* 0x00007610ff467816 */ /* 0x000fc40000000046 */
[----:B---3--:R-:W-:-:S13]  /*5d40*/  ISETP.GE.AND P6, PT, R78, RZ, PT ;  /* 0x000000ff4e00720c */ /* 0x008fda0003fc6270 */
[----:B------:R-:W-:Y:S01]  /*5d50*/  @!P6 IMAD.MOV R62, RZ, RZ, -R62 ;  /* 0x000000ffff3ee224 */ /* 0x000fe200078e0a3e */
[----:B------:R-:W-:Y:S02]  /*5d60*/  ISETP.GT.U32.AND P6, PT, R139, R59, PT ;  /* 0x0000003b8b00720c */ /* 0x000fe40003fc4070 */
[----:B----4-:R-:W-:-:S11]  /*5d70*/  ISETP.GE.AND P2, PT, R79, RZ, PT ;  /* 0x000000ff4f00720c */ /* 0x010fd60003f46270 */
[----:B------:R-:W-:Y:S01]  /*5d80*/  @!P6 IMAD.IADD R59, R59, 0x1, -R139 ;  /* 0x000000013b3be824 */ /* 0x000fe200078e0a8b */
[----:B------:R-:W-:-:S04]  /*5d90*/  IADD3 R79, P6, PT, R30, R127, RZ ;  /* 0x0000007f1e4f7210 */ /* 0x000fc80007fde0ff */
[----:B------:R-:W-:Y:S01]  /*5da0*/  LEA.HI.X.SX32 R80, R30, R126, 0x1, P6 ;  /* 0x0000007e1e507211 */ /* 0x000fe200030f0eff */
[----:B------:R-:W-:Y:S01]  /*5db0*/  @P0 IMAD.MOV.U32 R30, RZ, RZ, R90 ;  /* 0x000000ffff1e0224 */ /* 0x000fe200078e005a */
[----:B------:R-:W-:-:S04]  /*5dc0*/  ISETP.GT.U32.AND P6, PT, R139, R59, PT ;  /* 0x0000003b8b00720c */ /* 0x000fc80003fc4070 */
[----:B------:R1:W3:Y:S02]  /*5dd0*/  @P0 LDG.E.U8 R207, desc[UR26][R30.64] ;  /* 0x0000001a1ecf0981 */ /* 0x0002e4000c1e1100 */
[----:B-1----:R-:W-:Y:S02]  /*5de0*/  @P0 IMAD.MOV.U32 R30, RZ, RZ, R106 ;  /* 0x000000ffff1e0224 */ /* 0x002fe400078e006a */
[----:B------:R-:W-:-:S05]  /*5df0*/  @P0 IMAD.MOV.U32 R31, RZ, RZ, R94 ;  /* 0x000000ffff1f0224 */ /* 0x000fca00078e005e */
[----:B------:R1:W4:Y:S01]  /*5e00*/  @P0 LDG.E.U8 R239, desc[UR26][R30.64] ;  /* 0x0000001a1eef0981 */ /* 0x000322000c1e1100 */
[----:B------:R-:W-:Y:S02]  /*5e10*/  @!P6 IMAD.IADD R59, R59, 0x1, -R139 ;  /* 0x000000013b3be824 */ /* 0x000fe400078e0a8b */
[----:B-1----:R-:W-:Y:S02]  /*5e20*/  @P0 IMAD.MOV.U32 R30, RZ, RZ, R96 ;  /* 0x000000ffff1e0224 */ /* 0x002fe400078e0060 */
[----:B------:R-:W-:-:S05]  /*5e30*/  @P0 IMAD.MOV.U32 R31, RZ, RZ, R92 ;  /* 0x000000ffff1f0224 */ /* 0x000fca00078e005c */
[----:B------:R1:W3:Y:S02]  /*5e40*/  @P0 LDG.E.U8 R247, desc[UR26][R30.64] ;  /* 0x0000001a1ef70981 */ /* 0x0002e4000c1e1100 */
        /* <DEDUP_REMOVED lines=11> */
[----:B------:R1:W3:Y:S01]  /*5f00*/  @P0 LDG.E.U8 R72, desc[UR26][R30.64] ;  /* 0x0000001a1e480981 */ /* 0x0002e2000c1e1100 */
[----:B--2---:R-:W-:Y:S01]  /*5f10*/  ISETP.GE.AND P6, PT, R102, RZ, PT ;  /* 0x000000ff6600720c */ /* 0x004fe20003fc6270 */
[----:B-1----:R-:W-:-:S12]  /*5f20*/  IMAD R30, R64, UR7, RZ ;  /* 0x00000007401e7c24 */ /* 0x002fd8000f8e02ff */
[----:B------:R-:W-:Y:S01]  /*5f30*/  @!P6 IMAD.MOV R59, RZ, RZ, -R59 ;  /* 0x000000ffff3be224 */ /* 0x000fe200078e0a3b */
[----:B------:R-:W-:Y:S01]  /*5f40*/  ISETP.GT.U32.AND P6, PT, R139, R54, PT ;  /* 0x000000368b00720c */ /* 0x000fe20003fc4070 */
[----:B------:R-:W-:-:S12]  /*5f50*/  @P0 IMAD.MOV.U32 R31, RZ, RZ, R221 ;  /* 0x000000ffff1f0224 */ /* 0x000fd800078e00dd */
[----:B------:R-:W-:Y:S01]  /*5f60*/  @!P6 IMAD.IADD R54, R54, 0x1, -R139 ;  /* 0x000000013636e824 */ /* 0x000fe200078e0a8b */
[----:B------:R-:W-:-:S04]  /*5f70*/  IADD3 R74, P6, PT, R30, R127, RZ ;  /* 0x0000007f1e4a7210 */ /* 0x000fc80007fde0ff */
[----:B------:R-:W-:Y:S01]  /*5f80*/  LEA.HI.X.SX32 R76, R30, R126, 0x1, P6 ;  /* 0x0000007e1e4c7211 */ /* 0x000fe200030f0eff */
[----:B------:R-:W-:-:S05]  /*5f90*/  @P0 IMAD.MOV.U32 R30, RZ, RZ, R132 ;  /* 0x000000ffff1e0224 */ /* 0x000fca00078e0084 */
[----:B------:R1:W2:Y:S02]  /*5fa0*/  @P0 LDG.E.U8 R71, desc[UR26][R30.64] ;  /* 0x0000001a1e470981 */ /* 0x0002a4000c1e1100 */
[----:B-1----:R-:W-:Y:S02]  /*5fb0*/  @P0 IMAD.MOV.U32 R30, RZ, RZ, R16 ;  /* 0x000000ffff1e0224 */ /* 0x002fe400078e0010 */
[----:B------:R-:W-:-:S05]  /*5fc0*/  @P0 IMAD.MOV.U32 R31, RZ, RZ, R18 ;  /* 0x000000ffff1f0224 */ /* 0x000fca00078e0012 */
[----:B------:R1:W4:Y:S01]  /*5fd0*/  @P0 LDG.E.U8 R70, desc[UR26][R30.64] ;  /* 0x0000001a1e460981 */ /* 0x000322000c1e1100 */
[----:B------:R-:W-:Y:S01]  /*5fe0*/  PRMT R69, RZ, 0x7610, R69 ;  /* 0x00007610ff457816 */ /* 0x000fe20000000045 */
[----:B-1----:R-:W-:Y:S02]  /*5ff0*/  @P0 IMAD.MOV.U32 R30, RZ, RZ, R17 ;  /* 0x000000ffff1e0224 */ /* 0x002fe400078e0011 */
[----:B------:R-:W-:-:S05]  /*6000*/  @P0 IMAD.MOV.U32 R31, RZ, RZ, R20 ;  /* 0x000000ffff1f0224 */ /* 0x000fca00078e0014 */
[----:B------:R1:W4:Y:S01]  /*6010*/  @P0 LDG.E.U8 R69, desc[UR26][R30.64] ;  /* 0x0000001a1e450981 */ /* 0x000322000c1e1100 */
[----:B------:R-:W-:Y:S01]  /*6020*/  @!P2 IMAD.MOV R63, RZ, RZ, -R63 ;  /* 0x000000ffff3fa224 */ /* 0x000fe200078e0a3f */
[----:B------:R-:W-:Y:S02]  /*6030*/  ISETP.GT.U32.AND P2, PT, R139, R61, PT ;  /* 0x0000003d8b00720c */ /* 0x000fe40003f44070 */
[----:B------:R-:W-:-:S05]  /*6040*/  SEL R66, R168, R66, !P4 ;  /* 0x00000042a8427207 */ /* 0x000fca0006000000 */
[----:B------:R-:W-:-:S06]  /*6050*/  IMAD R66, R66, UR7, RZ ;  /* 0x0000000742427c24 */ /* 0x000fcc000f8e02ff */
[----:B------:R-:W-:Y:S01]  /*6060*/  @!P2 IMAD.IADD R61, R61, 0x1, -R139 ;  /* 0x000000013d3da824 */ /* 0x000fe200078e0a8b */
[C---:B------:R-:W-:Y:S01]  /*6070*/  IADD3 R81, P2, PT, R66.reuse, R127, RZ ;  /* 0x0000007f42517210 */ /* 0x040fe20007f5e0ff */
[----:B-1----:R-:W-:Y:S01]  /*6080*/  @P0 IMAD.MOV.U32 R30, RZ, RZ, R19 ;  /* 0x000000ffff1e0224 */ /* 0x002fe200078e0013 */
[----:B------:R-:W-:Y:S02]  /*6090*/  PRMT R68, RZ, 0x7610, R68 ;  /* 0x00007610ff447816 */ /* 0x000fe40000000044 */
[----:B------:R-:W-:Y:S02]  /*60a0*/  LEA.HI.X.SX32 R82, R66, R126, 0x1, P2 ;  /* 0x0000007e42527211 */ /* 0x000fe400010f0eff */
[C---:B------:R-:W-:Y:S01]  /*60b0*/  ISETP.GT.U32.AND P2, PT, R139.reuse, R61, PT ;  /* 0x0000003d8b00720c */ /* 0x040fe20003f44070 */
[----:B------:R-:W-:Y:S01]  /*60c0*/  @P0 IMAD.MOV.U32 R31, RZ, RZ, R22 ;  /* 0x000000ffff1f0224 */ /* 0x000fe200078e0016 */
[----:B------:R-:W-:Y:S02]  /*60d0*/  PRMT R67, RZ, 0x7610, R67 ;  /* 0x00007610ff437816 */ /* 0x000fe40000000043 */
[----:B------:R-:W-:-:S02]  /*60e0*/  ISETP.GT.U32.AND P5, PT, R139, R60, PT ;  /* 0x0000003c8b00720c */ /* 0x000fc40003fa4070 */
[----:B------:R1:W4:Y:S01]  /*60f0*/  @P0 LDG.E.U8 R68, desc[UR26][R30.64] ;  /* 0x0000001a1e440981 */ /* 0x000322000c1e1100 */
[----:B------:R-:W-:Y:S01]  /*6100*/  PRMT R66, RZ, 0x7610, R66 ;  /* 0x00007610ff427816 */ /* 0x000fe20000000042 */
[----:B-1----:R-:W-:Y:S02]  /*6110*/  @P0 IMAD.MOV.U32 R30, RZ, RZ, R21 ;  /* 0x000000ffff1e0224 */ /* 0x002fe400078e0015 */
[----:B------:R-:W-:-:S03]  /*6120*/  @P0 IMAD.MOV.U32 R31, RZ, RZ, R24 ;  /* 0x000000ffff1f0224 */ /* 0x000fc600078e0018 */
[--C-:B------:R-:W-:Y:S01]  /*6130*/  @!P2 IMAD.IADD R61, R61, 0x1, -R139.reuse ;  /* 0x000000013d3da824 */ /* 0x100fe200078e0a8b */
[----:B------:R-:W-:Y:S01]  /*6140*/  ISETP.GE.AND P2, PT, R100, RZ, PT ;  /* 0x000000ff6400720c */ /* 0x000fe20003f46270 */
[----:B------:R1:W4:Y:S02]  /*6150*/  @P0 LDG.E.U8 R67, desc[UR26][R30.64] ;  /* 0x0000001a1e430981 */ /* 0x000324000c1e1100 */
[----:B------:R-:W-:Y:S01]  /*6160*/  @!P5 IMAD.IADD R60, R60, 0x1, -R139 ;  /* 0x000000013c3cd824 */ /* 0x000fe200078e0a8b */
[----:B------:R-:W-:Y:S01]  /*6170*/  ISETP.GT.U32.AND P6, PT, R139, R54, PT ;  /* 0x000000368b00720c */ /* 0x000fe20003fc4070 */
[----:B-1----:R-:W-:Y:S02]  /*6180*/  @P0 IMAD.MOV.U32 R30, RZ, RZ, R23 ;  /* 0x000000ffff1e0224 */ /* 0x002fe400078e0017 */
[----:B------:R-:W-:-:S05]  /*6190*/  @P0 IMAD.MOV.U32 R31, RZ, RZ, R26 ;  /* 0x000000ffff1f0224 */ /* 0x000fca00078e001a */
[----:B------:R1:W4:Y:S01]  /*61a0*/  @P0 LDG.E.U8 R66, desc[UR26][R30.64] ;  /* 0x0000001a1e420981 */ /* 0x000322000c1e1100 */
[C---:B------:R-:W-:Y:S01]  /*61b0*/  ISETP.GT.U32.AND P5, PT, R139.reuse, R60, PT ;  /* 0x0000003c8b00720c */ /* 0x040fe20003fa4070 */
[----:B------:R-:W-:Y:S01]  /*61c0*/  @!P2 IMAD.MOV R61, RZ, RZ, -R61 ;  /* 0x000000ffff3da224 */ /* 0x000fe200078e0a3d */
[----:B------:R-:W-:Y:S02]  /*61d0*/  ISETP.GT.U32.AND P2, PT, R139, R56, PT ;  /* 0x000000388b00720c */ /* 0x000fe40003f44070 */
[----:B------:R-:W-:Y:S01]  /*61e0*/  SEL R65, R168, R65, !P4 ;  /* 0x00000041a8417207 */ /* 0x000fe20006000000 */
[----:B------:R-:W-:Y:S01]  /*61f0*/  @!P6 IMAD.IADD R54, R54, 0x1, -R139 ;  /* 0x000000013636e824 */ /* 0x000fe200078e0a8b */
[----:B------:R-:W-:-:S03]  /*6200*/  ISETP.GE.AND P6, PT, R213, RZ, PT ;  /* 0x000000ffd500720c */ /* 0x000fc60003fc6270 */
[----:B------:R-:W-:-:S04]  /*6210*/  IMAD R65, R65, UR7, RZ ;  /* 0x0000000741417c24 */ /* 0x000fc8000f8e02ff */
[--C-:B------:R-:W-:Y:S01]  /*6220*/  @!P5 IMAD.IADD R60, R60, 0x1, -R139.reuse ;  /* 0x000000013c3cd824 */ /* 0x100fe200078e0a8b */
[----:B------:R-:W-:Y:S01]  /*6230*/  ISETP.GE.AND P5, PT, R77, RZ, PT ;  /* 0x000000ff4d00720c */ /* 0x000fe20003fa6270 */
[----:B------:R-:W-:Y:S01]  /*6240*/  @!P2 IMAD.IADD R56, R56, 0x1, -R139 ;  /* 0x000000013838a824 */ /* 0x000fe200078e0a8b */
[C---:B------:R-:W-:Y:S01]  /*6250*/  IADD3 R77, P2, PT, R65.reuse, R127, RZ ;  /* 0x0000007f414d7210 */ /* 0x040fe20007f5e0ff */
[----:B------:R-:W-:Y:S03]  /*6260*/  STL [R1+0x58], R81 ;  /* 0x0000585101007387 */ /* 0x000fe60000100800 */
[----:B------:R-:W-:Y:S01]  /*6270*/  LEA.HI.X.SX32 R78, R65, R126, 0x1, P2 ;  /* 0x0000007e414e7211 */ /* 0x000fe200010f0eff */
[----:B------:R-:W-:Y:S01]  /*6280*/  STL [R1+0x78], R79 ;  /* 0x0000784f01007387 */ /* 0x000fe20000100800 */
[----:B------:R-:W-:-:S03]  /*6290*/  @!P6 IMAD.MOV R54, RZ, RZ, -R54 ;  /* 0x000000ffff36e224 */ /* 0x000fc600078e0a36 */
[----:B------:R-:W-:Y:S01]  /*62a0*/  STL [R1+0x54], R82 ;  /* 0x0000545201007387 */ /* 0x000fe20000100800 */
[----:B------:R-:W-:-:S03]  /*62b0*/  ISETP.GT.U32.AND P6, PT, R139, R42, PT ;  /* 0x0000002a8b00720c */ /* 0x000fc60003fc4070 */
[----:B------:R-:W-:Y:S01]  /*62c0*/  STL [R1+0x74], R80 ;  /* 0x0000745001007387 */ /* 0x000fe20000100800 */
[----:B------:R-:W-:-:S03]  /*62d0*/  PRMT R65, RZ, 0x7610, R65 ;  /* 0x00007610ff417816 */ /* 0x000fc60000000041 */
[----:B------:R-:W-:Y:S01]  /*62e0*/  STL [R1+0x98], R77 ;  /* 0x0000984d01007387 */ /* 0x000fe20000100800 */
[----:B-1----:R-:W-:-:S03]  /*62f0*/  @P0 IMAD.MOV.U32 R30, RZ, RZ, R25 ;  /* 0x000000ffff1e0224 */ /* 0x002fc600078e0019 */
[----:B------:R-:W-:Y:S01]  /*6300*/  STL [R1+0xc0], R74 ;  /* 0x0000c04a01007387 */ /* 0x000fe20000100800 */
[----:B------:R-:W-:-:S03]  /*6310*/  @P0 IMAD.MOV.U32 R31, RZ, RZ, R28 ;  /* 0x000000ffff1f0224 */ /* 0x000fc600078e001c */
[----:B------:R-:W-:Y:S01]  /*6320*/  STL [R1+0x94], R78 ;  /* 0x0000944e01007387 */ /* 0x000fe20000100800 */
[----:B------:R-:W-:-:S03]  /*6330*/  SEL R62, R168, R62, !P4 ;  /* 0x0000003ea83e7207 */ /* 0x000fc60006000000 */
[----:B------:R-:W-:Y:S04]  /*6340*/  STL [R1+0xbc], R76 ;  /* 0x0000bc4c01007387 */ /* 0x000fe80000100800 */
[----:B------:R-:W-:Y:S04]  /*6350*/  STL [R1+0x468], R16 ;  /* 0x0004681001007387 */ /* 0x000fe80000100800 */
[----:B------:R-:W-:Y:S04]  /*6360*/  STL [R1+0x464], R18 ;  /* 0x0004641201007387 */ /* 0x000fe80000100800 */
[----:B------:R-:W-:Y:S04]  /*6370*/  STL [R1+0x470], R17 ;  /* 0x0004701101007387 */ /* 0x000fe80000100800 */
[----:B------:R-:W-:Y:S04]  /*6380*/  STL [R1+0x46c], R20 ;  /* 0x00046c1401007387 */ /* 0x000fe80000100800 */
[----:B------:R1:W4:Y:S01]  /*6390*/  @P0 LDG.E.U8 R65, desc[UR26][R30.64] ;  /* 0x0000001a1e410981 */ /* 0x000322000c1e1100 */
[----:B------:R-:W-:-:S02]  /*63a0*/  @!P6 IMAD.IADD R42, R42, 0x1, -R139 ;  /* 0x000000012a2ae824 */ /* 0x000fc400078e0a8b */
[----:B-1----:R-:W-:Y:S01]  /*63b0*/  IMAD R30, R62, UR7, RZ ;  /* 0x000000073e1e7c24 */ /* 0x002fe2000f8e02ff */
[----:B------:R-:W-:Y:S01]  /*63c0*/  PRMT R64, RZ, 0x7610, R64 ;  /* 0x00007610ff407816 */ /* 0x000fe20000000040 */
[----:B------:R-:W-:Y:S01]  /*63d0*/  @P0 IMAD.MOV.U32 R31, RZ, RZ, R29 ;  /* 0x000000ffff1f0224 */ /* 0x000fe200078e001d */
[----:B---3--:R-:W-:Y:S04]  /*63e0*/  STL [R1+0x24], R72 ;  /* 0x0000244801007387 */ /* 0x008fe80000100800 */
[----:B------:R-:W-:Y:S04]  /*63f0*/  STL [R1+0x478], R19 ;  /* 0x0004781301007387 */ /* 0x000fe80000100800 */
[----:B------:R-:W-:Y:S04]  /*6400*/  STL [R1+0x474], R22 ;  /* 0x0004741601007387 */ /* 0x000fe80000100800 */
[----:B------:R-:W-:Y:S04]  /*6410*/  STL [R1+0x480], R21 ;  /* 0x0004801501007387 */ /* 0x000fe80000100800 */
[----:B------:R-:W-:Y:S04]  /*6420*/  STL [R1+0x47c], R24 ;  /* 0x00047c1801007387 */ /* 0x000fe80000100800 */
[----:B--2---:R-:W-:Y:S04]  /*6430*/  STL [R1+0x4], R71 ;  /* 0x0000044701007387 */ /* 0x004fe80000100800 */
[----:B----4-:R1:W-:Y:S02]  /*6440*/  STL [R1+0x8], R70 ;  /* 0x0000084601007387 */ /* 0x0103e40000100800 */
[----:B-1----:R-:W-:-:S04]  /*6450*/  IADD3 R70, P6, PT, R30, R127, RZ ;  /* 0x0000007f1e467210 */ /* 0x002fc80007fde0ff */
[----:B------:R-:W-:Y:S01]  /*6460*/  LEA.HI.X.SX32 R71, R30, R126, 0x1, P6 ;  /* 0x0000007e1e477211 */ /* 0x000fe200030f0eff */
[----:B------:R-:W-:-:S05]  /*6470*/  @P0 IMAD.MOV.U32 R30, RZ, RZ, R27 ;  /* 0x000000ffff1e0224 */ /* 0x000fca00078e001b */
[----:B------:R1:W2:Y:S01]  /*6480*/  @P0 LDG.E.U8 R64, desc[UR26][R30.64] ;  /* 0x0000001a1e400981 */ /* 0x0002a2000c1e1100 */
[----:B------:R-:W-:Y:S01]  /*6490*/  @!P5 IMAD.MOV R60, RZ, RZ, -R60 ;  /* 0x000000ffff3cd224 */ /* 0x000fe200078e0a3c */
[----:B------:R-:W-:-:S13]  /*64a0*/  ISETP.GT.U32.AND P5, PT, R139, R58, PT ;  /* 0x0000003a8b00720c */ /* 0x000fda0003fa4070 */
[----:B------:R-:W-:-:S05]  /*64b0*/  @!P5 IMAD.IADD R58, R58, 0x1, -R139 ;  /* 0x000000013a3ad824 */ /* 0x000fca00078e0a8b */
[----:B------:R-:W-:-:S13]  /*64c0*/  ISETP.GT.U32.AND P5, PT, R139, R58, PT ;  /* 0x0000003a8b00720c */ /* 0x000fda0003fa4070 */
[----:B------:R-:W-:Y:S01]  /*64d0*/  @!P5 IMAD.IADD R58, R58, 0x1, -R139 ;  /* 0x000000013a3ad824 */ /* 0x000fe200078e0a8b */
[----:B------:R-:W-:Y:S02]  /*64e0*/  ISETP.GE.AND P5, PT, R104, RZ, PT ;  /* 0x000000ff6800720c */ /* 0x000fe40003fa6270 */
[----:B------:R-:W-:-:S11]  /*64f0*/  ISETP.GT.U32.AND P2, PT, R139, R56, PT ;  /* 0x000000388b00720c */ /* 0x000fd60003f44070 */
[----:B------:R-:W-:Y:S01]  /*6500*/  @!P5 IMAD.MOV R58, RZ, RZ, -R58 ;  /* 0x000000ffff3ad224 */ /* 0x000fe200078e0a3a */
[----:B------:R-:W-:Y:S01]  /*6510*/  ISETP.GT.U32.AND P5, PT, R139, R55, PT ;  /* 0x000000378b00720c */ /* 0x000fe20003fa4070 */
[----:B------:R-:W-:Y:S01]  /*6520*/  @!P2 IMAD.IADD R56, R56, 0x1, -R139 ;  /* 0x000000013838a824 */ /* 0x000fe200078e0a8b */
[----:B------:R-:W-:-:S11]  /*6530*/  ISETP.GE.AND P2, PT, R220, RZ, PT ;  /* 0x000000ffdc00720c */ /* 0x000fd60003f46270 */
[----:B------:R-:W-:-:S05]  /*6540*/  @!P5 IMAD.IADD R55, R55, 0x1, -R139 ;  /* 0x000000013737d824 */ /* 0x000fca00078e0a8b */
[C---:B------:R-:W-:Y:S01]  /*6550*/  ISETP.GT.U32.AND P5, PT, R139.reuse, R55, PT ;  /* 0x000000378b00720c */ /* 0x040fe20003fa4070 */
[----:B------:R-:W-:Y:S01]  /*6560*/  @!P2 IMAD.MOV R56, RZ, RZ, -R56 ;  /* 0x000000ffff38a224 */ /* 0x000fe200078e0a38 */
[----:B------:R-:W-:Y:S02]  /*6570*/  ISETP.GT.U32.AND P2, PT, R139, R43, PT ;  /* 0x0000002b8b00720c */ /* 0x000fe40003f44070 */
[----:B------:R-:W-:-:S09]  /*6580*/  SEL R63, R168, R63, !P4 ;  /* 0x0000003fa83f7207 */ /* 0x000fd20006000000 */
[----:B------:R-:W-:Y:S01]  /*6590*/  @!P5 IMAD.IADD R55, R55, 0x1, -R139 ;  /* 0x000000013737d824 */ /* 0x000fe200078e0a8b */
[----:B------:R-:W-:Y:S01]  /*65a0*/  ISETP.GE.AND P5, PT, R212, RZ, PT ;  /* 0x000000ffd400720c */ /* 0x000fe20003fa6270 */
[----:B------:R-:W-:Y:S01]  /*65b0*/  STL [R1+0x488], R23 ;  /* 0x0004881701007387 */ /* 0x000fe20000100800 */
[----:B------:R-:W-:-:S03]  /*65c0*/  IMAD R63, R63, UR7, RZ ;  /* 0x000000073f3f7c24 */ /* 0x000fc6000f8e02ff */
[----:B------:R-:W-:Y:S01]  /*65d0*/  STL [R1+0x484], R26 ;  /* 0x0004841a01007387 */ /* 0x000fe20000100800 */
[----:B------:R-:W-:-:S03]  /*65e0*/  ISETP.GT.U32.AND P6, PT, R139, R42, PT ;  /* 0x0000002a8b00720c */ /* 0x000fc60003fc4070 */
[----:B------:R-:W-:Y:S01]  /*65f0*/  STL [R1+0x64], R69 ;  /* 0x0000644501007387 */ /* 0x000fe20000100800 */
[----:B-1----:R-:W-:-:S03]  /*6600*/  @P0 IMAD.MOV.U32 R30, RZ, RZ, R130 ;  /* 0x000000ffff1e0224 */ /* 0x002fc600078e0082 */
[----:B------:R-:W-:Y:S01]  /*6610*/  @!P5 IMAD.MOV R55, RZ, RZ, -R55 ;  /* 0x000000ffff37d224 */ /* 0x000fe200078e0a37 */
[----:B------:R-:W-:Y:S01]  /*6620*/  ISETP.GT.U32.AND P5, PT, R139, R41, PT ;  /* 0x000000298b00720c */ /* 0x000fe20003fa4070 */
[----:B------:R1:W-:Y:S01]  /*6630*/  STL [R1+0x490], R25 ;  /* 0x0004901901007387 */ /* 0x0003e20000100800 */
[----:B------:R-:W-:Y:S02]  /*6640*/  @P0 IMAD.MOV.U32 R31, RZ, RZ, R129 ;  /* 0x000000ffff1f0224 */ /* 0x000fe400078e0081 */
[----:B------:R-:W-:Y:S01]  /*6650*/  @!P2 IMAD.IADD R43, R43, 0x1, -R139 ;  /* 0x000000012b2ba824 */ /* 0x000fe200078e0a8b */
[C---:B------:R-:W-:Y:S01]  /*6660*/  IADD3 R72, P2, PT, R63.reuse, R127, RZ ;  /* 0x0000007f3f487210 */ /* 0x040fe20007f5e0ff */
[----:B------:R3:W-:Y:S01]  /*6670*/  STL [R1+0x48c], R28 ;  /* 0x00048c1c01007387 */ /* 0x0007e20000100800 */
[----:B-1----:R-:W-:Y:S02]  /*6680*/  PRMT R25, RZ, 0x7610, R25 ;  /* 0x00007610ff197816 */ /* 0x002fe40000000019 */
[----:B------:R-:W-:-:S02]  /*6690*/  LEA.HI.X.SX32 R73, R63, R126, 0x1, P2 ;  /* 0x0000007e3f497211 */ /* 0x000fc400010f0eff */
[----:B---3--:R-:W-:Y:S02]  /*66a0*/  PRMT R28, RZ, 0x7610, R28 ;  /* 0x00007610ff1c7816 */ /* 0x008fe4000000001c */
[----:B------:R1:W3:Y:S01]  /*66b0*/  @P0 LDG.E.U8 R25, desc[UR26][R30.64] ;  /* 0x0000001a1e190981 */ /* 0x0002e2000c1e1100 */
[----:B------:R-:W-:Y:S01]  /*66c0*/  ISETP.GT.U32.AND P2, PT, R139, R43, PT ;  /* 0x0000002b8b00720c */ /* 0x000fe20003f44070 */
[----:B------:R-:W-:Y:S01]  /*66d0*/  @!P5 IMAD.IADD R41, R41, 0x1, -R139 ;  /* 0x000000012929d824 */ /* 0x000fe200078e0a8b */
[----:B------:R-:W-:Y:S01]  /*66e0*/  PRMT R23, RZ, 0x7610, R23 ;  /* 0x00007610ff177816 */ /* 0x000fe20000000017 */
[----:B------:R-:W-:Y:S02]  /*66f0*/  @!P6 IMAD.IADD R42, R42, 0x1, -R139 ;  /* 0x000000012a2ae824 */ /* 0x000fe400078e0a8b */
[----:B-1----:R-:W-:Y:S02]  /*6700*/  @P0 IMAD.MOV.U32 R30, RZ, RZ, R179 ;  /* 0x000000ffff1e0224 */ /* 0x002fe400078e00b3 */
[----:B------:R-:W-:Y:S01]  /*6710*/  @P0 IMAD.MOV.U32 R31, RZ, RZ, R137 ;  /* 0x000000ffff1f0224 */ /* 0x000fe200078e0089 */
[----:B------:R-:W-:-:S04]  /*6720*/  ISETP.GE.AND P6, PT, R204, RZ, PT ;  /* 0x000000ffcc00720c */ /* 0x000fc80003fc6270 */
[----:B------:R1:W4:Y:S01]  /*6730*/  @P0 LDG.E.U8 R28, desc[UR26][R30.64] ;  /* 0x0000001a1e1c0981 */ /* 0x000322000c1e1100 */
[----:B------:R-:W-:Y:S02]  /*6740*/  ISETP.GT.U32.AND P5, PT, R139, R41, PT ;  /* 0x000000298b00720c */ /* 0x000fe40003fa4070 */
[----:B------:R-:W-:Y:S01]  /*6750*/  PRMT R26, RZ, 0x7610, R26 ;  /* 0x00007610ff1a7816 */ /* 0x000fe2000000001a */
[----:B-1----:R-:W-:Y:S02]  /*6760*/  @P0 IMAD.MOV.U32 R30, RZ, RZ, R187 ;  /* 0x000000ffff1e0224 */ /* 0x002fe400078e00bb */
[----:B------:R-:W-:Y:S02]  /*6770*/  @P0 IMAD.MOV.U32 R31, RZ, RZ, R186 ;  /* 0x000000ffff1f0224 */ /* 0x000fe400078e00ba */
[----:B------:R-:W-:-:S03]  /*6780*/  @!P2 IMAD.IADD R43, R43, 0x1, -R139 ;  /* 0x000000012b2ba824 */ /* 0x000fc600078e0a8b */
[----:B------:R1:W3:Y:S01]  /*6790*/  @P0 LDG.E.U8 R23, desc[UR26][R30.64] ;  /* 0x0000001a1e170981 */ /* 0x0002e2000c1e1100 */
[----:B------:R-:W-:Y:S02]  /*67a0*/  ISETP.GE.AND P2, PT, R205, RZ, PT ;  /* 0x000000ffcd00720c */ /* 0x000fe40003f46270 */
[----:B------:R-:W-:Y:S01]  /*67b0*/  PRMT R21, RZ, 0x7610, R21 ;  /* 0x00007610ff157816 */ /* 0x000fe20000000015 */
[----:B-1----:R-:W-:Y:S02]  /*67c0*/  @P0 IMAD.MOV.U32 R30, RZ, RZ, R195 ;  /* 0x000000ffff1e0224 */ /* 0x002fe400078e00c3 */
[----:B------:R-:W-:Y:S02]  /*67d0*/  @P0 IMAD.MOV.U32 R31, RZ, RZ, R194 ;  /* 0x000000ffff1f0224 */ /* 0x000fe400078e00c2 */
[----:B------:R-:W-:-:S03]  /*67e0*/  @!P6 IMAD.MOV R42, RZ, RZ, -R42 ;  /* 0x000000ffff2ae224 */ /* 0x000fc600078e0a2a */
[----:B------:R1:W3:Y:S01]  /*67f0*/  @P0 LDG.E.U8 R26, desc[UR26][R30.64] ;  /* 0x0000001a1e1a0981 */ /* 0x0002e2000c1e1100 */
[----:B------:R-:W-:Y:S01]  /*6800*/  ISETP.GT.U32.AND P6, PT, R139, R39, PT ;  /* 0x000000278b00720c */ /* 0x000fe20003fc4070 */
[----:B------:R-:W-:Y:S01]  /*6810*/  @!P5 IMAD.IADD R41, R41, 0x1, -R139 ;  /* 0x000000012929d824 */ /* 0x000fe200078e0a8b */
[----:B------:R-:W-:Y:S01]  /*6820*/  PRMT R24, RZ, 0x7610, R24 ;  /* 0x00007610ff187816 */ /* 0x000fe20000000018 */
[----:B-1----:R-:W-:Y:S02]  /*6830*/  @P0 IMAD.MOV.U32 R30, RZ, RZ, R203 ;  /* 0x000000ffff1e0224 */ /* 0x002fe400078e00cb */
[----:B------:R-:W-:Y:S01]  /*6840*/  @P0 IMAD.MOV.U32 R31, RZ, RZ, R202 ;  /* 0x000000ffff1f0224 */ /* 0x000fe200078e00ca */
[----:B------:R-:W-:Y:S02]  /*6850*/  ISETP.GE.AND P5, PT, R197, RZ, PT ;  /* 0x000000ffc500720c */ /* 0x000fe40003fa6270 */
[----:B------:R-:W-:Y:S02]  /*6860*/  SEL R61, R168, R61, !P4 ;  /* 0x0000003da83d7207 */ /* 0x000fe40006000000 */
[----:B------:R1:W3:Y:S01]  /*6870*/  @P0 LDG.E.U8 R21, desc[UR26][R30.64] ;  /* 0x0000001a1e150981 */ /* 0x0002e2000c1e1100 */
[----:B------:R-:W-:Y:S01]  /*6880*/  @!P2 IMAD.MOV R43, RZ, RZ, -R43 ;  /* 0x000000ffff2ba224 */ /* 0x000fe200078e0a2b */
[----:B------:R-:W-:-:S02]  /*6890*/  ISETP.GT.U32.AND P2, PT, R139, R40, PT ;  /* 0x000000288b00720c */ /* 0x000fc40003f44070 */
[----:B------:R-:W-:Y:S01]  /*68a0*/  STL [R1+0x44], R68 ;  /* 0x0000444401007387 */ /* 0x000fe20000100800 */
[----:B-1----:R-:W-:Y:S02]  /*68b0*/  @P0 IMAD.MOV.U32 R30, RZ, RZ, R211 ;  /* 0x000000ffff1e0224 */ /* 0x002fe400078e00d3 */
[----:B------:R-:W-:Y:S01]  /*68c0*/  @P0 IMAD.MOV.U32 R31, RZ, RZ, R210 ;  /* 0x000000ffff1f0224 */ /* 0x000fe200078e00d2 */
[----:B------:R-:W-:Y:S04]  /*68d0*/  STL [R1+0xe0], R72 ;  /* 0x0000e04801007387 */ /* 0x000fe80000100800 */
[----:B------:R1:W3:Y:S01]  /*68e0*/  @P0 LDG.E.U8 R24, desc[UR26][R30.64] ;  /* 0x0000001a1e180981 */ /* 0x0002e2000c1e1100 */
[----:B------:R-:W-:-:S03]  /*68f0*/  SEL R60, R168, R60, !P4 ;  /* 0x0000003ca83c7207 */ /* 0x000fc60006000000 */
[----:B------:R-:W-:Y:S01]  /*6900*/  STL [R1+0x28], R67 ;  /* 0x0000284301007387 */ /* 0x000fe20000100800 */
[----:B------:R-:W-:-:S03]  /*6910*/  @!P6 IMAD.IADD R39, R39, 0x1, -R139 ;  /* 0x000000012727e824 */ /* 0x000fc600078e0a8b */
[----:B------:R-:W-:Y:S01]  /*6920*/  STL [R1+0x100], R70 ;  /* 0x0001004601007387 */ /* 0x000fe20000100800 */
[----:B-1----:R-:W-:-:S03]  /*6930*/  IMAD R30, R61, UR7, RZ ;  /* 0x000000073d1e7c24 */ /* 0x002fc6000f8e02ff */
[----:B------:R-:W-:Y:S04]  /*6940*/  STL [R1+0xdc], R73 ;  /* 0x0000dc4901007387 */ /* 0x000fe80000100800 */
[----:B------:R-:W-:Y:S01]  /*6950*/  STL [R1+0xfc], R71 ;  /* 0x0000fc4701007387 */ /* 0x000fe20000100800 */
[----:B------:R-:W-:-:S03]  /*6960*/  @!P5 IMAD.MOV R41, RZ, RZ, -R41 ;  /* 0x000000ffff29d224 */ /* 0x000fc600078e0a29 */
[----:B------:R1:W-:Y:S01]  /*6970*/  STL [R1+0x84], R66 ;  /* 0x0000844201007387 */ /* 0x0003e20000100800 */
[----:B------:R-:W-:Y:S01]  /*6980*/  ISETP.GT.U32.AND P5, PT, R139, R38, PT ;  /* 0x000000268b00720c */ /* 0x000fe20003fa4070 */
[----:B------:R-:W-:Y:S01]  /*6990*/  IMAD R60, R60, UR7, RZ ;  /* 0x000000073c3c7c24 */ /* 0x000fe2000f8e02ff */
[----:B------:R-:W-:Y:S01]  /*69a0*/  PRMT R19, RZ, 0x7610, R19 ;  /* 0x00007610ff137816 */ /* 0x000fe20000000013 */
[----:B------:R-:W-:Y:S01]  /*69b0*/  @P0 IMAD.MOV.U32 R31, RZ, RZ, R218 ;  /* 0x000000ffff1f0224 */ /* 0x000fe200078e00da */
[----:B-1----:R-:W-:Y:S01]  /*69c0*/  IADD3 R66, P6, PT, R30, R127, RZ ;  /* 0x0000007f1e427210 */ /* 0x002fe20007fde0ff */
[----:B------:R-:W-:-:S03]  /*69d0*/  @!P2 IMAD.IADD R40, R40, 0x1, -R139 ;  /* 0x000000012828a824 */ /* 0x000fc600078e0a8b */
[-C--:B------:R-:W-:Y:S01]  /*69e0*/  LEA.HI.X.SX32 R67, R30, R126.reuse, 0x1, P6 ;  /* 0x0000007e1e437211 */ /* 0x080fe200030f0eff */
[----:B------:R-:W-:Y:S01]  /*69f0*/  @P0 IMAD.MOV.U32 R30, RZ, RZ, R219 ;  /* 0x000000ffff1e0224 */ /* 0x000fe200078e00db */
[C---:B------:R-:W-:Y:S02]  /*6a00*/  IADD3 R68, P2, PT, R60.reuse, R127, RZ ;  /* 0x0000007f3c447210 */ /* 0x040fe40007f5e0ff */
[----:B------:R-:W-:Y:S02]  /*6a10*/  PRMT R22, RZ, 0x7610, R22 ;  /* 0x00007610ff167816 */ /* 0x000fe40000000016 */
[C---:B------:R-:W-:Y:S01]  /*6a20*/  ISETP.GT.U32.AND P6, PT, R139.reuse, R39, PT ;  /* 0x000000278b00720c */ /* 0x040fe20003fc4070 */
[----:B------:R1:W3:Y:S01]  /*6a30*/  @P0 LDG.E.U8 R19, desc[UR26][R30.64] ;  /* 0x0000001a1e130981 */ /* 0x0002e2000c1e1100 */
[----:B------:R-:W-:Y:S02]  /*6a40*/  LEA.HI.X.SX32 R69, R60, R126, 0x1, P2 ;  /* 0x0000007e3c457211 */ /* 0x000fe400010f0eff */
[----:B------:R-:W-:Y:S01]  /*6a50*/  ISETP.GT.U32.AND P2, PT, R139, R40, PT ;  /* 0x000000288b00720c */ /* 0x000fe20003f44070 */
[----:B------:R-:W-:Y:S01]  /*6a60*/  @!P5 IMAD.IADD R38, R38, 0x1, -R139 ;  /* 0x000000012626d824 */ /* 0x000fe200078e0a8b */
[----:B------:R-:W-:Y:S01]  /*6a70*/  PRMT R17, RZ, 0x7610, R17 ;  /* 0x00007610ff117816 */ /* 0x000fe20000000011 */
[----:B-1----:R-:W-:-:S02]  /*6a80*/  @P0 IMAD.MOV.U32 R30, RZ, RZ, R227 ;  /* 0x000000ffff1e0224 */ /* 0x002fc400078e00e3 */
[----:B------:R-:W-:-:S05]  /*6a90*/  @P0 IMAD.MOV.U32 R31, RZ, RZ, R226 ;  /* 0x000000ffff1f0224 */ /* 0x000fca00078e00e2 */
[----:B------:R1:W3:Y:S01]  /*6aa0*/  @P0 LDG.E.U8 R22, desc[UR26][R30.64] ;  /* 0x0000001a1e160981 */ /* 0x0002e2000c1e1100 */
[----:B------:R-:W-:Y:S01]  /*6ab0*/  ISETP.GT.U32.AND P5, PT, R139, R38, PT ;  /* 0x000000268b00720c */ /* 0x000fe20003fa4070 */
[----:B------:R-:W-:Y:S01]  /*6ac0*/  @!P6 IMAD.IADD R39, R39, 0x1, -R139 ;  /* 0x000000012727e824 */ /* 0x000fe200078e0a8b */
[----:B------:R-:W-:Y:S01]  /*6ad0*/  PRMT R20, RZ, 0x7610, R20 ;  /* 0x00007610ff147816 */ /* 0x000fe20000000014 */
[----:B-1----:R-:W-:Y:S02]  /*6ae0*/  @P0 IMAD.MOV.U32 R30, RZ, RZ, R235 ;  /* 0x000000ffff1e0224 */ /* 0x002fe400078e00eb */
[----:B------:R-:W-:Y:S01]  /*6af0*/  @P0 IMAD.MOV.U32 R31, RZ, RZ, R234 ;  /* 0x000000ffff1f0224 */ /* 0x000fe200078e00ea */
[----:B------:R-:W-:-:S04]  /*6b00*/  ISETP.GE.AND P6, PT, R189, RZ, PT ;  /* 0x000000ffbd00720c */ /* 0x000fc80003fc6270 */
[----:B------:R1:W3:Y:S01]  /*6b10*/  @P0 LDG.E.U8 R17, desc[UR26][R30.64] ;  /* 0x0000001a1e110981 */ /* 0x0002e2000c1e1100 */
[----:B------:R-:W-:Y:S01]  /*6b20*/  @!P2 IMAD.IADD R40, R40, 0x1, -R139 ;  /* 0x000000012828a824 */ /* 0x000fe200078e0a8b */
[----:B------:R-:W-:Y:S02]  /*6b30*/  ISETP.GE.AND P2, PT, R196, RZ, PT ;  /* 0x000000ffc400720c */ /* 0x000fe40003f46270 */
[----:B------:R-:W-:Y:S01]  /*6b40*/  PRMT R16, RZ, 0x7610, R16 ;  /* 0x00007610ff107816 */ /* 0x000fe20000000010 */
[----:B-1----:R-:W-:Y:S02]  /*6b50*/  @P0 IMAD.MOV.U32 R30, RZ, RZ, R243 ;  /* 0x000000ffff1e0224 */ /* 0x002fe400078e00f3 */
[----:B------:R-:W-:-:S05]  /*6b60*/  @P0 IMAD.MOV.U32 R31, RZ, RZ, R242 ;  /* 0x000000ffff1f0224 */ /* 0x000fca00078e00f2 */
[----:B------:R1:W3:Y:S01]  /*6b70*/  @P0 LDG.E.U8 R20, desc[UR26][R30.64] ;  /* 0x0000001a1e140981 */ /* 0x0002e2000c1e1100 */
[----:B------:R-:W-:Y:S01]  /*6b80*/  @!P5 IMAD.IADD R38, R38, 0x1, -R139 ;  /* 0x000000012626d824 */ /* 0x000fe200078e0a8b */
[----:B------:R-:W-:Y:S02]  /*6b90*/  PRMT R18, RZ, 0x7610, R18 ;  /* 0x00007610ff127816 */ /* 0x000fe40000000012 */
[----:B------:R-:W-:Y:S01]  /*6ba0*/  ISETP.GE.AND P5, PT, R188, RZ, PT ;  /* 0x000000ffbc00720c */ /* 0x000fe20003fa6270 */
[----:B-1----:R-:W-:Y:S02]  /*6bb0*/  @P0 IMAD.MOV.U32 R30, RZ, RZ, R251 ;  /* 0x000000ffff1e0224 */ /* 0x002fe400078e00fb */
[----:B------:R-:W-:Y:S02]  /*6bc0*/  @P0 IMAD.MOV.U32 R31, RZ, RZ, R250 ;  /* 0x000000ffff1f0224 */ /* 0x000fe400078e00fa */
[----:B------:R-:W-:-:S03]  /*6bd0*/  @!P6 IMAD.MOV R39, RZ, RZ, -R39 ;  /* 0x000000ffff27e224 */ /* 0x000fc600078e0a27 */
[----:B------:R1:W3:Y:S01]  /*6be0*/  @P0 LDG.E.U8 R16, desc[UR26][R30.64] ;  /* 0x0000001a1e100981 */ /* 0x0002e2000c1e1100 */
[C---:B------:R-:W-:Y:S01]  /*6bf0*/  ISETP.GT.U32.AND P6, PT, R139.reuse, R35, PT ;  /* 0x000000238b00720c */ /* 0x040fe20003fc4070 */
[----:B------:R-:W-:Y:S01]  /*6c00*/  @!P2 IMAD.MOV R40, RZ, RZ, -R40 ;  /* 0x000000ffff28a224 */ /* 0x000fe200078e0a28 */
[----:B------:R-:W-:Y:S01]  /*6c10*/  PRMT R249, RZ, 0x7610, R249 ;  /* 0x00007610fff97816 */ /* 0x000fe200000000f9 */
[----:B-1----:R-:W-:Y:S02]  /*6c20*/  @P0 IMAD.MOV.U32 R30, RZ, RZ, R85 ;  /* 0x000000ffff1e0224 */ /* 0x002fe400078e0055 */
[----:B------:R-:W-:Y:S01]  /*6c30*/  @P0 IMAD.MOV.U32 R31, RZ, RZ, R86 ;  /* 0x000000ffff1f0224 */ /* 0x000fe200078e0056 */
[----:B------:R-:W-:Y:S02]  /*6c40*/  ISETP.GT.U32.AND P2, PT, R139, R36, PT ;  /* 0x000000248b00720c */ /* 0x000fe40003f44070 */
[C---:B------:R-:W-:Y:S02]  /*6c50*/  SEL R58, R168.reuse, R58, !P4 ;  /* 0x0000003aa83a7207 */ /* 0x040fe40006000000 */
[----:B------:R1:W3:Y:S01]  /*6c60*/  @P0 LDG.E.U8 R18, desc[UR26][R30.64] ;  /* 0x0000001a1e120981 */ /* 0x0002e2000c1e1100 */
[----:B------:R-:W-:Y:S01]  /*6c70*/  SEL R59, R168, R59, !P4 ;  /* 0x0000003ba83b7207 */ /* 0x000fe20006000000 */
[----:B------:R-:W-:-:S02]  /*6c80*/  @!P5 IMAD.MOV R38, RZ, RZ, -R38 ;  /* 0x000000ffff26d224 */ /* 0x000fc400078e0a26 */
[----:B-1----:R-:W-:Y:S02]  /*6c90*/  @P0 IMAD.MOV.U32 R30, RZ, RZ, R83 ;  /* 0x000000ffff1e0224 */ /* 0x002fe400078e0053 */
[----:B------:R-:W-:Y:S01]  /*6ca0*/  @P0 IMAD.MOV.U32 R31, RZ, RZ, R84 ;  /* 0x000000ffff1f0224 */ /* 0x000fe200078e0054 */
[----:B------:R-:W-:-:S04]  /*6cb0*/  ISETP.GT.U32.AND P5, PT, R139, R37, PT ;  /* 0x000000258b00720c */ /* 0x000fc80003fa4070 */
[----:B------:R1:W3:Y:S01]  /*6cc0*/  @P0 LDG.E.U8 R249, desc[UR26][R30.64] ;  /* 0x0000001a1ef90981 */ /* 0x0002e2000c1e1100 */
[----:B------:R-:W-:Y:S02]  /*6cd0*/  IMAD R59, R59, UR7, RZ ;  /* 0x000000073b3b7c24 */ /* 0x000fe4000f8e02ff */
[----:B------:R-:W-:Y:S01]  /*6ce0*/  @!P6 IMAD.IADD R35, R35, 0x1, -R139 ;  /* 0x000000012323e824 */ /* 0x000fe200078e0a8b */
[----:B------:R-:W-:Y:S01]  /*6cf0*/  STL [R1+0x68], R65 ;  /* 0x0000684101007387 */ /* 0x000fe20000100800 */
[----:B-1----:R-:W-:-:S03]  /*6d00*/  IMAD R30, R58, UR7, RZ ;  /* 0x000000073a1e7c24 */ /* 0x002fc6000f8e02ff */
[----:B--2---:R1:W-:Y:S01]  /*6d10*/  STL [R1+0x48], R64 ;  /* 0x0000484001007387 */ /* 0x0043e20000100800 */
[----:B------:R-:W-:Y:S01]  /*6d20*/  @!P2 IMAD.IADD R36, R36, 0x1, -R139 ;  /* 0x000000012424a824 */ /* 0x000fe200078e0a8b */
[CC--:B------:R-:W-:Y:S01]  /*6d30*/  IADD3 R62, P6, PT, R30.reuse, R127.reuse, RZ ;  /* 0x0000007f1e3e7210 */ /* 0x0c0fe20007fde0ff */
[----:B------:R-:W-:Y:S01]  /*6d40*/  @P0 IMAD.MOV.U32 R31, RZ, RZ, R82 ;  /* 0x000000ffff1f0224 */ /* 0x000fe200078e0052 */
[----:B------:R-:W-:Y:S02]  /*6d50*/  PRMT R248, RZ, 0x7610, R248 ;  /* 0x00007610fff87816 */ /* 0x000fe400000000f8 */
[----:B------:R-:W-:Y:S02]  /*6d60*/  LEA.HI.X.SX32 R63, R30, R126, 0x1, P6 ;  /* 0x0000007e1e3f7211 */ /* 0x000fe400030f0eff */
[----:B-1----:R-:W-:Y:S01]  /*6d70*/  IADD3 R64, P2, PT, R59, R127, RZ ;  /* 0x0000007f3b407210 */ /* 0x002fe20007f5e0ff */
[----:B------:R-:W-:-:S03]  /*6d80*/  @P0 IMAD.MOV.U32 R30, RZ, RZ, R81 ;  /* 0x000000ffff1e0224 */ /* 0x000fc600078e0051 */
[----:B------:R-:W-:Y:S02]  /*6d90*/  LEA.HI.X.SX32 R65, R59, R126, 0x1, P2 ;  /* 0x0000007e3b417211 */ /* 0x000fe400010f0eff */
[----:B------:R-:W-:Y:S01]  /*6da0*/  ISETP.GT.U32.AND P2, PT, R139, R36, PT ;  /* 0x000000248b00720c */ /* 0x000fe20003f44070 */
[----:B------:R-:W-:Y:S01]  /*6db0*/  @!P5 IMAD.IADD R37, R37, 0x1, -R139 ;  /* 0x000000012525d824 */ /* 0x000fe200078e0a8b */
[----:B------:R-:W-:Y:S01]  /*6dc0*/  PRMT R241, RZ, 0x7610, R241 ;  /* 0x00007610fff17816 */ /* 0x000fe200000000f1 */
[----:B------:R1:W2:Y:S01]  /*6dd0*/  @P0 LDG.E.U8 R248, desc[UR26][R30.64] ;  /* 0x0000001a1ef80981 */ /* 0x0002a2000c1e1100 */
[C---:B------:R-:W-:Y:S02]  /*6de0*/  ISETP.GT.U32.AND P6, PT, R139.reuse, R35, PT ;  /* 0x000000238b00720c */ /* 0x040fe40003fc4070 */
[----:B------:R-:W-:Y:S02]  /*6df0*/  ISETP.GT.U32.AND P5, PT, R139, R37, PT ;  /* 0x000000258b00720c */ /* 0x000fe40003fa4070 */
[----:B------:R-:W-:Y:S01]  /*6e00*/  PRMT R240, RZ, 0x7610, R240 ;  /* 0x00007610fff07816 */ /* 0x000fe200000000f0 */
[----:B-1----:R-:W-:-:S02]  /*6e10*/  @P0 IMAD.MOV.U32 R30, RZ, RZ, R79 ;  /* 0x000000ffff1e0224 */ /* 0x002fc400078e004f */
[----:B------:R-:W-:-:S05]  /*6e20*/  @P0 IMAD.MOV.U32 R31, RZ, RZ, R80 ;  /* 0x000000ffff1f0224 */ /* 0x000fca00078e0050 */
[----:B------:R1:W2:Y:S01]  /*6e30*/  @P0 LDG.E.U8 R241, desc[UR26][R30.64] ;  /* 0x0000001a1ef10981 */ /* 0x0002a2000c1e1100 */
[----:B------:R-:W-:Y:S01]  /*6e40*/  @!P2 IMAD.IADD R36, R36, 0x1, -R139 ;  /* 0x000000012424a824 */ /* 0x000fe200078e0a8b */
[----:B------:R-:W-:Y:S01]  /*6e50*/  PRMT R233, RZ, 0x7610, R233 ;  /* 0x00007610ffe97816 */ /* 0x000fe200000000e9 */
[----:B------:R-:W-:Y:S01]  /*6e60*/  @!P6 IMAD.IADD R35, R35, 0x1, -R139 ;  /* 0x000000012323e824 */ /* 0x000fe200078e0a8b */
[----:B------:R-:W-:Y:S01]  /*6e70*/  ISETP.GE.AND P2, PT, R181, RZ, PT ;  /* 0x000000ffb500720c */ /* 0x000fe20003f46270 */
[----:B-1----:R-:W-:Y:S02]  /*6e80*/  @P0 IMAD.MOV.U32 R30, RZ, RZ, R77 ;  /* 0x000000ffff1e0224 */ /* 0x002fe400078e004d */
[----:B------:R-:W-:Y:S01]  /*6e90*/  @P0 IMAD.MOV.U32 R31, RZ, RZ, R78 ;  /* 0x000000ffff1f0224 */ /* 0x000fe200078e004e */
[----:B------:R-:W-:-:S04]  /*6ea0*/  ISETP.GE.AND P6, PT, R180, RZ, PT ;  /* 0x000000ffb400720c */ /* 0x000fc80003fc6270 */
[----:B------:R1:W2:Y:S01]  /*6eb0*/  @P0 LDG.E.U8 R240, desc[UR26][R30.64] ;  /* 0x0000001a1ef00981 */ /* 0x0002a2000c1e1100 */
[----:B------:R-:W-:Y:S01]  /*6ec0*/  PRMT R232, RZ, 0x7610, R232 ;  /* 0x00007610ffe87816 */ /* 0x000fe200000000e8 */
[----:B------:R-:W-:Y:S01]  /*6ed0*/  @!P5 IMAD.IADD R37, R37, 0x1, -R139 ;  /* 0x000000012525d824 */ /* 0x000fe200078e0a8b */
[----:B------:R-:W-:Y:S01]  /*6ee0*/  ISETP.GE.AND P5, PT, R156, RZ, PT ;  /* 0x000000ff9c00720c */ /* 0x000fe20003fa6270 */
[----:B-1----:R-:W-:Y:S02]  /*6ef0*/  @P0 IMAD.MOV.U32 R30, RZ, RZ, R74 ;  /* 0x000000ffff1e0224 */ /* 0x002fe400078e004a */
[----:B------:R-:W-:-:S05]  /*6f00*/  @P0 IMAD.MOV.U32 R31, RZ, RZ, R76 ;  /* 0x000000ffff1f0224 */ /* 0x000fca00078e004c */
[----:B------:R1:W2:Y:S01]  /*6f10*/  @P0 LDG.E.U8 R233, desc[UR26][R30.64] ;  /* 0x0000001a1ee90981 */ /* 0x0002a2000c1e1100 */
[----:B------:R-:W-:Y:S01]  /*6f20*/  PRMT R225, RZ, 0x7610, R225 ;  /* 0x00007610ffe17816 */ /* 0x000fe200000000e1 */
[----:B------:R-:W-:Y:S01]  /*6f30*/  @!P2 IMAD.MOV R36, RZ, RZ, -R36 ;  /* 0x000000ffff24a224 */ /* 0x000fe200078e0a24 */
[----:B------:R-:W-:Y:S01]  /*6f40*/  ISETP.GT.U32.AND P2, PT, R139, R34, PT ;  /* 0x000000228b00720c */ /* 0x000fe20003f44070 */
[----:B-1----:R-:W-:Y:S02]  /*6f50*/  @P0 IMAD.MOV.U32 R30, RZ, RZ, R72 ;  /* 0x000000ffff1e0224 */ /* 0x002fe400078e0048 */
[----:B------:R-:W-:Y:S02]  /*6f60*/  @P0 IMAD.MOV.U32 R31, RZ, RZ, R73 ;  /* 0x000000ffff1f0224 */ /* 0x000fe400078e0049 */
[----:B------:R-:W-:-:S03]  /*6f70*/  @!P6 IMAD.MOV R35, RZ, RZ, -R35 ;  /* 0x000000ffff23e224 */ /* 0x000fc600078e0a23 */
[----:B------:R1:W2:Y:S01]  /*6f80*/  @P0 LDG.E.U8 R232, desc[UR26][R30.64] ;  /* 0x0000001a1ee80981 */ /* 0x0002a2000c1e1100 */
[----:B------:R-:W-:Y:S02]  /*6f90*/  ISETP.GT.U32.AND P6, PT, R139, R32, PT ;  /* 0x000000208b00720c */ /* 0x000fe40003fc4070 */
[----:B------:R-:W-:Y:S02]  /*6fa0*/  PRMT R224, RZ, 0x7610, R224 ;  /* 0x00007610ffe07816 */ /* 0x000fe400000000e0 */
[C---:B------:R-:W-:Y:S01]  /*6fb0*/  SEL R56, R168.reuse, R56, !P4 ;  /* 0x00000038a8387207 */ /* 0x040fe20006000000 */
[----:B-1----:R-:W-:Y:S02]  /*6fc0*/  @P0 IMAD.MOV.U32 R30, RZ, RZ, R70 ;  /* 0x000000ffff1e0224 */ /* 0x002fe400078e0046 */
[----:B------:R-:W-:Y:S01]  /*6fd0*/  @P0 IMAD.MOV.U32 R31, RZ, RZ, R71 ;  /* 0x000000ffff1f0224 */ /* 0x000fe200078e0047 */
[----:B------:R-:W-:Y:S01]  /*6fe0*/  SEL R54, R168, R54, !P4 ;  /* 0x00000036a8367207 */ /* 0x000fe20006000000 */
[----:B------:R-:W-:-:S03]  /*6ff0*/  @!P5 IMAD.MOV R37, RZ, RZ, -R37 ;  /* 0x000000ffff25d224 */ /* 0x000fc600078e0a25 */
[----:B------:R1:W2:Y:S01]  /*7000*/  @P0 LDG.E.U8 R225, desc[UR26][R30.64] ;  /* 0x0000001a1ee10981 */ /* 0x0002a2000c1e1100 */
[----:B------:R-:W-:Y:S01]  /*7010*/  ISETP.GT.U32.AND P5, PT, R139, R33, PT ;  /* 0x000000218b00720c */ /* 0x000fe20003fa4070 */
[----:B------:R-:W-:Y:S02]  /*7020*/  IMAD R56, R56, UR7, RZ ;  /* 0x0000000738387c24 */ /* 0x000fe4000f8e02ff */
[----:B-1----:R-:W-:Y:S02]  /*7030*/  @P0 IMAD.MOV.U32 R30, RZ, RZ, R68 ;  /* 0x000000ffff1e0224 */ /* 0x002fe400078e0044 */
[----:B------:R-:W-:Y:S02]  /*7040*/  @P0 IMAD.MOV.U32 R31, RZ, RZ, R69 ;  /* 0x000000ffff1f0224 */ /* 0x000fe400078e0045 */
[----:B------:R-:W-:-:S03]  /*7050*/  @!P2 IMAD.IADD R34, R34, 0x1, -R139 ;  /* 0x000000012222a824 */ /* 0x000fc600078e0a8b */
[----:B------:R1:W2:Y:S01]  /*7060*/  @P0 LDG.E.U8 R224, desc[UR26][R30.64] ;  /* 0x0000001a1ee00981 */ /* 0x0002a2000c1e1100 */
[----:B------:R-:W-:Y:S01]  /*7070*/  IADD3 R60, P2, PT, R56, R127, RZ ;  /* 0x0000007f383c7210 */ /* 0x000fe20007f5e0ff */
[----:B------:R-:W-:Y:S02]  /*7080*/  @!P6 IMAD.IADD R32, R32, 0x1, -R139 ;  /* 0x000000012020e824 */ /* 0x000fe400078e0a8b */
[----:B-1----:R-:W-:Y:S01]  /*7090*/  IMAD R30, R54, UR7, RZ ;  /* 0x00000007361e7c24 */ /* 0x002fe2000f8e02ff */
[----:B------:R-:W-:-:S04]  /*70a0*/  LEA.HI.X.SX32 R61, R56, R126, 0x1, P2 ;  /* 0x0000007e383d7211 */ /* 0x000fc800010f0eff */
[C---:B------:R-:W-:Y:S01]  /*70b0*/  IADD3 R58, P6, PT, R30.reuse, R127, RZ ;  /* 0x0000007f1e3a7210 */ /* 0x040fe20007fde0ff */
[----:B------:R-:W-:Y:S01]  /*70c0*/  @!P5 IMAD.IADD R33, R33, 0x1, -R139 ;  /* 0x000000012121d824 */ /* 0x000fe200078e0a8b */
[C---:B------:R-:W-:Y:S01]  /*70d0*/  ISETP.GT.U32.AND P2, PT, R139.reuse, R34, PT ;  /* 0x000000228b00720c */ /* 0x040fe20003f44070 */
[----:B------:R-:W-:Y:S01]  /*70e0*/  @P0 IMAD.MOV.U32 R31, RZ, RZ, R67 ;  /* 0x000000ffff1f0224 */ /* 0x000fe200078e0043 */
[----:B------:R-:W-:Y:S02]  /*70f0*/  PRMT R217, RZ, 0x7610, R217 ;  /* 0x00007610ffd97816 */ /* 0x000fe400000000d9 */
[----:B------:R-:W-:Y:S01]  /*7100*/  LEA.HI.X.SX32 R59, R30, R126, 0x1, P6 ;  /* 0x0000007e1e3b7211 */ /* 0x000fe200030f0eff */
[----:B------:R-:W-:Y:S01]  /*7110*/  @P0 IMAD.MOV.U32 R30, RZ, RZ, R66 ;  /* 0x000000ffff1e0224 */ /* 0x000fe200078e0042 */
[C---:B------:R-:W-:Y:S02]  /*7120*/  ISETP.GT.U32.AND P6, PT, R139.reuse, R32, PT ;  /* 0x000000208b00720c */ /* 0x040fe40003fc4070 */
[----:B------:R-:W-:-:S02]  /*7130*/  ISETP.GT.U32.AND P5, PT, R139, R33, PT ;  /* 0x000000218b00720c */ /* 0x000fc40003fa4070 */
[----:B------:R-:W-:Y:S01]  /*7140*/  PRMT R216, RZ, 0x7610, R216 ;  /* 0x00007610ffd87816 */ /* 0x000fe200000000d8 */
[----:B------:R1:W2:Y:S01]  /*7150*/  @P0 LDG.E.U8 R217, desc[UR26][R30.64] ;  /* 0x0000001a1ed90981 */ /* 0x0002a2000c1e1100 */
[----:B------:R-:W-:Y:S01]  /*7160*/  PRMT R209, RZ, 0x7610, R209 ;  /* 0x00007610ffd17816 */ /* 0x000fe200000000d1 */
[----:B------:R-:W-:Y:S01]  /*7170*/  @!P2 IMAD.IADD R34, R34, 0x1, -R139 ;  /* 0x000000012222a824 */ /* 0x000fe200078e0a8b */
[----:B------:R-:W-:Y:S01]  /*7180*/  ISETP.GE.AND P2, PT, R131, RZ, PT ;  /* 0x000000ff8300720c */ /* 0x000fe20003f46270 */
[----:B-1----:R-:W-:Y:S02]  /*7190*/  @P0 IMAD.MOV.U32 R30, RZ, RZ, R64 ;  /* 0x000000ffff1e0224 */ /* 0x002fe400078e0040 */
[----:B------:R-:W-:-:S05]  /*71a0*/  @P0 IMAD.MOV.U32 R31, RZ, RZ, R65 ;  /* 0x000000ffff1f0224 */ /* 0x000fca00078e0041 */
[----:B------:R1:W2:Y:S01]  /*71b0*/  @P0 LDG.E.U8 R216, desc[UR26][R30.64] ;  /* 0x0000001a1ed80981 */ /* 0x0002a2000c1e1100 */
[--C-:B------:R-:W-:Y:S01]  /*71c0*/  @!P6 IMAD.IADD R32, R32, 0x1, -R139.reuse ;  /* 0x000000012020e824 */ /* 0x100fe200078e0a8b */
[----:B------:R-:W-:Y:S01]  /*71d0*/  PRMT R208, RZ, 0x7610, R208 ;  /* 0x00007610ffd07816 */ /* 0x000fe200000000d0 */
[----:B------:R-:W-:Y:S01]  /*71e0*/  @!P5 IMAD.IADD R33, R33, 0x1, -R139 ;  /* 0x000000012121d824 */ /* 0x000fe200078e0a8b */
[----:B------:R-:W-:Y:S01]  /*71f0*/  ISETP.GE.AND P6, PT, R107, RZ, PT ;  /* 0x000000ff6b00720c */ /* 0x000fe20003fc6270 */
[----:B-1----:R-:W-:Y:S02]  /*7200*/  @P0 IMAD.MOV.U32 R30, RZ, RZ, R62 ;  /* 0x000000ffff1e0224 */ /* 0x002fe400078e003e */
[----:B------:R-:W-:Y:S01]  /*7210*/  @P0 IMAD.MOV.U32 R31, RZ, RZ, R63 ;  /* 0x000000ffff1f0224 */ /* 0x000fe200078e003f */
[----:B------:R-:W-:-:S04]  /*7220*/  ISETP.GE.AND P5, PT, R105, RZ, PT ;  /* 0x000000ff6900720c */ /* 0x000fc80003fa6270 */
[----:B------:R1:W2:Y:S01]  /*7230*/  @P0 LDG.E.U8 R209, desc[UR26][R30.64] ;  /* 0x0000001a1ed10981 */ /* 0x0002a2000c1e1100 */
[C---:B------:R-:W-:Y:S02]  /*7240*/  SEL R55, R168.reuse, R55, !P4 ;  /* 0x00000037a8377207 */ /* 0x040fe40006000000 */
[----:B------:R-:W-:Y:S01]  /*7250*/  PRMT R201, RZ, 0x7610, R201 ;  /* 0x00007610ffc97816 */ /* 0x000fe200000000c9 */
[----:B-1----:R-:W-:Y:S02]  /*7260*/  @P0 IMAD.MOV.U32 R30, RZ, RZ, R60 ;  /* 0x000000ffff1e0224 */ /* 0x002fe400078e003c */
[----:B------:R-:W-:Y:S01]  /*7270*/  @P0 IMAD.MOV.U32 R31, RZ, RZ, R61 ;  /* 0x000000ffff1f0224 */ /* 0x000fe200078e003d */
[----:B------:R-:W-:Y:S01]  /*7280*/  SEL R43, R168, R43, !P4 ;  /* 0x0000002ba82b7207 */ /* 0x000fe20006000000 */
[----:B------:R-:W-:-:S03]  /*7290*/  @!P2 IMAD.MOV R34, RZ, RZ, -R34 ;  /* 0x000000ffff22a224 */ /* 0x000fc600078e0a22 */
[----:B------:R1:W2:Y:S01]  /*72a0*/  @P0 LDG.E.U8 R208, desc[UR26][R30.64] ;  /* 0x0000001a1ed00981 */ /* 0x0002a2000c1e1100 */
[C---:B------:R-:W-:Y:S01]  /*72b0*/  SEL R42, R168.reuse, R42, !P4 ;  /* 0x0000002aa82a7207 */ /* 0x040fe20006000000 */
[----:B------:R-:W-:Y:S01]  /*72c0*/  IMAD R55, R55, UR7, RZ ;  /* 0x0000000737377c24 */ /* 0x000fe2000f8e02ff */
[C---:B------:R-:W-:Y:S01]  /*72d0*/  SEL R196, R168.reuse, R34, !P4 ;  /* 0x00000022a8c47207 */ /* 0x040fe20006000000 */
[----:B------:R-:W-:Y:S02]  /*72e0*/  @!P6 IMAD.MOV R32, RZ, RZ, -R32 ;  /* 0x000000ffff20e224 */ /* 0x000fe400078e0a20 */
[----:B-1----:R-:W-:Y:S02]  /*72f0*/  @P0 IMAD.MOV.U32 R30, RZ, RZ, R58 ;  /* 0x000000ffff1e0224 */ /* 0x002fe400078e003a */
[----:B------:R-:W-:Y:S01]  /*7300*/  @P0 IMAD.MOV.U32 R31, RZ, RZ, R59 ;  /* 0x000000ffff1f0224 */ /* 0x000fe200078e003b */
[C---:B------:R-:W-:Y:S01]  /*7310*/  SEL R41, R168.reuse, R41, !P4 ;  /* 0x00000029a8297207 */ /* 0x040fe20006000000 */
[----:B------:R-:W-:Y:S01]  /*7320*/  @!P5 IMAD.MOV R33, RZ, RZ, -R33 ;  /* 0x000000ffff21d224 */ /* 0x000fe200078e0a21 */
[----:B------:R-:W-:-:S02]  /*7330*/  SEL R131, R168, R36, !P4 ;  /* 0x00000024a8837207 */ /* 0x000fc40006000000 */
[----:B------:R1:W2:Y:S01]  /*7340*/  @P0 LDG.E.U8 R201, desc[UR26][R30.64] ;  /* 0x0000001a1ec90981 */ /* 0x0002a2000c1e1100 */
[----:B------:R-:W-:Y:S01]  /*7350*/  IMAD R34, R43, UR7, RZ ;  /* 0x000000072b227c24 */ /* 0x000fe2000f8e02ff */
[----:B------:R-:W-:Y:S01]  /*7360*/  SEL R40, R168, R40, !P4 ;  /* 0x00000028a8287207 */ /* 0x000fe20006000000 */
[----:B------:R-:W-:Y:S01]  /*7370*/  IMAD R36, R42, UR7, RZ ;  /* 0x000000072a247c24 */ /* 0x000fe2000f8e02ff */
[C---:B------:R-:W-:Y:S02]  /*7380*/  SEL R204, R168.reuse, R32, !P4 ;  /* 0x00000020a8cc7207 */ /* 0x040fe40006000000 */
[C---:B-1----:R-:W-:Y:S02]  /*7390*/  SEL R31, R168.reuse, R38, !P4 ;  /* 0x00000026a81f7207 */ /* 0x042fe40006000000 */
[----:B------:R-:W-:Y:S01]  /*73a0*/  IADD3 R30, P6, PT, R55, R127, RZ ;  /* 0x0000007f371e7210 */ /* 0x000fe20007fde0ff */
[----:B------:R-:W-:Y:S01]  /*73b0*/  IMAD R38, R41, UR7, RZ ;  /* 0x0000000729267c24 */ /* 0x000fe2000f8e02ff */
[C---:B------:R-:W-:Y:S01]  /*73c0*/  SEL R39, R168.reuse, R39, !P4 ;  /* 0x00000027a8277207 */ /* 0x040fe20006000000 */
[----:B------:R-:W-:Y:S01]  /*73d0*/  IMAD R43, R31, UR7, RZ ;  /* 0x000000071f2b7c24 */ /* 0x000fe2000f8e02ff */
[----:B------:R-:W-:Y:S01]  /*73e0*/  SEL R212, R168, R33, !P4 ;  /* 0x00000021a8d47207 */ /* 0x000fe20006000000 */
[----:B------:R-:W-:Y:S01]  /*73f0*/  IMAD R40, R40, UR7, RZ ;  /* 0x0000000728287c24 */ /* 0x000fe2000f8e02ff */
[----:B------:R-:W-:-:S02]  /*7400*/  IADD3 R31, P5, PT, R34, R127, RZ ;  /* 0x0000007f221f7210 */ /* 0x000fc40007fbe0ff */
[-C--:B------:R-:W-:Y:S02]  /*7410*/  LEA.HI.X.SX32 R32, R55, R126.reuse, 0x1, P6 ;  /* 0x0000007e37207211 */ /* 0x080fe400030f0eff */
[----:B------:R-:W-:Y:S01]  /*7420*/  IADD3 R33, P6, PT, R36, R127, RZ ;  /* 0x0000007f24217210 */ /* 0x000fe20007fde0ff */
[----:B------:R-:W-:Y:S01]  /*7430*/  IMAD R42, R39, UR7, RZ ;  /* 0x00000007272a7c24 */ /* 0x000fe2000f8e02ff */
[----:B------:R-:W-:Y:S02]  /*7440*/  SEL R180, R168, R35, !P4 ;  /* 0x00000023a8b47207 */ /* 0x000fe40006000000 */
[----:B------:R-:W-:Y:S02]  /*7450*/  LEA.HI.X.SX32 R34, R34, R126, 0x1, P5 ;  /* 0x0000007e22227211 */ /* 0x000fe400028f0eff */
[----:B------:R-:W-:Y:S02]  /*7460*/  SEL R188, R168, R37, !P4 ;  /* 0x00000025a8bc7207 */ /* 0x000fe40006000000 */
[----:B------:R-:W-:-:S02]  /*7470*/  IADD3 R35, P5, PT, R38, R127, RZ ;  /* 0x0000007f26237210 */ /* 0x000fc40007fbe0ff */
[-C--:B------:R-:W-:Y:S02]  /*7480*/  LEA.HI.X.SX32 R36, R36, R126.reuse, 0x1, P6 ;  /* 0x0000007e24247211 */ /* 0x080fe400030f0eff */
[-C--:B------:R-:W-:Y:S01]  /*7490*/  IADD3 R37, P6, PT, R40, R127.reuse, RZ ;  /* 0x0000007f28257210 */ /* 0x080fe20007fde0ff */
[----:B------:R-:W-:Y:S01]  /*74a0*/  IMAD R131, R131, UR7, RZ ;  /* 0x0000000783837c24 */ /* 0x000fe2000f8e02ff */
[-C--:B------:R-:W-:Y:S01]  /*74b0*/  LEA.HI.X.SX32 R38, R38, R126.reuse, 0x1, P5 ;  /* 0x0000007e26267211 */ /* 0x080fe200028f0eff */
[----:B------:R-:W-:Y:S01]  /*74c0*/  IMAD R180, R180, UR7, RZ ;  /* 0x00000007b4b47c24 */ /* 0x000fe2000f8e02ff */
[-C--:B------:R-:W-:Y:S02]  /*74d0*/  IADD3 R39, P5, PT, R42, R127.reuse, RZ ;  /* 0x0000007f2a277210 */ /* 0x080fe40007fbe0ff */
[----:B------:R-:W-:Y:S02]  /*74e0*/  LEA.HI.X.SX32 R40, R40, R126, 0x1, P6 ;  /* 0x0000007e28287211 */ /* 0x000fe400030f0eff */
[----:B------:R-:W-:Y:S01]  /*74f0*/  IADD3 R41, P6, PT, R43, R127, RZ ;  /* 0x0000007f2b297210 */ /* 0x000fe20007fde0ff */
[----:B------:R-:W-:Y:S01]  /*7500*/  IMAD R188, R188, UR7, RZ ;  /* 0x00000007bcbc7c24 */ /* 0x000fe2000f8e02ff */
[----:B------:R-:W-:-:S02]  /*7510*/  ISETP.GT.U32.AND P2, PT, R139, R51, PT ;  /* 0x000000338b00720c */ /* 0x000fc40003f44070 */
[-C--:B------:R-:W-:Y:S01]  /*7520*/  LEA.HI.X.SX32 R42, R42, R126.reuse, 0x1, P5 ;  /* 0x0000007e2a2a7211 */ /* 0x080fe200028f0eff */
[----:B------:R-:W-:Y:S01]  /*7530*/  IMAD R196, R196, UR7, RZ ;  /* 0x00000007c4c47c24 */ /* 0x000fe2000f8e02ff */
[-C--:B------:R-:W-:Y:S02]  /*7540*/  IADD3 R132, P5, PT, R131, R127.reuse, RZ ;  /* 0x0000007f83847210 */ /* 0x080fe40007fbe0ff */
[-C--:B------:R-:W-:Y:S02]  /*7550*/  LEA.HI.X.SX32 R43, R43, R126.reuse, 0x1, P6 ;  /* 0x0000007e2b2b7211 */ /* 0x080fe400030f0eff */
[-C--:B------:R-:W-:Y:S02]  /*7560*/  IADD3 R181, P6, PT, R180, R127.reuse, RZ ;  /* 0x0000007fb4b57210 */ /* 0x080fe40007fde0ff */
[----:B------:R-:W-:Y:S01]  /*7570*/  LEA.HI.X.SX32 R131, R131, R126, 0x1, P5 ;  /* 0x0000007e83837211 */ /* 0x000fe200028f0eff */
[----:B------:R-:W-:Y:S01]  /*7580*/  IMAD R204, R204, UR7, RZ ;  /* 0x00000007cccc7c24 */ /* 0x000fe2000f8e02ff */
[----:B------:R-:W-:-:S02]  /*7590*/  IADD3 R189, P5, PT, R188, R127, RZ ;  /* 0x0000007fbcbd7210 */ /* 0x000fc40007fbe0ff */
[-C--:B------:R-:W-:Y:S02]  /*75a0*/  LEA.HI.X.SX32 R180, R180, R126.reuse, 0x1, P6 ;  /* 0x0000007eb4b47211 */ /* 0x080fe400030f0eff */
[----:B------:R-:W-:Y:S02]  /*75b0*/  IADD3 R197, P6, PT, R196, R127, RZ ;  /* 0x0000007fc4c57210 */ /* 0x000fe40007fde0ff */
[-C--:B------:R-:W-:Y:S01]  /*75c0*/  LEA.HI.X.SX32 R188, R188, R126.reuse, 0x1, P5 ;  /* 0x0000007ebcbc7211 */ /* 0x080fe200028f0eff */
[----:B------:R-:W-:Y:S01]  /*75d0*/  IMAD R212, R212, UR7, RZ ;  /* 0x00000007d4d47c24 */ /* 0x000fe2000f8e02ff */
[----:B------:R-:W-:Y:S02]  /*75e0*/  ISETP.GT.U32.AND P5, PT, R139, R53, PT ;  /* 0x000000358b00720c */ /* 0x000fe40003fa4070 */
[----:B------:R-:W-:Y:S01]  /*75f0*/  LEA.HI.X.SX32 R196, R196, R126, 0x1, P6 ;  /* 0x0000007ec4c47211 */ /* 0x000fe200030f0eff */
[----:B------:R-:W-:Y:S01]  /*7600*/  @!P2 IMAD.IADD R51, R51, 0x1, -R139 ;  /* 0x000000013333a824 */ /* 0x000fe200078e0a8b */
[----:B------:R-:W-:-:S04]  /*7610*/  IADD3 R205, P6, PT, R204, R127, RZ ;  /* 0x0000007fcccd7210 */ /* 0x000fc80007fde0ff */
[-C--:B------:R-:W-:Y:S02]  /*7620*/  LEA.HI.X.SX32 R204, R204, R126.reuse, 0x1, P6 ;  /* 0x0000007ecccc7211 */ /* 0x080fe400030f0eff */
[C---:B------:R-:W-:Y:S02]  /*7630*/  IADD3 R213, P6, PT, R212.reuse, R127, RZ ;  /* 0x0000007fd4d57210 */ /* 0x040fe40007fde0ff */
[----:B------:R-:W-:Y:S02]  /*7640*/  ISETP.GT.U32.AND P2, PT, R139, R51, PT ;  /* 0x000000338b00720c */ /* 0x000fe40003f44070 */
[----:B------:R-:W-:Y:S02]  /*7650*/  LEA.HI.X.SX32 R212, R212, R126, 0x1, P6 ;  /* 0x0000007ed4d47211 */ /* 0x000fe400030f0eff */
[----:B------:R-:W-:Y:S01]  /*7660*/  ISETP.GE.AND P6, PT, R103, RZ, PT ;  /* 0x000000ff6700720c */ /* 0x000fe20003fc6270 */
[----:B------:R-:W-:-:S05]  /*7670*/  @!P5 IMAD.IADD R53, R53, 0x1, -R139 ;  /* 0x000000013535d824 */ /* 0x000fca00078e0a8b */
[----:B------:R-:W-:-:S03]  /*7680*/  ISETP.GT.U32.AND P5, PT, R139, R53, PT ;  /* 0x000000358b00720c */ /* 0x000fc60003fa4070 */
[----:B------:R-:W-:Y:S01]  /*7690*/  @!P2 IMAD.IADD R51, R51, 0x1, -R139 ;  /* 0x000000013333a824 */ /* 0x000fe200078e0a8b */
[----:B------:R-:W-:-:S03]  /*76a0*/  ISETP.GT.U32.AND P2, PT, R139, R49, PT ;  /* 0x000000318b00720c */ /* 0x000fc60003f44070 */
[----:B------:R-:W-:Y:S01]  /*76b0*/  @!P6 IMAD.MOV R51, RZ, RZ, -R51 ;  /* 0x000000ffff33e224 */ /* 0x000fe200078e0a33 */
[----:B------:R-:W-:-:S04]  /*76c0*/  ISETP.GE.AND P6, PT, R101, RZ, PT ;  /* 0x000000ff6500720c */ /* 0x000fc80003fc6270 */
[----:B------:R-:W-:Y:S01]  /*76d0*/  SEL R220, R168, R51, !P4 ;  /* 0x00000033a8dc7207 */ /* 0x000fe20006000000 */
[----:B------:R-:W-:Y:S01]  /*76e0*/  @!P5 IMAD.IADD R53, R53, 0x1, -R139 ;  /* 0x000000013535d824 */ /* 0x000fe200078e0a8b */
[----:B------:R-:W-:-:S03]  /*76f0*/  ISETP.GT.U32.AND P5, PT, R139, R50, PT ;  /* 0x000000328b00720c */ /* 0x000fc60003fa4070 */
[----:B------:R-:W-:Y:S02]  /*7700*/  IMAD R220, R220, UR7, RZ ;  /* 0x00000007dcdc7c24 */ /* 0x000fe4000f8e02ff */
[----:B------:R-:W-:Y:S02]  /*7710*/  @!P2 IMAD.IADD R49, R49, 0x1, -R139 ;  /* 0x000000013131a824 */ /* 0x000fe400078e0a8b */
[----:B------:R-:W-:Y:S01]  /*7720*/  @!P6 IMAD.MOV R53, RZ, RZ, -R53 ;  /* 0x000000ffff35e224 */ /* 0x000fe200078e0a35 */
[C---:B------:R-:W-:Y:S02]  /*7730*/  IADD3 R221, P6, PT, R220.reuse, R127, RZ ;  /* 0x0000007fdcdd7210 */ /* 0x040fe40007fde0ff */
[----:B------:R-:W-:Y:S02]  /*7740*/  ISETP.GT.U32.AND P2, PT, R139, R49, PT ;  /* 0x000000318b00720c */ /* 0x000fe40003f44070 */
[----:B------:R-:W-:Y:S01]  /*7750*/  LEA.HI.X.SX32 R220, R220, R126, 0x1, P6 ;  /* 0x0000007edcdc7211 */ /* 0x000fe200030f0eff */
[----:B------:R-:W-:Y:S01]  /*7760*/  @!P5 IMAD.IADD R50, R50, 0x1, -R139 ;  /* 0x000000013232d824 */ /* 0x000fe200078e0a8b */
[----:B------:R-:W-:-:S04]  /*7770*/  ISETP.GE.AND P6, PT, R99, RZ, PT ;  /* 0x000000ff6300720c */ /* 0x000fc80003fc6270 */
[----:B------:R-:W-:-:S05]  /*7780*/  ISETP.GT.U32.AND P5, PT, R139, R50, PT ;  /* 0x000000328b00720c */ /* 0x000fca0003fa4070 */
[----:B------:R-:W-:Y:S01]  /*7790*/  @!P2 IMAD.IADD R49, R49, 0x1, -R139 ;  /* 0x000000013131a824 */ /* 0x000fe200078e0a8b */
[----:B------:R-:W-:-:S03]  /*77a0*/  ISETP.GT.U32.AND P2, PT, R139, R47, PT ;  /* 0x0000002f8b00720c */ /* 0x000fc60003f44070 */
[----:B------:R-:W-:Y:S01]  /*77b0*/  @!P6 IMAD.MOV R49, RZ, RZ, -R49 ;  /* 0x000000ffff31e224 */ /* 0x000fe200078e0a31 */
[----:B------:R-:W-:Y:S02]  /*77c0*/  ISETP.GE.AND P6, PT, R97, RZ, PT ;  /* 0x000000ff6100720c */ /* 0x000fe40003fc6270 */
[----:B------:R-:W-:Y:S01]  /*77d0*/  SEL R228, R168, R53, !P4 ;  /* 0x00000035a8e47207 */ /* 0x000fe20006000000 */
[----:B------:R-:W-:Y:S01]  /*77e0*/  @!P5 IMAD.IADD R50, R50, 0x1, -R139 ;  /* 0x000000013232d824 */ /* 0x000fe200078e0a8b */
[----:B------:R-:W-:-:S03]  /*77f0*/  ISETP.GT.U32.AND P5, PT, R139, R46, PT ;  /* 0x0000002e8b00720c */ /* 0x000fc60003fa4070 */
[----:B------:R-:W-:Y:S02]  /*7800*/  IMAD.MOV.U32 R53, RZ, RZ, R50 ;  /* 0x000000ffff357224 */ /* 0x000fe400078e0032 */
        /* <DEDUP_REMOVED lines=8> */
[----:B------:R-:W-:Y:S01]  /*7890*/  ISETP.GT.U32.AND P5, PT, R139, R46, PT ;  /* 0x0000002e8b00720c */ /* 0x000fe20003fa4070 */
[----:B------:R-:W-:Y:S01]  /*78a0*/  @P0 IMAD.MOV.U32 R50, RZ, RZ, R205 ;  /* 0x000000ffff320224 */ /* 0x000fe200078e00cd */
[----:B------:R-:W-:-:S03]  /*78b0*/  PRMT R11, RZ, 0x7610, R11 ;  /* 0x00007610ff0b7816 */ /* 0x000fc6000000000b */
[----:B------:R-:W-:Y:S01]  /*78c0*/  @!P2 IMAD.IADD R47, R47, 0x1, -R139 ;  /* 0x000000012f2fa824 */ /* 0x000fe200078e0a8b */
[----:B------:R-:W-:Y:S01]  /*78d0*/  ISETP.GT.U32.AND P2, PT, R139, R45, PT ;  /* 0x0000002d8b00720c */ /* 0x000fe20003f44070 */
[----:B------:R-:W-:Y:S01]  /*78e0*/  @P0 IMAD.MOV.U32 R51, RZ, RZ, R204 ;  /* 0x000000ffff330224 */ /* 0x000fe200078e00cc */
[----:B------:R-:W-:Y:S01]  /*78f0*/  SEL R236, R168, R49, !P4 ;  /* 0x00000031a8ec7207 */ /* 0x000fe20006000000 */
[----:B------:R-:W-:Y:S01]  /*7900*/  @!P6 IMAD.MOV R47, RZ, RZ, -R47 ;  /* 0x000000ffff2fe224 */ /* 0x000fe200078e0a2f */
[----:B------:R-:W-:Y:S01]  /*7910*/  ISETP.GE.AND P6, PT, R93, RZ, PT ;  /* 0x000000ff5d00720c */ /* 0x000fe20003fc6270 */
[----:B------:R-:W1:Y:S01]  /*7920*/  S2R R123, SR_TID.X ;  /* 0x00000000007b7919 */ /* 0x000e620000002100 */
[----:B------:R-:W-:Y:S01]  /*7930*/  PRMT R14, RZ, 0x7610, R14 ;  /* 0x00007610ff0e7816 */ /* 0x000fe2000000000e */
[----:B------:R-:W-:Y:S01]  /*7940*/  IMAD R236, R236, UR7, RZ ;  /* 0x00000007ecec7c24 */ /* 0x000fe2000f8e02ff */
[----:B------:R-:W-:Y:S01]  /*7950*/  SEL R244, R168, R53, !P4 ;  /* 0x00000035a8f47207 */ /* 0x000fe20006000000 */
[----:B------:R0:W2:Y:S01]  /*7960*/  @P0 LDG.E.U8 R11, desc[UR26][R50.64] ;  /* 0x0000001a320b0981 */ /* 0x0000a2000c1e1100 */
[----:B------:R-:W-:Y:S01]  /*7970*/  @!P5 IMAD.IADD R46, R46, 0x1, -R139 ;  /* 0x000000012e2ed824 */ /* 0x000fe200078e0a8b */
[----:B------:R-:W-:-:S02]  /*7980*/  PRMT R9, RZ, 0x7610, R9 ;  /* 0x00007610ff097816 */ /* 0x000fc40000000009 */
[----:B------:R-:W-:Y:S02]  /*7990*/  IMAD R244, R244, UR7, RZ ;  /* 0x00000007f4f47c24 */ /* 0x000fe4000f8e02ff */
[----:B0-----:R-:W-:Y:S02]  /*79a0*/  @P0 IMAD.MOV.U32 R50, RZ, RZ, R213 ;  /* 0x000000ffff320224 */ /* 0x001fe400078e00d5 */
[----:B------:R-:W-:Y:S01]  /*79b0*/  @P0 IMAD.MOV.U32 R51, RZ, RZ, R212 ;  /* 0x000000ffff330224 */ /* 0x000fe200078e00d4 */
[----:B------:R-:W-:Y:S01]  /*79c0*/  IADD3 R237, P5, PT, R236, R127, RZ ;  /* 0x0000007feced7210 */ /* 0x000fe20007fbe0ff */
[----:B------:R-:W-:Y:S02]  /*79d0*/  IMAD.MOV.U32 R49, RZ, RZ, R46 ;  /* 0x000000ffff317224 */ /* 0x000fe400078e002e */
[----:B------:R-:W-:Y:S01]  /*79e0*/  @!P2 IMAD.IADD R45, R45, 0x1, -R139 ;  /* 0x000000012d2da824 */ /* 0x000fe200078e0a8b */
[----:B------:R0:W2:Y:S01]  /*79f0*/  @P0 LDG.E.U8 R14, desc[UR26][R50.64] ;  /* 0x0000001a320e0981 */ /* 0x0000a2000c1e1100 */
[----:B------:R-:W-:Y:S01]  /*7a00*/  SEL R252, R168, R47, !P4 ;  /* 0x0000002fa8fc7207 */ /* 0x000fe20006000000 */
[----:B------:R-:W-:Y:S01]  /*7a10*/  @!P6 IMAD.MOV R49, RZ, RZ, -R49 ;  /* 0x000000ffff31e224 */ /* 0x000fe200078e0a31 */
[----:B------:R-:W-:-:S02]  /*7a20*/  LEA.HI.X.SX32 R236, R236, R126, 0x1, P5 ;  /* 0x0000007eecec7211 */ /* 0x000fc400028f0eff */
[----:B------:R-:W-:Y:S01]  /*7a30*/  IADD3 R245, P6, PT, R244, R127, RZ ;  /* 0x0000007ff4f57210 */ /* 0x000fe20007fde0ff */
[----:B0-----:R-:W-:Y:S02]  /*7a40*/  @P0 IMAD.MOV.U32 R50, RZ, RZ, R221 ;  /* 0x000000ffff320224 */ /* 0x001fe400078e00dd */
[----:B------:R-:W-:Y:S01]  /*7a50*/  @P0 IMAD.MOV.U32 R51, RZ, RZ, R220 ;  /* 0x000000ffff330224 */ /* 0x000fe200078e00dc */
[----:B------:R-:W-:Y:S02]  /*7a60*/  PRMT R12, RZ, 0x7610, R12 ;  /* 0x00007610ff0c7816 */ /* 0x000fe4000000000c */
[----:B------:R-:W-:Y:S02]  /*7a70*/  ISETP.GT.U32.AND P2, PT, R139, R45, PT ;  /* 0x0000002d8b00720c */ /* 0x000fe40003f44070 */
[----:B------:R0:W2:Y:S01]  /*7a80*/  @P0 LDG.E.U8 R9, desc[UR26][R50.64] ;  /* 0x0000001a32090981 */ /* 0x0000a2000c1e1100 */
[----:B------:R-:W-:Y:S01]  /*7a90*/  IMAD R252, R252, UR7, RZ ;  /* 0x00000007fcfc7c24 */ /* 0x000fe2000f8e02ff */
[----:B------:R-:W-:Y:S01]  /*7aa0*/  PRMT R7, RZ, 0x7610, R7 ;  /* 0x00007610ff077816 */ /* 0x000fe20000000007 */
[----:B------:R-:W-:Y:S01]  /*7ab0*/  @P0 IMAD.MOV.U32 R46, RZ, RZ, R237 ;  /* 0x000000ffff2e0224 */ /* 0x000fe200078e00ed */
[----:B------:R-:W-:Y:S01]  /*7ac0*/  LEA.HI.X.SX32 R244, R244, R126, 0x1, P6 ;  /* 0x0000007ef4f47211 */ /* 0x000fe200030f0eff */
[----:B------:R-:W-:Y:S01]  /*7ad0*/  @P0 IMAD.MOV.U32 R47, RZ, RZ, R236 ;  /* 0x000000ffff2f0224 */ /* 0x000fe200078e00ec */
[----:B------:R-:W-:Y:S01]  /*7ae0*/  SEL R49, R168, R49, !P4 ;  /* 0x00000031a8317207 */ /* 0x000fe20006000000 */
[----:B0-----:R-:W-:-:S02]  /*7af0*/  @P0 IMAD.MOV.U32 R50, RZ, RZ, R229 ;  /* 0x000000ffff320224 */ /* 0x001fc400078e00e5 */
[----:B------:R-:W-:Y:S01]  /*7b00*/  @P0 IMAD.MOV.U32 R51, RZ, RZ, R228 ;  /* 0x000000ffff330224 */ /* 0x000fe200078e00e4 */
[----:B------:R-:W-:Y:S01]  /*7b10*/  ISETP.GE.AND P6, PT, R91, RZ, PT ;  /* 0x000000ff5b00720c */ /* 0x000fe20003fc6270 */
[----:B------:R0:W2:Y:S01]  /*7b20*/  @P0 LDG.E.U8 R7, desc[UR26][R46.64] ;  /* 0x0000001a2e070981 */ /* 0x0000a2000c1e1100 */
[----:B------:R-:W-:-:S03]  /*7b30*/  PRMT R10, RZ, 0x7610, R10 ;  /* 0x00007610ff0a7816 */ /* 0x000fc6000000000a */
[----:B------:R1:W2:Y:S01]  /*7b40*/  @P0 LDG.E.U8 R12, desc[UR26][R50.64] ;  /* 0x0000001a320c0981 */ /* 0x0002a2000c1e1100 */
[----:B------:R-:W-:Y:S02]  /*7b50*/  IMAD R49, R49, UR7, RZ ;  /* 0x0000000731317c24 */ /* 0x000fe4000f8e02ff */
[----:B------:R-:W-:Y:S02]  /*7b60*/  @!P2 IMAD.IADD R45, R45, 0x1, -R139 ;  /* 0x000000012d2da824 */ /* 0x000fe400078e0a8b */
[----:B0-----:R-:W-:Y:S01]  /*7b70*/  @P0 IMAD.MOV.U32 R46, RZ, RZ, R245 ;  /* 0x000000ffff2e0224 */ /* 0x001fe200078e00f5 */
[----:B-1----:R-:W-:Y:S01]  /*7b80*/  IADD3 R50, P5, PT, R252, R127, RZ ;  /* 0x0000007ffc327210 */ /* 0x002fe20007fbe0ff */
[----:B------:R-:W-:-:S03]  /*7b90*/  @P0 IMAD.MOV.U32 R47, RZ, RZ, R244 ;  /* 0x000000ffff2f0224 */ /* 0x000fc600078e00f4 */
[-C--:B------:R-:W-:Y:S01]  /*7ba0*/  LEA.HI.X.SX32 R252, R252, R126.reuse, 0x1, P5 ;  /* 0x0000007efcfc7211 */ /* 0x080fe200028f0eff */
[----:B------:R-:W-:Y:S01]  /*7bb0*/  STL [R1+0x120], R68 ;  /* 0x0001204401007387 */ /* 0x000fe20000100800 */
[C---:B------:R-:W-:Y:S02]  /*7bc0*/  IADD3 R51, P2, PT, R49.reuse, R127, RZ ;  /* 0x0000007f31337210 */ /* 0x040fe40007f5e0ff */
[----:B------:R-:W-:Y:S01]  /*7bd0*/  PRMT R5, RZ, 0x7610, R5 ;  /* 0x00007610ff057816 */ /* 0x000fe20000000005 */
[----:B------:R0:W2:Y:S01]  /*7be0*/  @P0 LDG.E.U8 R10, desc[UR26][R46.64] ;  /* 0x0000001a2e0a0981 */ /* 0x0000a2000c1e1100 */
[----:B------:R-:W-:Y:S01]  /*7bf0*/  @!P6 IMAD.MOV R45, RZ, RZ, -R45 ;  /* 0x000000ffff2de224 */ /* 0x000fe200078e0a2d */
[----:B------:R-:W-:Y:S02]  /*7c00*/  LEA.HI.X.SX32 R53, R49, R126, 0x1, P2 ;  /* 0x0000007e31357211 */ /* 0x000fe400010f0eff */
[----:B------:R-:W-:Y:S01]  /*7c10*/  STL [R1+0x158], R66 ;  /* 0x0001584201007387 */ /* 0x000fe20000100800 */
[----:B------:R-:W-:-:S03]  /*7c20*/  SHF.R.U32.HI R123, RZ, 0x6, R123 ;  /* 0x00000006ff7b7819 */ /* 0x000fc6000001167b */
[----:B------:R-:W-:Y:S01]  /*7c30*/  STL [R1+0x11c], R69 ;  /* 0x00011c4501007387 */ /* 0x000fe20000100800 */
[----:B0-----:R-:W-:Y:S02]  /*7c40*/  @P0 IMAD.MOV.U32 R46, RZ, RZ, R50 ;  /* 0x000000ffff2e0224 */ /* 0x001fe400078e0032 */
[----:B------:R-:W-:Y:S01]  /*7c50*/  @P0 IMAD.MOV.U32 R47, RZ, RZ, R252 ;  /* 0x000000ffff2f0224 */ /* 0x000fe200078e00fc */
[----:B------:R-:W-:Y:S01]  /*7c60*/  STL [R1+0x13c], R67 ;  /* 0x00013c4301007387 */ /* 0x000fe20000100800 */
[----:B------:R-:W-:-:S03]  /*7c70*/  PRMT R8, RZ, 0x7610, R8 ;  /* 0x00007610ff087816 */ /* 0x000fc60000000008 */
[----:B------:R-:W-:Y:S01]  /*7c80*/  STL [R1+0x170], R64 ;  /* 0x0001704001007387 */ /* 0x000fe20000100800 */
[----:B------:R-:W-:-:S03]  /*7c90*/  IMAD R107, R44, UR4, RZ ;  /* 0x000000042c6b7c24 */ /* 0x000fc6000f8e02ff */
[----:B------:R-:W-:Y:S01]  /*7ca0*/  STL [R1+0x188], R62 ;  /* 0x0001883e01007387 */ /* 0x000fe20000100800 */
[----:B------:R-:W-:Y:S01]  /*7cb0*/  SGXT.U32 R123, R123, 0x1 ;  /* 0x000000017b7b781a */ /* 0x000fe20000000000 */
[----:B------:R-:W-:Y:S02]  /*7cc0*/  @P0 IMAD.MOV.U32 R44, RZ, RZ, R51 ;  /* 0x000000ffff2c0224 */ /* 0x000fe400078e0033 */
[----:B------:R-:W-:Y:S04]  /*7cd0*/  STL [R1+0x16c], R65 ;  /* 0x00016c4101007387 */ /* 0x000fe80000100800 */
[----:B------:R0:W2:Y:S04]  /*7ce0*/  @P0 LDG.E.U8 R5, desc[UR26][R46.64] ;  /* 0x0000001a2e050981 */ /* 0x0000a8000c1e1100 */
[----:B------:R-:W-:Y:S04]  /*7cf0*/  STL [R1+0x184], R63 ;  /* 0x0001843f01007387 */ /* 0x000fe80000100800 */
[----:B------:R-:W-:Y:S01]  /*7d00*/  STL [R1+0x1a0], R60 ;  /* 0x0001a03c01007387 */ /* 0x000fe20000100800 */
[----:B0-----:R-:W-:Y:S01]  /*7d10*/  SEL R46, R168, R45, !P4 ;  /* 0x0000002da82e7207 */ /* 0x001fe20006000000 */
[----:B------:R-:W-:-:S02]  /*7d20*/  @P0 IMAD.MOV.U32 R45, RZ, RZ, R53 ;  /* 0x000000ffff2d0224 */ /* 0x000fc400078e0035 */
[----:B------:R-:W-:Y:S04]  /*7d30*/  STL [R1+0x1b8], R58 ;  /* 0x0001b83a01007387 */ /* 0x000fe80000100800 */
[----:B------:R0:W-:Y:S04]  /*7d40*/  STL [R1+0x19c], R61 ;  /* 0x00019c3d01007387 */ /* 0x0001e80000100800 */
[----:B------:R-:W-:Y:S01]  /*7d50*/  STL [R1+0x1b4], R59 ;  /* 0x0001b43b01007387 */ /* 0x000fe20000100800 */
[----:B------:R-:W-:-:S03]  /*7d60*/  PRMT R200, RZ, 0x7610, R200 ;  /* 0x00007610ffc87816 */ /* 0x000fc600000000c8 */
[----:B------:R1:W-:Y:S01]  /*7d70*/  STL [R1], R50 ;  /* 0x0000003201007387 */ /* 0x0003e20000100800 */
[----:B0-----:R-:W-:-:S03]  /*7d80*/  IMAD.U32 R61, RZ, RZ, UR10 ;  /* 0x0000000aff3d7e24 */ /* 0x001fc6000f8e00ff */
[----:B------:R0:W2:Y:S01]  /*7d90*/  @P0 LDG.E.U8 R8, desc[UR26][R44.64] ;  /* 0x0000001a2c080981 */ /* 0x0000a2000c1e1100 */
[----:B------:R-:W-:Y:S02]  /*7da0*/  @P0 IMAD.MOV.U32 R54, RZ, RZ, R30 ;  /* 0x000000ffff360224 */ /* 0x000fe400078e001e */
[----:B------:R-:W-:Y:S02]  /*7db0*/  @P0 IMAD.MOV.U32 R55, RZ, RZ, R32 ;  /* 0x000000ffff370224 */ /* 0x000fe400078e0020 */
[----:B-1----:R-:W-:Y:S01]  /*7dc0*/  IMAD R50, R123, UR10, RZ ;  /* 0x0000000a7b327c24 */ /* 0x002fe2000f8e02ff */
[----:B------:R-:W-:Y:S01]  /*7dd0*/  ISETP.GT.U32.AND P5, PT, R139, R48, PT ;  /* 0x000000308b00720c */ /* 0x000fe20003fa4070 */
[----:B------:R-:W-:Y:S01]  /*7de0*/  IMAD.U32 R77, RZ, RZ, UR10 ;  /* 0x0000000aff4d7e24 */ /* 0x000fe2000f8e00ff */
[----:B------:R-:W-:Y:S01]  /*7df0*/  PRMT R193, RZ, 0x7610, R193 ;  /* 0x00007610ffc17816 */ /* 0x000fe200000000c1 */
[----:B0-----:R-:W-:Y:S01]  /*7e00*/  IMAD R44, R46, UR7, RZ ;  /* 0x000000072e2c7c24 */ /* 0x001fe2000f8e02ff */
[----:B------:R0:W2:Y:S01]  /*7e10*/  @P0 LDG.E.U8 R200, desc[UR26][R54.64] ;  /* 0x0000001a36c80981 */ /* 0x0000a2000c1e1100 */
[----:B------:R-:W-:Y:S01]  /*7e20*/  IMAD R61, R61, 0x2, R50 ;  /* 0x000000023d3d7824 */ /* 0x000fe200078e0232 */
[----:B------:R-:W-:-:S02]  /*7e30*/  IADD3 R106, P2, PT, R107, UR16, RZ ;  /* 0x000000106b6a7c10 */ /* 0x000fc4000ff5e0ff */
[C---:B------:R-:W-:Y:S01]  /*7e40*/  IADD3 R47, P6, PT, R44.reuse, R127, RZ ;  /* 0x0000007f2c2f7210 */ /* 0x040fe20007fde0ff */
[----:B------:R-:W-:Y:S01]  /*7e50*/  IMAD.U32 R93, RZ, RZ, UR10 ;  /* 0x0000000aff5d7e24 */ /* 0x000fe2000f8e00ff */
[----:B------:R1:W-:Y:S01]  /*7e60*/  STL [R1+0x20], R51 ;  /* 0x0000203301007387 */ /* 0x0003e20000100800 */
[----:B------:R-:W-:Y:S02]  /*7e70*/  IMAD R77, R77, 0x2, R61 ;  /* 0x000000024d4d7824 */ /* 0x000fe400078e023d */
[----:B0-----:R-:W-:Y:S02]  /*7e80*/  @P0 IMAD.MOV.U32 R54, RZ, RZ, R31 ;  /* 0x000000ffff360224 */ /* 0x001fe400078e001f */
[----:B------:R-:W-:Y:S01]  /*7e90*/  @P0 IMAD.MOV.U32 R55, RZ, RZ, R34 ;  /* 0x000000ffff370224 */ /* 0x000fe200078e0022 */
[----:B------:R0:W-:Y:S01]  /*7ea0*/  STL [R1+0x1c], R53 ;  /* 0x00001c3501007387 */ /* 0x0001e20000100800 */
[----:B------:R-:W-:Y:S02]  /*7eb0*/  LEA.HI.X.SX32 R107, R107, UR17, 0x1, P2 ;  /* 0x000000116b6b7c11 */ /* 0x000fe400090f0eff */
[----:B-1----:R-:W-:Y:S01]  /*7ec0*/  LEA.HI.X.SX32 R51, R44, R126, 0x1, P6 ;  /* 0x0000007e2c337211 */ /* 0x002fe200030f0eff */
[----:B------:R-:W-:Y:S01]  /*7ed0*/  IMAD.U32 R49, RZ, RZ, UR10 ;  /* 0x0000000aff317e24 */ /* 0x000fe2000f8e00ff */
[----:B------:R-:W-:Y:S01]  /*7ee0*/  PLOP3.LUT P2, PT, PT, PT, UP1, 0x80, 0x8 ;  /* 0x000000000008781c */ /* 0x000fe20003f4f018 */
[----:B------:R-:W-:Y:S01]  /*7ef0*/  IMAD R93, R93, 0x2, R77 ;  /* 0x000000025d5d7824 */ /* 0x000fe200078e024d */
[----:B------:R1:W2:Y:S01]  /*7f00*/  @P0 LDG.E.U8 R193, desc[UR26][R54.64] ;  /* 0x0000001a36c10981 */ /* 0x0002a2000c1e1100 */
[----:B------:R-:W-:Y:S01]  /*7f10*/  PRMT R192, RZ, 0x7610, R192 ;  /* 0x00007610ffc07816 */ /* 0x000fe200000000c0 */
[----:B------:R-:W-:Y:S01]  /*7f20*/  @P0 IMAD.MOV.U32 R46, RZ, RZ, R47 ;  /* 0x000000ffff2e0224 */ /* 0x000fe200078e002f */
[----:B0-----:R-:W-:Y:S01]  /*7f30*/  LOP3.LUT R53, R123, 0x8, RZ, 0xfc, !PT ;  /* 0x000000087b357812 */ /* 0x001fe200078efcff */
[----:B------:R0:W-:Y:S01]  /*7f40*/  STL [R1+0x40], R47 ;  /* 0x0000402f01007387 */ /* 0x0001e20000100800 */
[----:B------:R-:W-:Y:S01]  /*7f50*/  PRMT R3, RZ, 0x7610, R3 ;  /* 0x00007610ff037816 */ /* 0x000fe20000000003 */
[----:B------:R-:W-:Y:S01]  /*7f60*/  IMAD R49, R49, 0x2, R93 ;  /* 0x0000000231317824 */ /* 0x000fe200078e025d */
[----:B------:R-:W-:Y:S01]  /*7f70*/  IADD3 R44, P6, PT, R50, R106, RZ ;  /* 0x0000006a322c7210 */ /* 0x000fe20007fde0ff */
[----:B-1----:R-:W-:-:S02]  /*7f80*/  @P0 IMAD.MOV.U32 R54, RZ, RZ, R33 ;  /* 0x000000ffff360224 */ /* 0x002fc400078e0021 */
[----:B------:R-:W-:Y:S02]  /*7f90*/  @P0 IMAD.MOV.U32 R55, RZ, RZ, R36 ;  /* 0x000000ffff370224 */ /* 0x000fe400078e0024 */
[----:B0-----:R-:W-:Y:S01]  /*7fa0*/  @P0 IMAD.MOV.U32 R47, RZ, RZ, R51 ;  /* 0x000000ffff2f0224 */ /* 0x001fe200078e0033 */
[----:B------:R-:W-:Y:S01]  /*7fb0*/  ISETP.LT.AND P2, PT, R53, UR31, P2 ;  /* 0x0000001f35007c0c */ /* 0x000fe20009741270 */
[----:B------:R-:W-:Y:S01]  /*7fc0*/  @!P5 IMAD.IADD R48, R48, 0x1, -R139 ;  /* 0x000000013030d824 */ /* 0x000fe200078e0a8b */
[----:B------:R-:W-:Y:S01]  /*7fd0*/  PRMT R185, RZ, 0x7610, R185 ;  /* 0x00007610ffb97816 */ /* 0x000fe200000000b9 */
[----:B------:R0:W2:Y:S01]  /*7fe0*/  @P0 LDG.E.U8 R192, desc[UR26][R54.64] ;  /* 0x0000001a36c00981 */ /* 0x0000a2000c1e1100 */
[----:B------:R-:W-:-:S03]  /*7ff0*/  LEA.HI.X.SX32 R45, R50, R107, 0x1, P6 ;  /* 0x0000006b322d7211 */ /* 0x000fc600030f0eff */
[----:B------:R1:W2:Y:S01]  /*8000*/  @P0 LDG.E.U8 R3, desc[UR26][R46.64] ;  /* 0x0000001a2e030981 */ /* 0x0002a2000c1e1100 */
[----:B------:R-:W-:Y:S01]  /*8010*/  IMAD.U32 R64, RZ, RZ, UR10 ;  /* 0x0000000aff407e24 */ /* 0x000fe2000f8e00ff */
[----:B------:R-:W-:Y:S01]  /*8020*/  ISETP.GT.U32.AND P5, PT, R139, R48, PT ;  /* 0x000000308b00720c */ /* 0x000fe20003fa4070 */
[----:B0-----:R-:W-:Y:S02]  /*8030*/  @P0 IMAD.MOV.U32 R54, RZ, RZ, R35 ;  /* 0x000000ffff360224 */ /* 0x001fe400078e0023 */
[----:B------:R-:W-:Y:S01]  /*8040*/  @P0 IMAD.MOV.U32 R55, RZ, RZ, R38 ;  /* 0x000000ffff370224 */ /* 0x000fe200078e0026 */
[C---:B-1----:R-:W-:Y:S02]  /*8050*/  IADD3 R46, P6, PT, R49.reuse, R106, RZ ;  /* 0x0000006a312e7210 */ /* 0x042fe40007fde0ff */
[----:B------:R-:W-:Y:S02]  /*8060*/  PRMT R154, RZ, 0x7610, R154 ;  /* 0x00007610ff9a7816 */ /* 0x000fe4000000009a */
[----:B------:R0:W2:Y:S01]  /*8070*/  @P0 LDG.E.U8 R185, desc[UR26][R54.64] ;  /* 0x0000001a36b90981 */ /* 0x0000a2000c1e1100 */
[----:B------:R-:W-:Y:S01]  /*8080*/  LEA.HI.X.SX32 R47, R49, R107, 0x1, P6 ;  /* 0x0000006b312f7211 */ /* 0x000fe200030f0eff */
[----:B------:R-:W-:Y:S01]  /*8090*/  IMAD R64, R64, 0x2, R49 ;  /* 0x0000000240407824 */ /* 0x000fe200078e0231 */
[----:B------:R-:W-:Y:S01]  /*80a0*/  PRMT R184, RZ, 0x7610, R184 ;  /* 0x00007610ffb87816 */ /* 0x000fe200000000b8 */
[----:B------:R-:W-:Y:S01]  /*80b0*/  IMAD.U32 R79, RZ, RZ, UR10 ;  /* 0x0000000aff4f7e24 */ /* 0x000fe2000f8e00ff */
[----:B------:R-:W-:Y:S01]  /*80c0*/  PRMT R155, RZ, 0x7610, R155 ;  /* 0x00007610ff9b7816 */ /* 0x000fe2000000009b */
[----:B------:R-:W2:Y:S01]  /*80d0*/  @P2 LDG.E.U8 R154, desc[UR26][R46.64] ;  /* 0x0000001a2e9a2981 */ /* 0x000ea2000c1e1100 */
[----:B0-----:R-:W-:-:S02]  /*80e0*/  @P0 IMAD.MOV.U32 R54, RZ, RZ, R37 ;  /* 0x000000ffff360224 */ /* 0x001fc400078e0025 */
[----:B------:R-:W-:Y:S01]  /*80f0*/  @P0 IMAD.MOV.U32 R55, RZ, RZ, R40 ;  /* 0x000000ffff370224 */ /* 0x000fe200078e0028 */
[----:B------:R-:W-:Y:S01]  /*8100*/  ISETP.GE.AND P2, PT, R89, RZ, PT ;  /* 0x000000ff5900720c */ /* 0x000fe20003f46270 */
[----:B------:R-:W-:Y:S01]  /*8110*/  IMAD.U32 R49, RZ, RZ, UR10 ;  /* 0x0000000aff317e24 */ /* 0x000fe2000f8e00ff */
[----:B------:R-:W-:Y:S01]  /*8120*/  PRMT R136, RZ, 0x7610, R136 ;  /* 0x00007610ff887816 */ /* 0x000fe20000000088 */
[----:B------:R-:W-:Y:S01]  /*8130*/  IMAD R79, R79, 0x2, R64 ;  /* 0x000000024f4f7824 */ /* 0x000fe200078e0240 */
[----:B------:R0:W2:Y:S01]  /*8140*/  @P0 LDG.E.U8 R184, desc[UR26][R54.64] ;  /* 0x0000001a36b80981 */ /* 0x0000a2000c1e1100 */
[----:B------:R-:W-:Y:S02]  /*8150*/  IMAD.U32 R65, RZ, RZ, UR10 ;  /* 0x0000000aff417e24 */ /* 0x000fe4000f8e00ff */
[----:B------:R-:W-:Y:S01]  /*8160*/  IMAD R49, R49, 0x4, R79 ;  /* 0x0000000431317824 */ /* 0x000fe200078e024f */
[----:B------:R-:W2:Y:S01]  /*8170*/  @P1 LDG.E.U8 R155, desc[UR26][R44.64] ;  /* 0x0000001a2c9b1981 */ /* 0x000ea2000c1e1100 */
[----:B------:R-:W-:Y:S01]  /*8180*/  @!P5 IMAD.IADD R48, R48, 0x1, -R139 ;  /* 0x000000013030d824 */ /* 0x000fe200078e0a8b */
[----:B------:R-:W-:Y:S01]  /*8190*/  LOP3.LUT R50, R123, 0x10, RZ, 0xfc, !PT ;  /* 0x000000107b327812 */ /* 0x000fe200078efcff */
[----:B0-----:R-:W-:-:S02]  /*81a0*/  @P0 IMAD.MOV.U32 R54, RZ, RZ, R39 ;  /* 0x000000ffff360224 */ /* 0x001fc400078e0027 */
[----:B------:R-:W-:Y:S01]  /*81b0*/  @P0 IMAD.MOV.U32 R55, RZ, RZ, R42 ;  /* 0x000000ffff370224 */ /* 0x000fe200078e002a */
[----:B------:R-:W-:Y:S01]  /*81c0*/  PLOP3.LUT P1, PT, PT, PT, UP1, 0x80, 0x8 ;  /* 0x000000000008781c */ /* 0x000fe20003f2f018 */
[----:B------:R-:W-:Y:S01]  /*81d0*/  IMAD.U32 R82, RZ, RZ, UR10 ;  /* 0x0000000aff527e24 */ /* 0x000fe2000f8e00ff */
[----:B------:R-:W-:Y:S01]  /*81e0*/  PRMT R135, RZ, 0x7610, R135 ;  /* 0x00007610ff877816 */ /* 0x000fe20000000087 */
[----:B------:R-:W-:Y:S01]  /*81f0*/  IMAD R65, R65, 0x2, R49 ;  /* 0x0000000241417824 */ /* 0x000fe200078e0231 */
[----:B------:R0:W2:Y:S01]  /*8200*/  @P0 LDG.E.U8 R136, desc[UR26][R54.64] ;  /* 0x0000001a36880981 */ /* 0x0000a2000c1e1100 */
[----:B------:R-:W-:Y:S01]  /*8210*/  ISETP.GT.U32.AND P5, PT, R139, R52, PT ;  /* 0x000000348b00720c */ /* 0x000fe20003fa4070 */
[----:B------:R-:W-:Y:S01]  /*8220*/  IMAD.MOV.U32 R53, RZ, RZ, R48 ;  /* 0x000000ffff357224 */ /* 0x000fe200078e0030 */
[----:B------:R-:W-:Y:S01]  /*8230*/  ISETP.LT.AND P1, PT, R50, UR31, P1 ;  /* 0x0000001f32007c0c */ /* 0x000fe20008f21270 */
[----:B------:R-:W-:Y:S01]  /*8240*/  IMAD.U32 R95, RZ, RZ, UR10 ;  /* 0x0000000aff5f7e24 */ /* 0x000fe2000f8e00ff */
[----:B------:R-:W-:Y:S01]  /*8250*/  PRMT R128, RZ, 0x7610, R128 ;  /* 0x00007610ff807816 */ /* 0x000fe20000000080 */
[----:B------:R-:W-:-:S02]  /*8260*/  IMAD R82, R82, 0x2, R65 ;  /* 0x0000000252527824 */ /* 0x000fc400078e0241 */
[----:B0-----:R-:W-:Y:S02]  /*8270*/  @P0 IMAD.MOV.U32 R54, RZ, RZ, R41 ;  /* 0x000000ffff360224 */ /* 0x001fe400078e0029 */
[----:B------:R-:W-:Y:S02]  /*8280*/  @P0 IMAD.MOV.U32 R55, RZ, RZ, R43 ;  /* 0x000000ffff370224 */ /* 0x000fe400078e002b */
[----:B------:R-:W-:Y:S01]  /*8290*/  @!P2 IMAD.MOV R53, RZ, RZ, -R53 ;  /* 0x000000ffff35a224 */ /* 0x000fe200078e0a35 */
[----:B------:R-:W-:Y:S02]  /*82a0*/  IADD3 R48, P2, PT, R49, R106, RZ ;  /* 0x0000006a31307210 */ /* 0x000fe40007f5e0ff */
[----:B------:R0:W2:Y:S01]  /*82b0*/  @P0 LDG.E.U8 R135, desc[UR26][R54.64] ;  /* 0x0000001a36870981 */ /* 0x0000a2000c1e1100 */
[----:B------:R-:W-:Y:S01]  /*82c0*/  IMAD R95, R95, 0x2, R82 ;  /* 0x000000025f5f7824 */ /* 0x000fe200078e0252 */
[----:B------:R-:W-:Y:S02]  /*82d0*/  PRMT R153, RZ, 0x7610, R153 ;  /* 0x00007610ff997816 */ /* 0x000fe40000000099 */
[----:B------:R1:W-:Y:S01]  /*82e0*/  STL [R1+0x3c], R51 ;  /* 0x00003c3301007387 */ /* 0x0003e20000100800 */
[----:B------:R-:W-:Y:S01]  /*82f0*/  LEA.HI.X.SX32 R49, R49, R107, 0x1, P2 ;  /* 0x0000006b31317211 */ /* 0x000fe200010f0eff */
[----:B0-----:R-:W-:-:S02]  /*8300*/  @P0 IMAD.MOV.U32 R54, RZ, RZ, R132 ;  /* 0x000000ffff360224 */ /* 0x001fc400078e0084 */
[----:B------:R-:W-:Y:S02]  /*8310*/  @P0 IMAD.MOV.U32 R55, RZ, RZ, R131 ;  /* 0x000000ffff370224 */ /* 0x000fe400078e0083 */
[----:B-1----:R-:W-:Y:S01]  /*8320*/  IMAD.U32 R51, RZ, RZ, UR10 ;  /* 0x0000000aff337e24 */ /* 0x002fe2000f8e00ff */
[----:B------:R-:W-:Y:S01]  /*8330*/  PRMT R125, RZ, 0x7610, R125 ;  /* 0x00007610ff7d7816 */ /* 0x000fe2000000007d */
[----:B------:R-:W-:Y:S01]  /*8340*/  @!P5 IMAD.IADD R52, R52, 0x1, -R139 ;  /* 0x000000013434d824 */ /* 0x000fe200078e0a8b */
[----:B------:R0:W2:Y:S01]  /*8350*/  @P0 LDG.E.U8 R128, desc[UR26][R54.64] ;  /* 0x0000001a36800981 */ /* 0x0000a2000c1e1100 */
[----:B------:R-:W-:Y:S01]  /*8360*/  LOP3.LUT R50, R123, 0x18, RZ, 0xfc, !PT ;  /* 0x000000187b327812 */ /* 0x000fe200078efcff */
[----:B------:R-:W-:Y:S01]  /*8370*/  IMAD R51, R51, 0x2, R95 ;  /* 0x0000000233337824 */ /* 0x000fe200078e025f */
[----:B------:R-:W-:Y:S01]  /*8380*/  PLOP3.LUT P2, PT, PT, PT, UP1, 0x80, 0x8 ;  /* 0x000000000008781c */ /* 0x000fe20003f4f018 */
[----:B------:R-:W2:Y:S01]  /*8390*/  @P1 LDG.E.U8 R153, desc[UR26][R48.64] ;  /* 0x0000001a30991981 */ /* 0x000ea2000c1e1100 */
[----:B------:R-:W-:-:S02]  /*83a0*/  IMAD.U32 R67, RZ, RZ, UR10 ;  /* 0x0000000aff437e24 */ /* 0x000fc4000f8e00ff */
[----:B0-----:R-:W-:Y:S02]  /*83b0*/  @P0 IMAD.MOV.U32 R54, RZ, RZ, R181 ;  /* 0x000000ffff360224 */ /* 0x001fe400078e00b5 */
[----:B------:R-:W-:Y:S01]  /*83c0*/  @P0 IMAD.MOV.U32 R55, RZ, RZ, R180 ;  /* 0x000000ffff370224 */ /* 0x000fe200078e00b4 */
[----:B------:R-:W-:Y:S02]  /*83d0*/  ISETP.LT.AND P1, PT, R50, UR31, P2 ;  /* 0x0000001f32007c0c */ /* 0x000fe40009721270 */
[----:B------:R-:W-:Y:S02]  /*83e0*/  PRMT R13, RZ, 0x7610, R13 ;  /* 0x00007610ff0d7816 */ /* 0x000fe4000000000d */
[----:B------:R0:W2:Y:S01]  /*83f0*/  @P0 LDG.E.U8 R125, desc[UR26][R54.64] ;  /* 0x0000001a367d0981 */ /* 0x0000a2000c1e1100 */
[----:B------:R-:W-:Y:S02]  /*8400*/  IADD3 R50, P2, PT, R51, R106, RZ ;  /* 0x0000006a33327210 */ /* 0x000fe40007f5e0ff */
[----:B------:R-:W-:Y:S01]  /*8410*/  ISETP.GT.U32.AND P5, PT, R139, R52, PT ;  /* 0x000000348b00720c */ /* 0x000fe20003fa4070 */
[----:B------:R-:W-:Y:S01]  /*8420*/  IMAD R67, R67, 0x2, R51 ;  /* 0x0000000243437824 */ /* 0x000fe200078e0233 */
[----:B------:R-:W-:-:S02]  /*8430*/  SEL R53, R168, R53, !P4 ;  /* 0x00000035a8357207 */ /* 0x000fc40006000000 */
[----:B------:R-:W-:Y:S01]  /*8440*/  LEA.HI.X.SX32 R51, R51, R107, 0x1, P2 ;  /* 0x0000006b33337211 */ /* 0x000fe200010f0eff */
[----:B0-----:R-:W-:Y:S02]  /*8450*/  @P0 IMAD.MOV.U32 R54, RZ, RZ, R189 ;  /* 0x000000ffff360224 */ /* 0x001fe400078e00bd */
[----:B------:R-:W-:Y:S01]  /*8460*/  @P0 IMAD.MOV.U32 R55, RZ, RZ, R188 ;  /* 0x000000ffff370224 */ /* 0x000fe200078e00bc */
[----:B------:R-:W-:Y:S02]  /*8470*/  ISETP.GE.AND P2, PT, R87, RZ, PT ;  /* 0x000000ff5700720c */ /* 0x000fe40003f46270 */
[----:B------:R-:W-:Y:S02]  /*8480*/  PRMT R15, RZ, 0x7610, R15 ;  /* 0x00007610ff0f7816 */ /* 0x000fe4000000000f */
[----:B------:R0:W2:Y:S01]  /*8490*/  @P0 LDG.E.U8 R13, desc[UR26][R54.64] ;  /* 0x0000001a360d0981 */ /* 0x0000a2000c1e1100 */
[----:B------:R-:W-:Y:S02]  /*84a0*/  IMAD R53, R53, UR7, RZ ;  /* 0x0000000735357c24 */ /* 0x000fe4000f8e02ff */
[----:B------:R-:W-:-:S02]  /*84b0*/  @!P5 IMAD.IADD R52, R52, 0x1, -R139 ;  /* 0x000000013434d824 */ /* 0x000fc400078e0a8b */
[----:B0-----:R-:W-:Y:S02]  /*84c0*/  @P0 IMAD.MOV.U32 R54, RZ, RZ, R197 ;  /* 0x000000ffff360224 */ /* 0x001fe400078e00c5 */
[----:B------:R-:W-:Y:S01]  /*84d0*/  @P0 IMAD.MOV.U32 R55, RZ, RZ, R196 ;  /* 0x000000ffff370224 */ /* 0x000fe200078e00c4 */
[----:B------:R-:W-:-:S04]  /*84e0*/  PRMT R6, RZ, 0x7610, R6 ;  /* 0x00007610ff067816 */ /* 0x000fc80000000006 */
[----:B------:R0:W2:Y:S01]  /*84f0*/  @P0 LDG.E.U8 R15, desc[UR26][R54.64] ;  /* 0x0000001a360f0981 */ /* 0x0000a2000c1e1100 */
[----:B------:R-:W-:Y:S02]  /*8500*/  @!P2 IMAD.MOV R52, RZ, RZ, -R52 ;  /* 0x000000ffff34a224 */ /* 0x000fe400078e0a34 */
[----:B------:R-:W-:Y:S01]  /*8510*/  IMAD.U32 R83, RZ, RZ, UR10 ;  /* 0x0000000aff537e24 */ /* 0x000fe2000f8e00ff */
[----:B0-----:R-:W-:-:S04]  /*8520*/  IADD3 R54, P6, PT, R53, R127, RZ ;  /* 0x0000007f35367210 */ /* 0x001fc80007fde0ff */
[----:B------:R-:W-:Y:S01]  /*8530*/  LEA.HI.X.SX32 R55, R53, R126, 0x1, P6 ;  /* 0x0000007e35377211 */ /* 0x000fe200030f0eff */
[----:B------:R0:W-:Y:S01]  /*8540*/  STL [R1+0x60], R54 ;  /* 0x0000603601007387 */ /* 0x0001e20000100800 */
[----:B------:R-:W-:Y:S02]  /*8550*/  IMAD.U32 R53, RZ, RZ, UR10 ;  /* 0x0000000aff357e24 */ /* 0x000fe4000f8e00ff */
[----:B------:R-:W-:Y:S01]  /*8560*/  IMAD R83, R83, 0x2, R67 ;  /* 0x0000000253537824 */ /* 0x000fe200078e0243 */
[----:B------:R0:W2:Y:S01]  /*8570*/  @P0 LDG.E.U8 R6, desc[UR26][R54.64] ;  /* 0x0000001a36060981 */ /* 0x0000a2000c1e1100 */
[----:B------:R-:W-:Y:S01]  /*8580*/  PRMT R152, RZ, 0x7610, R152 ;  /* 0x00007610ff987816 */ /* 0x000fe20000000098 */
[----:B------:R-:W-:Y:S02]  /*8590*/  IMAD.U32 R70, RZ, RZ, UR10 ;  /* 0x0000000aff467e24 */ /* 0x000fe4000f8e00ff */
[----:B------:R-:W-:Y:S01]  /*85a0*/  IMAD R53, R53, 0x4, R83 ;  /* 0x0000000435357824 */ /* 0x000fe200078e0253 */
[----:B------:R1:W-:Y:S01]  /*85b0*/  STL [R1+0x5c], R55 ;  /* 0x00005c3701007387 */ /* 0x0003e20000100800 */
[----:B0-----:R-:W-:-:S03]  /*85c0*/  SEL R54, R168, R52, !P4 ;  /* 0x00000034a8367207 */ /* 0x001fc60006000000 */
[----:B------:R-:W2:Y:S01]  /*85d0*/  @P1 LDG.E.U8 R152, desc[UR26][R50.64] ;  /* 0x0000001a32981981 */ /* 0x000ea2000c1e1100 */
[----:B------:R-:W-:Y:S02]  /*85e0*/  IMAD.U32 R85, RZ, RZ, UR10 ;  /* 0x0000000aff557e24 */ /* 0x000fe4000f8e00ff */
[----:B------:R-:W-:Y:S01]  /*85f0*/  IMAD R54, R54, UR7, RZ ;  /* 0x0000000736367c24 */ /* 0x000fe2000f8e02ff */
[----:B------:R-:W-:Y:S01]  /*8600*/  LOP3.LUT R58, R123, 0x20, RZ, 0xfc, !PT ;  /* 0x000000207b3a7812 */ /* 0x000fe200078efcff */
[----:B------:R-:W-:Y:S01]  /*8610*/  IMAD R70, R70, 0x2, R53 ;  /* 0x0000000246467824 */ /* 0x000fe200078e0235 */
[----:B------:R-:W-:Y:S02]  /*8620*/  PLOP3.LUT P1, PT, PT, PT, UP1, 0x80, 0x8 ;  /* 0x000000000008781c */ /* 0x000fe40003f2f018 */
[----:B-1----:R-:W-:Y:S01]  /*8630*/  IADD3 R55, P6, PT, R54, R127, RZ ;  /* 0x0000007f36377210 */ /* 0x002fe20007fde0ff */
[----:B------:R-:W-:Y:S01]  /*8640*/  IMAD.U32 R97, RZ, RZ, UR10 ;  /* 0x0000000aff617e24 */ /* 0x000fe2000f8e00ff */
[----:B------:R-:W-:Y:S01]  /*8650*/  IADD3 R52, P5, PT, R53, R106, RZ ;  /* 0x0000006a35347210 */ /* 0x000fe20007fbe0ff */
[----:B------:R-:W-:Y:S01]  /*8660*/  IMAD R85, R85, 0x2, R70 ;  /* 0x0000000255557824 */ /* 0x000fe200078e0246 */
[----:B------:R-:W-:-:S02]  /*8670*/  ISETP.LT.AND P1, PT, R58, UR31, P1 ;  /* 0x0000001f3a007c0c */ /* 0x000fc40008f21270 */
[----:B------:R-:W-:Y:S01]  /*8680*/  LEA.HI.X.SX32 R58, R54, R126, 0x1, P6 ;  /* 0x0000007e363a7211 */ /* 0x000fe200030f0eff */
[----:B------:R-:W-:Y:S01]  /*8690*/  IMAD.U32 R56, RZ, RZ, UR10 ;  /* 0x0000000aff387e24 */ /* 0x000fe2000f8e00ff */
[----:B------:R-:W-:Y:S01]  /*86a0*/  LEA.HI.X.SX32 R53, R53, R107, 0x1, P5 ;  /* 0x0000006b35357211 */ /* 0x000fe200028f0eff */
[----:B------:R-:W-:Y:S01]  /*86b0*/  IMAD R97, R97, 0x2, R85 ;  /* 0x0000000261617824 */ /* 0x000fe200078e0255 */
[----:B------:R-:W-:Y:S01]  /*86c0*/  LOP3.LUT R59, R123, 0x28, RZ, 0xfc, !PT ;  /* 0x000000287b3b7812 */ /* 0x000fe200078efcff */
[----:B------:R0:W-:Y:S01]  /*86d0*/  STL [R1+0x80], R55 ;  /* 0x0000803701007387 */ /* 0x0001e20000100800 */
[----:B------:R-:W-:Y:S01]  /*86e0*/  PLOP3.LUT P2, PT, PT, PT, UP1, 0x80, 0x8 ;  /* 0x000000000008781c */ /* 0x000fe20003f4f018 */
[----:B------:R-:W-:Y:S01]  /*86f0*/  @P0 IMAD.MOV.U32 R54, RZ, RZ, R55 ;  /* 0x000000ffff360224 */ /* 0x000fe200078e0037 */
[----:B------:R-:W-:Y:S02]  /*8700*/  ISETP.GT.U32.AND P5, PT, R139, R57, PT ;  /* 0x000000398b00720c */ /* 0x000fe40003fa4070 */
[----:B------:R-:W-:Y:S01]  /*8710*/  PRMT R2, RZ, 0x7610, R2 ;  /* 0x00007610ff027816 */ /* 0x000fe20000000002 */
[----:B------:R-:W-:Y:S01]  /*8720*/  IMAD R56, R56, 0x2, R97 ;  /* 0x0000000238387824 */ /* 0x000fe200078e0261 */
[----:B------:R-:W-:Y:S01]  /*8730*/  ISETP.LT.AND P2, PT, R59, UR31, P2 ;  /* 0x0000001f3b007c0c */ /* 0x000fe20009741270 */
[----:B0-----:R-:W-:Y:S01]  /*8740*/  @P0 IMAD.MOV.U32 R55, RZ, RZ, R58 ;  /* 0x000000ffff370224 */ /* 0x001fe200078e003a */
[----:B------:R-:W-:-:S04]  /*8750*/  PRMT R109, RZ, 0x7610, R109 ;  /* 0x00007610ff6d7816 */ /* 0x000fc8000000006d */
[----:B------:R0:W2:Y:S03]  /*8760*/  @P0 LDG.E.U8 R2, desc[UR26][R54.64] ;  /* 0x0000001a36020981 */ /* 0x0000a6000c1e1100 */
[----:B------:R-:W-:Y:S01]  /*8770*/  @!P5 IMAD.IADD R57, R57, 0x1, -R139 ;  /* 0x000000013939d824 */ /* 0x000fe200078e0a8b */
[----:B0-----:R-:W-:-:S04]  /*8780*/  IADD3 R54, P6, PT, R56, R106, RZ ;  /* 0x0000006a38367210 */ /* 0x001fc80007fde0ff */
[----:B------:R-:W-:Y:S01]  /*8790*/  LEA.HI.X.SX32 R55, R56, R107, 0x1, P6 ;  /* 0x0000006b38377211 */ /* 0x000fe200030f0eff */
[----:B------:R-:W-:-:S04]  /*87a0*/  IMAD.U32 R71, RZ, RZ, UR10 ;  /* 0x0000000aff477e24 */ /* 0x000fc8000f8e00ff */
[----:B------:R-:W2:Y:S01]  /*87b0*/  @P2 LDG.E.U8 R109, desc[UR26][R54.64] ;  /* 0x0000001a366d2981 */ /* 0x000ea2000c1e1100 */
[----:B------:R-:W-:Y:S01]  /*87c0*/  ISETP.GT.U32.AND P2, PT, R139, R57, PT ;  /* 0x000000398b00720c */ /* 0x000fe20003f44070 */
[----:B------:R-:W-:Y:S02]  /*87d0*/  IMAD.U32 R87, RZ, RZ, UR10 ;  /* 0x0000000aff577e24 */ /* 0x000fe4000f8e00ff */
[----:B------:R-:W-:Y:S01]  /*87e0*/  IMAD R71, R71, 0x2, R56 ;  /* 0x0000000247477824 */ /* 0x000fe200078e0238 */
[----:B------:R0:W-:Y:S01]  /*87f0*/  STL [R1+0x7c], R58 ;  /* 0x00007c3a01007387 */ /* 0x0001e20000100800 */
[----:B------:R-:W-:Y:S02]  /*8800*/  ISETP.GE.AND P5, PT, R75, RZ, PT ;  /* 0x000000ff4b00720c */ /* 0x000fe40003fa6270 */
[----:B------:R-:W-:Y:S01]  /*8810*/  IMAD R87, R87, 0x2, R71 ;  /* 0x0000000257577824 */ /* 0x000fe200078e0247 */
[----:B------:R-:W-:Y:S01]  /*8820*/  PRMT R145, RZ, 0x7610, R145 ;  /* 0x00007610ff917816 */ /* 0x000fe20000000091 */
[----:B------:R-:W-:-:S02]  /*8830*/  IMAD.U32 R73, RZ, RZ, UR10 ;  /* 0x0000000aff497e24 */ /* 0x000fc4000f8e00ff */
[----:B0-----:R-:W-:-:S03]  /*8840*/  IMAD.U32 R58, RZ, RZ, UR10 ;  /* 0x0000000aff3a7e24 */ /* 0x001fc6000f8e00ff */
[----:B------:R-:W2:Y:S01]  /*8850*/  @P1 LDG.E.U8 R145, desc[UR26][R52.64] ;  /* 0x0000001a34911981 */ /* 0x000ea2000c1e1100 */
[----:B------:R-:W-:Y:S02]  /*8860*/  @!P2 IMAD.IADD R57, R57, 0x1, -R139 ;  /* 0x000000013939a824 */ /* 0x000fe400078e0a8b */
[----:B------:R-:W-:Y:S02]  /*8870*/  IMAD R58, R58, 0x4, R87 ;  /* 0x000000043a3a7824 */ /* 0x000fe400078e0257 */
[----:B------:R-:W-:Y:S02]  /*8880*/  IMAD.U32 R89, RZ, RZ, UR10 ;  /* 0x0000000aff597e24 */ /* 0x000fe4000f8e00ff */
[----:B------:R-:W-:Y:S02]  /*8890*/  IMAD R73, R73, 0x2, R58 ;  /* 0x0000000249497824 */ /* 0x000fe400078e023a */
[----:B------:R-:W-:Y:S01]  /*88a0*/  IMAD.MOV.U32 R62, RZ, RZ, R57 ;  /* 0x000000ffff3e7224 */ /* 0x000fe200078e0039 */
[----:B------:R-:W-:Y:S01]  /*88b0*/  LOP3.LUT R60, R123, 0x30, RZ, 0xfc, !PT ;  /* 0x000000307b3c7812 */ /* 0x000fe200078efcff */
[----:B------:R-:W-:Y:S01]  /*88c0*/  IMAD.U32 R99, RZ, RZ, UR10 ;  /* 0x0000000aff637e24 */ /* 0x000fe2000f8e00ff */
[----:B------:R-:W-:Y:S01]  /*88d0*/  PLOP3.LUT P1, PT, PT, PT, UP1, 0x80, 0x8 ;  /* 0x000000000008781c */ /* 0x000fe20003f2f018 */
[----:B------:R-:W-:-:S02]  /*88e0*/  IMAD R89, R89, 0x2, R73 ;  /* 0x0000000259597824 */ /* 0x000fc400078e0249 */
[----:B------:R-:W-:Y:S01]  /*88f0*/  @!P5 IMAD.MOV R62, RZ, RZ, -R62 ;  /* 0x000000ffff3ed224 */ /* 0x000fe200078e0a3e */
[----:B------:R-:W-:Y:S01]  /*8900*/  ISETP.LT.AND P1, PT, R60, UR31, P1 ;  /* 0x0000001f3c007c0c */ /* 0x000fe20008f21270 */
[----:B------:R-:W-:Y:S01]  /*8910*/  IMAD.U32 R59, RZ, RZ, UR10 ;  /* 0x0000000aff3b7e24 */ /* 0x000fe2000f8e00ff */
[----:B------:R-:W-:Y:S01]  /*8920*/  LOP3.LUT R60, R123, 0x38, RZ, 0xfc, !PT ;  /* 0x000000387b3c7812 */ /* 0x000fe200078efcff */
[----:B------:R-:W-:Y:S01]  /*8930*/  IMAD R99, R99, 0x2, R89 ;  /* 0x0000000263637824 */ /* 0x000fe200078e0259 */
[----:B------:R-:W-:Y:S02]  /*8940*/  PLOP3.LUT P2, PT, PT, PT, UP1, 0x80, 0x8 ;  /* 0x000000000008781c */ /* 0x000fe40003f4f018 */
[----:B------:R-:W-:Y:S01]  /*8950*/  SEL R62, R168, R62, !P4 ;  /* 0x0000003ea83e7207 */ /* 0x000fe20006000000 */
[----:B------:R-:W-:Y:S01]  /*8960*/  IMAD R59, R59, 0x2, R99 ;  /* 0x000000023b3b7824 */ /* 0x000fe200078e0263 */
[----:B------:R-:W-:Y:S02]  /*8970*/  IADD3 R56, P6, PT, R58, R106, RZ ;  /* 0x0000006a3a387210 */ /* 0x000fe40007fde0ff */
[----:B------:R-:W-:Y:S01]  /*8980*/  ISETP.LT.AND P2, PT, R60, UR31, P2 ;  /* 0x0000001f3c007c0c */ /* 0x000fe20009741270 */
[----:B------:R-:W-:Y:S01]  /*8990*/  IMAD R62, R62, UR7, RZ ;  /* 0x000000073e3e7c24 */ /* 0x000fe2000f8e02ff */
[----:B------:R-:W-:Y:S01]  /*89a0*/  PRMT R110, RZ, 0x7610, R110 ;  /* 0x00007610ff6e7816 */ /* 0x000fe2000000006e */
[----:B------:R-:W-:Y:S01]  /*89b0*/  IMAD.U32 R76, RZ, RZ, UR10 ;  /* 0x0000000aff4c7e24 */ /* 0x000fe2000f8e00ff */
[----:B------:R-:W-:-:S02]  /*89c0*/  LEA.HI.X.SX32 R57, R58, R107, 0x1, P6 ;  /* 0x0000006b3a397211 */ /* 0x000fc400030f0eff */
[C---:B------:R-:W-:Y:S01]  /*89d0*/  IADD3 R58, P5, PT, R59.reuse, R106, RZ ;  /* 0x0000006a3b3a7210 */ /* 0x040fe20007fbe0ff */
[----:B------:R-:W-:Y:S01]  /*89e0*/  IMAD R76, R76, 0x2, R59 ;  /* 0x000000024c4c7824 */ /* 0x000fe200078e023b */
[C---:B------:R-:W-:Y:S01]  /*89f0*/  IADD3 R63, P6, PT, R62.reuse, R127, RZ ;  /* 0x0000007f3e3f7210 */ /* 0x040fe20007fde0ff */
[----:B------:R-:W2:Y:S01]  /*8a00*/  @P1 LDG.E.U8 R110, desc[UR26][R56.64] ;  /* 0x0000001a386e1981 */ /* 0x000ea2000c1e1100 */
[----:B------:R-:W-:Y:S02]  /*8a10*/  PRMT R111, RZ, 0x7610, R111 ;  /* 0x00007610ff6f7816 */ /* 0x000fe4000000006f */
[----:B------:R-:W-:Y:S02]  /*8a20*/  LEA.HI.X.SX32 R59, R59, R107, 0x1, P5 ;  /* 0x0000006b3b3b7211 */ /* 0x000fe400028f0eff */
[C---:B------:R-:W-:Y:S02]  /*8a30*/  LOP3.LUT R60, R123.reuse, 0x2, RZ, 0xfc, !PT ;  /* 0x000000027b3c7812 */ /* 0x040fe400078efcff */
[----:B------:R-:W-:Y:S01]  /*8a40*/  PLOP3.LUT P1, PT, PT, PT, UP1, 0x80, 0x8 ;  /* 0x000000000008781c */ /* 0x000fe20003f2f018 */
[----:B------:R-:W2:Y:S01]  /*8a50*/  @P2 LDG.E.U8 R111, desc[UR26][R58.64] ;  /* 0x0000001a3a6f2981 */ /* 0x000ea2000c1e1100 */
[----:B------:R-:W-:Y:S01]  /*8a60*/  LEA.HI.X.SX32 R68, R62, R126, 0x1, P6 ;  /* 0x0000007e3e447211 */ /* 0x000fe200030f0eff */
[----:B------:R-:W-:Y:S01]  /*8a70*/  @P0 IMAD.MOV.U32 R62, RZ, RZ, R63 ;  /* 0x000000ffff3e0224 */ /* 0x000fe200078e003f */
[----:B------:R-:W-:Y:S01]  /*8a80*/  ISETP.LT.AND P1, PT, R60, UR31, P1 ;  /* 0x0000001f3c007c0c */ /* 0x000fe20008f21270 */
[----:B------:R0:W-:Y:S01]  /*8a90*/  STL [R1+0x1c8], R63 ;  /* 0x0001c83f01007387 */ /* 0x0001e20000100800 */
[----:B------:R-:W-:-:S02]  /*8aa0*/  LOP3.LUT R69, R123, 0xa, RZ, 0xfc, !PT ;  /* 0x0000000a7b457812 */ /* 0x000fc400078efcff */
[----:B------:R-:W-:Y:S02]  /*8ab0*/  PLOP3.LUT P5, PT, PT, PT, UP1, 0x80, 0x8 ;  /* 0x000000000008781c */ /* 0x000fe40003faf018 */
[----:B------:R-:W-:Y:S02]  /*8ac0*/  PRMT R4, RZ, 0x7610, R4 ;  /* 0x00007610ff047816 */ /* 0x000fe40000000004 */
[----:B------:R-:W-:Y:S01]  /*8ad0*/  IADD3 R60, P2, PT, R61, R106, RZ ;  /* 0x0000006a3d3c7210 */ /* 0x000fe20007f5e0ff */
[----:B0-----:R-:W-:Y:S01]  /*8ae0*/  @P0 IMAD.MOV.U32 R63, RZ, RZ, R68 ;  /* 0x000000ffff3f0224 */ /* 0x001fe200078e0044 */
[----:B------:R-:W-:Y:S02]  /*8af0*/  ISETP.LT.AND P5, PT, R69, UR31, P5 ;  /* 0x0000001f45007c0c */ /* 0x000fe4000afa1270 */
[----:B------:R-:W-:Y:S02]  /*8b00*/  LEA.HI.X.SX32 R61, R61, R107, 0x1, P2 ;  /* 0x0000006b3d3d7211 */ /* 0x000fe400010f0eff */
[----:B------:R-:W-:Y:S01]  /*8b10*/  LOP3.LUT R66, R123, 0x12, RZ, 0xfc, !PT ;  /* 0x000000127b427812 */ /* 0x000fe200078efcff */
[----:B------:R0:W2:Y:S01]  /*8b20*/  @P0 LDG.E.U8 R4, desc[UR26][R62.64] ;  /* 0x0000001a3e040981 */ /* 0x0000a2000c1e1100 */
[----:B------:R-:W-:-:S02]  /*8b30*/  PLOP3.LUT P2, PT, PT, PT, UP1, 0x80, 0x8 ;  /* 0x000000000008781c */ /* 0x000fc40003f4f018 */
[----:B------:R-:W-:Y:S02]  /*8b40*/  PRMT R114, RZ, 0x7610, R114 ;  /* 0x00007610ff727816 */ /* 0x000fe40000000072 */
[----:B------:R-:W-:Y:S01]  /*8b50*/  ISETP.LT.AND P2, PT, R66, UR31, P2 ;  /* 0x0000001f42007c0c */ /* 0x000fe20009741270 */
[----:B------:R1:W-:Y:S01]  /*8b60*/  STL [R1+0x1c4], R68 ;  /* 0x0001c44401007387 */ /* 0x0003e20000100800 */
[----:B0-----:R-:W-:-:S03]  /*8b70*/  IADD3 R62, P6, PT, R64, R106, RZ ;  /* 0x0000006a403e7210 */ /* 0x001fc60007fde0ff */
[----:B------:R-:W2:Y:S01]  /*8b80*/  @P1 LDG.E.U8 R114, desc[UR26][R60.64] ;  /* 0x0000001a3c721981 */ /* 0x000ea2000c1e1100 */
[C---:B------:R-:W-:Y:S02]  /*8b90*/  IADD3 R63, P1, PT, R65.reuse, R106, RZ ;  /* 0x0000006a413f7210 */ /* 0x040fe40007f3e0ff */
[-C--:B------:R-:W-:Y:S02]  /*8ba0*/  LEA.HI.X.SX32 R64, R64, R107.reuse, 0x1, P6 ;  /* 0x0000006b40407211 */ /* 0x080fe400030f0eff */
[----:B------:R-:W-:Y:S01]  /*8bb0*/  PRMT R113, RZ, 0x7610, R113 ;  /* 0x00007610ff717816 */ /* 0x000fe20000000071 */
[----:B-1----:R-:W-:Y:S01]  /*8bc0*/  @P5 IMAD.MOV.U32 R68, RZ, RZ, R62 ;  /* 0x000000ffff445224 */ /* 0x002fe200078e003e */
[----:B------:R-:W-:Y:S01]  /*8bd0*/  LEA.HI.X.SX32 R65, R65, R107, 0x1, P1 ;  /* 0x0000006b41417211 */ /* 0x000fe200008f0eff */
[----:B------:R-:W-:Y:S01]  /*8be0*/  @P5 IMAD.MOV.U32 R69, RZ, RZ, R64 ;  /* 0x000000ffff455224 */ /* 0x000fe200078e0040 */
[----:B------:R-:W-:Y:S02]  /*8bf0*/  PRMT R112, RZ, 0x7610, R112 ;  /* 0x00007610ff707816 */ /* 0x000fe40000000070 */
[----:B------:R-:W-:-:S02]  /*8c00*/  LOP3.LUT R66, R123, 0x1a, RZ, 0xfc, !PT ;  /* 0x0000001a7b427812 */ /* 0x000fc400078efcff */
[----:B------:R0:W2:Y:S01]  /*8c10*/  @P5 LDG.E.U8 R113, desc[UR26][R68.64] ;  /* 0x0000001a44715981 */ /* 0x0000a2000c1e1100 */
[----:B------:R-:W-:Y:S02]  /*8c20*/  PLOP3.LUT P6, PT, PT, PT, UP1, 0x80, 0x8 ;  /* 0x000000000008781c */ /* 0x000fe40003fcf018 */
[----:B------:R-:W-:Y:S02]  /*8c30*/  LOP3.LUT R74, R123, 0x22, RZ, 0xfc, !PT ;  /* 0x000000227b4a7812 */ /* 0x000fe400078efcff */
[----:B------:R-:W-:Y:S01]  /*8c40*/  ISETP.LT.AND P1, PT, R66, UR31, P6 ;  /* 0x0000001f42007c0c */ /* 0x000fe2000b721270 */
[----:B0-----:R-:W-:Y:S02]  /*8c50*/  @P2 IMAD.MOV.U32 R68, RZ, RZ, R63 ;  /* 0x000000ffff442224 */ /* 0x001fe400078e003f */
[----:B------:R-:W-:Y:S01]  /*8c60*/  @P2 IMAD.MOV.U32 R69, RZ, RZ, R65 ;  /* 0x000000ffff452224 */ /* 0x000fe200078e0041 */
[----:B------:R-:W-:-:S04]  /*8c70*/  IADD3 R66, P6, PT, R67, R106, RZ ;  /* 0x0000006a43427210 */ /* 0x000fc80007fde0ff */
[----:B------:R0:W2:Y:S01]  /*8c80*/  @P2 LDG.E.U8 R112, desc[UR26][R68.64] ;  /* 0x0000001a44702981 */ /* 0x0000a2000c1e1100 */
[----:B------:R-:W-:Y:S02]  /*8c90*/  PLOP3.LUT P2, PT, PT, PT, UP1, 0x80, 0x8 ;  /* 0x000000000008781c */ /* 0x000fe40003f4f018 */
[----:B------:R-:W-:Y:S02]  /*8ca0*/  PRMT R115, RZ, 0x7610, R115 ;  /* 0x00007610ff737816 */ /* 0x000fe40000000073 */
[----:B------:R-:W-:Y:S02]  /*8cb0*/  ISETP.LT.AND P2, PT, R74, UR31, P2 ;  /* 0x0000001f4a007c0c */ /* 0x000fe40009741270 */
[----:B------:R-:W-:Y:S02]  /*8cc0*/  LOP3.LUT R72, R123, 0x2a, RZ, 0xfc, !PT ;  /* 0x0000002a7b487812 */ /* 0x000fe400078efcff */
[----:B------:R-:W-:Y:S02]  /*8cd0*/  PLOP3.LUT P5, PT, PT, PT, UP1, 0x80, 0x8 ;  /* 0x000000000008781c */ /* 0x000fe40003faf018 */
[----:B------:R-:W-:-:S02]  /*8ce0*/  LEA.HI.X.SX32 R67, R67, R107, 0x1, P6 ;  /* 0x0000006b43437211 */ /* 0x000fc400030f0eff */
[-C--:B0-----:R-:W-:Y:S02]  /*8cf0*/  IADD3 R68, P6, PT, R70, R106.reuse, RZ ;  /* 0x0000006a46447210 */ /* 0x081fe40007fde0ff */
[----:B------:R-:W-:Y:S01]  /*8d00*/  ISETP.LT.AND P5, PT, R72, UR31, P5 ;  /* 0x0000001f48007c0c */ /* 0x000fe2000afa1270 */
[----:B------:R-:W2:Y:S01]  /*8d10*/  @P1 LDG.E.U8 R115, desc[UR26][R66.64] ;  /* 0x0000001a42731981 */ /* 0x000ea2000c1e1100 */
[----:B------:R-:W-:Y:S02]  /*8d20*/  IADD3 R69, P1, PT, R71, R106, RZ ;  /* 0x0000006a47457210 */ /* 0x000fe40007f3e0ff */
[-C--:B------:R-:W-:Y:S02]  /*8d30*/  LEA.HI.X.SX32 R70, R70, R107.reuse, 0x1, P6 ;  /* 0x0000006b46467211 */ /* 0x080fe400030f0eff */
[----:B------:R-:W-:Y:S02]  /*8d40*/  LOP3.LUT R72, R123, 0x32, RZ, 0xfc, !PT ;  /* 0x000000327b487812 */ /* 0x000fe400078efcff */
[----:B------:R-:W-:Y:S01]  /*8d50*/  PLOP3.LUT P6, PT, PT, PT, UP1, 0x80, 0x8 ;  /* 0x000000000008781c */ /* 0x000fe20003fcf018 */
[----:B------:R-:W-:Y:S01]  /*8d60*/  @P2 IMAD.MOV.U32 R74, RZ, RZ, R68 ;  /* 0x000000ffff4a2224 */ /* 0x000fe200078e0044 */
[----:B------:R-:W-:Y:S01]  /*8d70*/  PRMT R118, RZ, 0x7610, R118 ;  /* 0x00007610ff767816 */ /* 0x000fe20000000076 */
[----:B------:R-:W-:Y:S01]  /*8d80*/  @P2 IMAD.MOV.U32 R75, RZ, RZ, R70 ;  /* 0x000000ffff4b2224 */ /* 0x000fe200078e0046 */
[----:B------:R-:W-:-:S02]  /*8d90*/  LEA.HI.X.SX32 R71, R71, R107, 0x1, P1 ;  /* 0x0000006b47477211 */ /* 0x000fc400008f0eff */
[----:B------:R-:W-:Y:S02]  /*8da0*/  ISETP.LT.AND P1, PT, R72, UR31, P6 ;  /* 0x0000001f48007c0c */ /* 0x000fe4000b721270 */
[----:B------:R-:W-:Y:S01]  /*8db0*/  IADD3 R72, P6, PT, R73, R106, RZ ;  /* 0x0000006a49487210 */ /* 0x000fe20007fde0ff */
[----:B------:R0:W2:Y:S01]  /*8dc0*/  @P2 LDG.E.U8 R118, desc[UR26][R74.64] ;  /* 0x0000001a4a762981 */ /* 0x0000a2000c1e1100 */
[----:B------:R-:W-:Y:S02]  /*8dd0*/  PRMT R117, RZ, 0x7610, R117 ;  /* 0x00007610ff757816 */ /* 0x000fe40000000075 */
[----:B------:R-:W-:Y:S02]  /*8de0*/  LOP3.LUT R80, R123, 0x3a, RZ, 0xfc, !PT ;  /* 0x0000003a7b507812 */ /* 0x000fe400078efcff */
[----:B------:R-:W-:Y:S02]  /*8df0*/  PLOP3.LUT P2, PT, PT, PT, UP1, 0x80, 0x8 ;  /* 0x000000000008781c */ /* 0x000fe40003f4f018 */
[----:B------:R-:W-:Y:S01]  /*8e00*/  PRMT R116, RZ, 0x7610, R116 ;  /* 0x00007610ff747816 */ /* 0x000fe20000000074 */
[----:B0-----:R-:W-:-:S02]  /*8e10*/  @P5 IMAD.MOV.U32 R74, RZ, RZ, R69 ;  /* 0x000000ffff4a5224 */ /* 0x001fc400078e0045 */
[----:B------:R-:W-:Y:S01]  /*8e20*/  @P5 IMAD.MOV.U32 R75, RZ, RZ, R71 ;  /* 0x000000ffff4b5224 */ /* 0x000fe200078e0047 */
[----:B------:R-:W-:Y:S02]  /*8e30*/  LEA.HI.X.SX32 R73, R73, R107, 0x1, P6 ;  /* 0x0000006b49497211 */ /* 0x000fe400030f0eff */
[----:B------:R-:W-:Y:S02]  /*8e40*/  ISETP.LT.AND P2, PT, R80, UR31, P2 ;  /* 0x0000001f50007c0c */ /* 0x000fe40009741270 */
[----:B------:R0:W2:Y:S01]  /*8e50*/  @P5 LDG.E.U8 R117, desc[UR26][R74.64] ;  /* 0x0000001a4a755981 */ /* 0x0000a2000c1e1100 */
[----:B------:R-:W-:Y:S01]  /*8e60*/  LOP3.LUT R78, R123, 0x4, RZ, 0xfc, !PT ;  /* 0x000000047b4e7812 */ /* 0x000fe200078efcff */
[----:B------:R-:W-:Y:S01]  /*8e70*/  IMAD.U32 R91, RZ, RZ, UR10 ;  /* 0x0000000aff5b7e24 */ /* 0x000fe2000f8e00ff */
[----:B------:R-:W-:Y:S01]  /*8e80*/  PLOP3.LUT P5, PT, PT, PT, UP1, 0x80, 0x8 ;  /* 0x000000000008781c */ /* 0x000fe20003faf018 */
[----:B------:R-:W2:Y:S02]  /*8e90*/  @P1 LDG.E.U8 R116, desc[UR26][R72.64] ;  /* 0x0000001a48741981 */ /* 0x000ea4000c1e1100 */
[----:B------:R-:W-:Y:S01]  /*8ea0*/  IMAD R91, R91, 0x2, R76 ;  /* 0x000000025b5b7824 */ /* 0x000fe200078e024c */
[----:B------:R-:W-:-:S02]  /*8eb0*/  ISETP.LT.AND P5, PT, R78, UR31, P5 ;  /* 0x0000001f4e007c0c */ /* 0x000fc4000afa1270 */
[CC--:B0-----:R-:W-:Y:S02]  /*8ec0*/  IADD3 R74, P1, PT, R76.reuse, R106.reuse, RZ ;  /* 0x0000006a4c4a7210 */ /* 0x0c1fe40007f3e0ff */
[C---:B------:R-:W-:Y:S02]  /*8ed0*/  IADD3 R75, P6, PT, R77.reuse, R106, RZ ;  /* 0x0000006a4d4b7210 */ /* 0x040fe40007fde0ff */
[-C--:B------:R-:W-:Y:S01]  /*8ee0*/  LEA.HI.X.SX32 R76, R76, R107.reuse, 0x1, P1 ;  /* 0x0000006b4c4c7211 */ /* 0x080fe200008f0eff */
[----:B------:R-:W-:Y:S01]  /*8ef0*/  @P2 IMAD.MOV.U32 R80, RZ, RZ, R74 ;  /* 0x000000ffff502224 */ /* 0x000fe200078e004a */
[----:B------:R-:W-:Y:S02]  /*8f00*/  PRMT R120, RZ, 0x7610, R120 ;  /* 0x00007610ff787816 */ /* 0x000fe40000000078 */
[----:B------:R-:W-:Y:S01]  /*8f10*/  LEA.HI.X.SX32 R77, R77, R107, 0x1, P6 ;  /* 0x0000006b4d4d7211 */ /* 0x000fe200030f0eff */
[----:B------:R-:W-:Y:S01]  /*8f20*/  @P2 IMAD.MOV.U32 R81, RZ, RZ, R76 ;  /* 0x000000ffff512224 */ /* 0x000fe200078e004c */
[----:B------:R-:W-:-:S04]  /*8f30*/  PRMT R134, RZ, 0x7610, R134 ;  /* 0x00007610ff867816 */ /* 0x000fc80000000086 */
[----:B------:R0:W2:Y:S01]  /*8f40*/  @P2 LDG.E.U8 R120, desc[UR26][R80.64] ;  /* 0x0000001a50782981 */ /* 0x0000a2000c1e1100 */
[C---:B------:R-:W-:Y:S02]  /*8f50*/  LOP3.LUT R78, R123.reuse, 0xc, RZ, 0xfc, !PT ;  /* 0x0000000c7b4e7812 */ /* 0x040fe400078efcff */
[----:B------:R-:W-:Y:S01]  /*8f60*/  PLOP3.LUT P1, PT, PT, PT, UP1, 0x80, 0x8 ;  /* 0x000000000008781c */ /* 0x000fe20003f2f018 */
[----:B0-----:R-:W-:Y:S02]  /*8f70*/  @P5 IMAD.MOV.U32 R80, RZ, RZ, R75 ;  /* 0x000000ffff505224 */ /* 0x001fe400078e004b */
[----:B------:R-:W-:Y:S01]  /*8f80*/  @P5 IMAD.MOV.U32 R81, RZ, RZ, R77 ;  /* 0x000000ffff515224 */ /* 0x000fe200078e004d */
[----:B------:R-:W-:Y:S02]  /*8f90*/  ISETP.LT.AND P1, PT, R78, UR31, P1 ;  /* 0x0000001f4e007c0c */ /* 0x000fe40008f21270 */
[----:B------:R-:W-:Y:S02]  /*8fa0*/  LOP3.LUT R86, R123, 0x14, RZ, 0xfc, !PT ;  /* 0x000000147b567812 */ /* 0x000fe400078efcff */
[----:B------:R0:W3:Y:S01]  /*8fb0*/  @P5 LDG.E.U8 R134, desc[UR26][R80.64] ;  /* 0x0000001a50865981 */ /* 0x0000e2000c1e1100 */
[----:B------:R-:W-:-:S02]  /*8fc0*/  PLOP3.LUT P5, PT, PT, PT, UP1, 0x80, 0x8 ;  /* 0x000000000008781c */ /* 0x000fc40003faf018 */
[----:B------:R-:W-:Y:S02]  /*8fd0*/  IADD3 R78, P2, PT, R79, R106, RZ ;  /* 0x0000006a4f4e7210 */ /* 0x000fe40007f5e0ff */
[----:B------:R-:W-:Y:S02]  /*8fe0*/  ISETP.LT.AND P5, PT, R86, UR31, P5 ;  /* 0x0000001f56007c0c */ /* 0x000fe4000afa1270 */
[----:B------:R-:W-:Y:S02]  /*8ff0*/  LOP3.LUT R84, R123, 0x1c, RZ, 0xfc, !PT ;  /* 0x0000001c7b547812 */ /* 0x000fe400078efcff */
[----:B------:R-:W-:Y:S02]  /*9000*/  PLOP3.LUT P6, PT, PT, PT, UP1, 0x80, 0x8 ;  /* 0x000000000008781c */ /* 0x000fe40003fcf018 */
[----:B------:R-:W-:Y:S02]  /*9010*/  LEA.HI.X.SX32 R79, R79, R107, 0x1, P2 ;  /* 0x0000006b4f4f7211 */ /* 0x000fe400010f0eff */
[----:B------:R-:W-:-:S02]  /*9020*/  PRMT R141, RZ, 0x7610, R141 ;  /* 0x00007610ff8d7816 */ /* 0x000fc4000000008d */
[-C--:B0-----:R-:W-:Y:S02]  /*9030*/  IADD3 R80, P2, PT, R82, R106.reuse, RZ ;  /* 0x0000006a52507210 */ /* 0x081fe40007f5e0ff */
[----:B------:R-:W-:Y:S02]  /*9040*/  ISETP.LT.AND P6, PT, R84, UR31, P6 ;  /* 0x0000001f54007c0c */ /* 0x000fe4000b7c1270 */
[-C--:B------:R-:W-:Y:S01]  /*9050*/  LEA.HI.X.SX32 R82, R82, R107.reuse, 0x1, P2 ;  /* 0x0000006b52527211 */ /* 0x080fe200010f0eff */
[----:B------:R-:W3:Y:S01]  /*9060*/  @P1 LDG.E.U8 R141, desc[UR26][R78.64] ;  /* 0x0000001a4e8d1981 */ /* 0x000ee2000c1e1100 */
[----:B------:R-:W-:Y:S02]  /*9070*/  IADD3 R81, P1, PT, R83, R106, RZ ;  /* 0x0000006a53517210 */ /* 0x000fe40007f3e0ff */
[----:B------:R-:W-:Y:S02]  /*9080*/  LOP3.LUT R84, R123, 0x24, RZ, 0xfc, !PT ;  /* 0x000000247b547812 */ /* 0x000fe400078efcff */
[----:B------:R-:W-:Y:S01]  /*9090*/  PLOP3.LUT P2, PT, PT, PT, UP1, 0x80, 0x8 ;  /* 0x000000000008781c */ /* 0x000fe20003f4f018 */
[----:B------:R-:W-:Y:S01]  /*90a0*/  @P5 IMAD.MOV.U32 R100, RZ, RZ, R80 ;  /* 0x000000ffff645224 */ /* 0x000fe200078e0050 */
[----:B------:R-:W-:Y:S01]  /*90b0*/  PRMT R122, RZ, 0x7610, R122 ;  /* 0x00007610ff7a7816 */ /* 0x000fe2000000007a */
[----:B------:R-:W-:Y:S01]  /*90c0*/  @P5 IMAD.MOV.U32 R101, RZ, RZ, R82 ;  /* 0x000000ffff655224 */ /* 0x000fe200078e0052 */
[----:B------:R-:W-:-:S02]  /*90d0*/  LEA.HI.X.SX32 R83, R83, R107, 0x1, P1 ;  /* 0x0000006b53537211 */ /* 0x000fc400008f0eff */
[----:B------:R-:W-:Y:S02]  /*90e0*/  ISETP.LT.AND P2, PT, R84, UR31, P2 ;  /* 0x0000001f54007c0c */ /* 0x000fe40009741270 */
[----:B------:R-:W-:Y:S01]  /*90f0*/  LOP3.LUT R86, R123, 0x2c, RZ, 0xfc, !PT ;  /* 0x0000002c7b567812 */ /* 0x000fe200078efcff */
[----:B------:R0:W3:Y:S01]  /*9100*/  @P5 LDG.E.U8 R122, desc[UR26][R100.64] ;  /* 0x0000001a647a5981 */ /* 0x0000e2000c1e1100 */
[----:B------:R-:W-:Y:S02]  /*9110*/  PLOP3.LUT P1, PT, PT, PT, UP1, 0x80, 0x8 ;  /* 0x000000000008781c */ /* 0x000fe40003f2f018 */
[----:B------:R-:W-:Y:S02]  /*9120*/  PRMT R121, RZ, 0x7610, R121 ;  /* 0x00007610ff797816 */ /* 0x000fe40000000079 */
[----:B------:R-:W-:Y:S02]  /*9130*/  IADD3 R84, P5, PT, R85, R106, RZ ;  /* 0x0000006a55547210 */ /* 0x000fe40007fbe0ff */
[----:B------:R-:W-:Y:S01]  /*9140*/  ISETP.LT.AND P1, PT, R86, UR31, P1 ;  /* 0x0000001f56007c0c */ /* 0x000fe20008f21270 */
[----:B0-----:R-:W-:-:S02]  /*9150*/  @P6 IMAD.MOV.U32 R100, RZ, RZ, R81 ;  /* 0x000000ffff646224 */ /* 0x001fc400078e0051 */
[----:B------:R-:W-:Y:S01]  /*9160*/  @P6 IMAD.MOV.U32 R101, RZ, RZ, R83 ;  /* 0x000000ffff656224 */ /* 0x000fe200078e0053 */
[----:B------:R-:W-:Y:S02]  /*9170*/  PRMT R140, RZ, 0x7610, R140 ;  /* 0x00007610ff8c7816 */ /* 0x000fe4000000008c */
[----:B------:R-:W-:Y:S02]  /*9180*/  LEA.HI.X.SX32 R85, R85, R107, 0x1, P5 ;  /* 0x0000006b55557211 */ /* 0x000fe400028f0eff */
[----:B------:R0:W3:Y:S01]  /*9190*/  @P6 LDG.E.U8 R121, desc[UR26][R100.64] ;  /* 0x0000001a64796981 */ /* 0x0000e2000c1e1100 */
[----:B------:R-:W-:Y:S02]  /*91a0*/  LOP3.LUT R88, R123, 0x34, RZ, 0xfc, !PT ;  /* 0x000000347b587812 */ /* 0x000fe400078efcff */
[----:B------:R-:W-:Y:S01]  /*91b0*/  PLOP3.LUT P5, PT, PT, PT, UP1, 0x80, 0x8 ;  /* 0x000000000008781c */ /* 0x000fe20003faf018 */
[----:B------:R-:W3:Y:S01]  /*91c0*/  @P2 LDG.E.U8 R140, desc[UR26][R84.64] ;  /* 0x0000001a548c2981 */ /* 0x000ee2000c1e1100 */
[----:B------:R-:W-:-:S02]  /*91d0*/  IADD3 R86, P6, PT, R87, R106, RZ ;  /* 0x0000006a57567210 */ /* 0x000fc40007fde0ff */
[----:B------:R-:W-:Y:S02]  /*91e0*/  PRMT R144, RZ, 0x7610, R144 ;  /* 0x00007610ff907816 */ /* 0x000fe40000000090 */
[----:B------:R-:W-:Y:S02]  /*91f0*/  ISETP.LT.AND P2, PT, R88, UR31, P5 ;  /* 0x0000001f58007c0c */ /* 0x000fe4000af41270 */
[----:B------:R-:W-:Y:S02]  /*9200*/  LEA.HI.X.SX32 R87, R87, R107, 0x1, P6 ;  /* 0x0000006b57577211 */ /* 0x000fe400030f0eff */
[----:B------:R-:W-:Y:S02]  /*9210*/  LOP3.LUT R90, R123, 0x3c, RZ, 0xfc, !PT ;  /* 0x0000003c7b5a7812 */ /* 0x000fe400078efcff */
[----:B------:R-:W-:Y:S01]  /*9220*/  PLOP3.LUT P5, PT, PT, PT, UP1, 0x80, 0x8 ;  /* 0x000000000008781c */ /* 0x000fe20003faf018 */
[----:B------:R-:W3:Y:S03]  /*9230*/  @P1 LDG.E.U8 R144, desc[UR26][R86.64] ;  /* 0x0000001a56901981 */ /* 0x000ee6000c1e1100 */
[----:B------:R-:W-:-:S02]  /*9240*/  ISETP.LT.AND P5, PT, R90, UR31, P5 ;  /* 0x0000001f5a007c0c */ /* 0x000fc4000afa1270 */
[-C--:B------:R-:W-:Y:S02]  /*9250*/  IADD3 R90, P1, PT, R91, R106.reuse, RZ ;  /* 0x0000006a5b5a7210 */ /* 0x080fe40007f3e0ff */
[----:B------:R-:W-:Y:S02]  /*9260*/  IADD3 R88, P6, PT, R89, R106, RZ ;  /* 0x0000006a59587210 */ /* 0x000fe40007fde0ff */
[----:B------:R-:W-:Y:S02]  /*9270*/  LEA.HI.X.SX32 R91, R91, R107, 0x1, P1 ;  /* 0x0000006b5b5b7211 */ /* 0x000fe400008f0eff */
[----:B------:R-:W-:Y:S02]  /*9280*/  PLOP3.LUT P1, PT, PT, PT, UP1, 0x80, 0x8 ;  /* 0x000000000008781c */ /* 0x000fe40003f2f018 */
[----:B------:R-:W-:Y:S02]  /*9290*/  LOP3.LUT R92, R123, 0x6, RZ, 0xfc, !PT ;  /* 0x000000067b5c7812 */ /* 0x000fe400078efcff */
[----:B------:R-:W-:-:S02]  /*92a0*/  PRMT R143, RZ, 0x7610, R143 ;  /* 0x00007610ff8f7816 */ /* 0x000fc4000000008f */
[----:B------:R-:W-:Y:S02]  /*92b0*/  LEA.HI.X.SX32 R89, R89, R107, 0x1, P6 ;  /* 0x0000006b59597211 */ /* 0x000fe400030f0eff */
[----:B------:R-:W-:-:S03]  /*92c0*/  ISETP.LT.AND P1, PT, R92, UR31, P1 ;  /* 0x0000001f5c007c0c */ /* 0x000fc60008f21270 */
[----:B------:R-:W3:Y:S01]  /*92d0*/  @P2 LDG.E.U8 R143, desc[UR26][R88.64] ;  /* 0x0000001a588f2981 */ /* 0x000ee2000c1e1100 */
[C---:B------:R-:W-:Y:S02]  /*92e0*/  IADD3 R92, P2, PT, R93.reuse, R106, RZ ;  /* 0x0000006a5d5c7210 */ /* 0x040fe40007f5e0ff */
[----:B------:R-:W-:Y:S02]  /*92f0*/  PRMT R124, RZ, 0x7610, R124 ;  /* 0x00007610ff7c7816 */ /* 0x000fe4000000007c */
[----:B------:R-:W-:Y:S02]  /*9300*/  LEA.HI.X.SX32 R93, R93, R107, 0x1, P2 ;  /* 0x0000006b5d5d7211 */ /* 0x000fe400010f0eff */
[----:B------:R-:W-:-:S03]  /*9310*/  LOP3.LUT R94, R123, 0x16, RZ, 0xfc, !PT ;  /* 0x000000167b5e7812 */ /* 0x000fc600078efcff */
[----:B------:R-:W3:Y:S01]  /*9320*/  @P1 LDG.E.U8 R124, desc[UR26][R92.64] ;  /* 0x0000001a5c7c1981 */ /* 0x000ee2000c1e1100 */
[----:B------:R-:W-:-:S04]  /*9330*/  PLOP3.LUT P1, PT, PT, PT, UP1, 0x80, 0x8 ;  /* 0x000000000008781c */ /* 0x000fc80003f2f018 */
[----:B------:R-:W-:Y:S02]  /*9340*/  ISETP.LT.AND P1, PT, R94, UR31, P1 ;  /* 0x0000001f5e007c0c */ /* 0x000fe40008f21270 */
[C---:B------:R-:W-:Y:S02]  /*9350*/  IADD3 R94, P2, PT, R95.reuse, R106, RZ ;  /* 0x0000006a5f5e7210 */ /* 0x040fe40007f5e0ff */
[----:B------:R-:W-:Y:S02]  /*9360*/  PRMT R146, RZ, 0x7610, R146 ;  /* 0x00007610ff927816 */ /* 0x000fe40000000092 */
[----:B------:R-:W-:Y:S02]  /*9370*/  LEA.HI.X.SX32 R95, R95, R107, 0x1, P2 ;  /* 0x0000006b5f5f7211 */ /* 0x000fe400010f0eff */
[----:B------:R-:W-:-:S05]  /*9380*/  LOP3.LUT R96, R123, 0x26, RZ, 0xfc, !PT ;  /* 0x000000267b607812 */ /* 0x000fca00078efcff */
        /* <DEDUP_REMOVED lines=13> */
[----:B0-----:R-:W-:-:S05]  /*9460*/  LEA.HI R100, R167, 0xe, RZ, 0x1a ;  /* 0x0000000ea7647811 */ /* 0x001fca00078fd0ff */
[----:B------:R-:W3:Y:S01]  /*9470*/  @P1 LDG.E.U8 R142, desc[UR26][R98.64] ;  /* 0x0000001a628e1981 */ /* 0x000ee2000c1e1100 */
[----:B------:R-:W-:Y:S01]  /*9480*/  PLOP3.LUT P1, PT, PT, PT, UP1, 0x80, 0x8 ;  /* 0x000000000008781c */ /* 0x000fe20003f2f018 */
[----:B------:R-:W-:-:S03]  /*9490*/  IMAD R101, R100, UR10, RZ ;  /* 0x0000000a64657c24 */ /* 0x000fc6000f8e02ff */
[----:B------:R-:W-:Y:S02]  /*94a0*/  ISETP.LT.AND P1, PT, R100, UR31, P1 ;  /* 0x0000001f64007c0c */ /* 0x000fe40008f21270 */
[C---:B------:R-:W-:Y:S02]  /*94b0*/  IADD3 R100, P2, PT, R101.reuse, R106, RZ ;  /* 0x0000006a65647210 */ /* 0x040fe40007f5e0ff */
[----:B------:R-:W-:Y:S02]  /*94c0*/  PRMT R147, RZ, 0x7610, R147 ;  /* 0x00007610ff937816 */ /* 0x000fe40000000093 */
[----:B------:R-:W-:Y:S02]  /*94d0*/  LEA.HI.X.SX32 R101, R101, R107, 0x1, P2 ;  /* 0x0000006b65657211 */ /* 0x000fe400010f0eff */
[----:B------:R-:W-:-:S05]  /*94e0*/  LEA.HI R102, R167, 0x1e, RZ, 0x1a ;  /* 0x0000001ea7667811 */ /* 0x000fca00078fd0ff */
        /* <DEDUP_REMOVED lines=17> */
[----:B------:R-:W-:Y:S01]  /*9600*/  IMAD R108, R123, UR10, RZ ;  /* 0x0000000a7b6c7c24 */ /* 0x000fe2000f8e02ff */
[----:B------:R-:W-:-:S04]  /*9610*/  PLOP3.LUT P1, PT, PT, PT, UP1, 0x80, 0x8 ;  /* 0x000000000008781c */ /* 0x000fc80003f2f018 */
[----:B------:R-:W-:Y:S02]  /*9620*/  IADD3 R106, P2, PT, R108, R106, RZ ;  /* 0x0000006a6c6a7210 */ /* 0x000fe40007f5e0ff */
[----:B------:R-:W-:Y:S02]  /*9630*/  ISETP.LT.AND P1, PT, R123, UR31, P1 ;  /* 0x0000001f7b007c0c */ /* 0x000fe40008f21270 */
[----:B------:R-:W-:Y:S02]  /*9640*/  LOP3.LUT R123, R0, 0xb4, RZ, 0xfc, !PT ;  /* 0x000000b4007b7812 */ /* 0x000fe400078efcff */
[----:B------:R-:W-:Y:S02]  /*9650*/  LEA.HI.X.SX32 R107, R108, R107, 0x1, P2 ;  /* 0x0000006b6c6b7211 */ /* 0x000fe400010f0eff */
[----:B------:R-:W-:-:S05]  /*9660*/  IABS R108, R123 ;  /* 0x0000007b006c7213 */ /* 0x000fca0000000000 */
[----:B------:R-:W-:Y:S01]  /*9670*/  IMAD.HI.U32 R156, R138, R108, RZ ;  /* 0x0000006c8a9c7227 */ /* 0x000fe200078e00ff */
[----:B------:R-:W-:-:S03]  /*9680*/  PRMT R149, RZ, 0x7610, R149 ;  /* 0x00007610ff957816 */ /* 0x000fc60000000095 */
[----:B------:R-:W-:-:S03]  /*9690*/  IMAD.MOV R156, RZ, RZ, -R156 ;  /* 0x000000ffff9c7224 */ /* 0x000fc600078e0a9c */
[----:B------:R-:W3:Y:S01]  /*96a0*/  @P1 LDG.E.U8 R149, desc[UR26][R106.64] ;  /* 0x0000001a6a951981 */ /* 0x000ee2000c1e1100 */
[----:B------:R-:W-:-:S05]  /*96b0*/  IMAD R108, R139, R156, R108 ;  /* 0x0000009c8b6c7224 */ /* 0x000fca00078e026c */
[----:B------:R-:W-:Y:S02]  /*96c0*/  ISETP.GT.U32.AND P1, PT, R139, R108, PT ;  /* 0x0000006c8b00720c */ /* 0x000fe40003f24070 */
[----:B------:R-:W-:-:S11]  /*96d0*/  ISETP.GE.AND P2, PT, R123, RZ, PT ;  /* 0x000000ff7b00720c */ /* 0x000fd60003f46270 */
[----:B------:R-:W-:-:S05]  /*96e0*/  @!P1 IMAD.IADD R108, R108, 0x1, -R139 ;  /* 0x000000016c6c9824 */ /* 0x000fca00078e0a8b */
[----:B------:R-:W-:Y:S01]  /*96f0*/  ISETP.GT.U32.AND P1, PT, R139, R108, PT ;  /* 0x0000006c8b00720c */ /* 0x000fe20003f24070 */
[----:B------:R-:W-:-:S04]  /*9700*/  @!UP2 UIADD3 UR4, UPT, UPT, -UR5, 0x100000, URZ ;  /* 0x001000000504a890 */ /* 0x000fc8000fffe1ff */
[----:B------:R-:W-:Y:S02]  /*9710*/  @!UP2 USHF.L.U32 UR5, UR4, 0xb, URZ ;  /* 0x0000000b0405a899 */ /* 0x000fe400080006ff */
[----:B------:R-:W-:-:S06]  /*9720*/  @!UP2 USHF.L.U32 UR4, UR4, 0x1, URZ ;  /* 0x000000010404a899 */ /* 0x000fcc00080006ff */
[----:B------:R-:W-:-:S04]  /*9730*/  @!P1 IMAD.IADD R108, R108, 0x1, -R139 ;  /* 0x000000016c6c9824 */ /* 0x000fc800078e0a8b */
[----:B------:R-:W-:-:S05]  /*9740*/  @!P2 IMAD.MOV R108, RZ, RZ, -R108 ;  /* 0x000000ffff6ca224 */ /* 0x000fca00078e0a6c */
[----:B------:R-:W-:Y:S01]  /*9750*/  SEL R108, R168, R108, !P4 ;  /* 0x0000006ca86c7207 */ /* 0x000fe20006000000 */
[----:B------:R0:W-:Y:S01]  /*9760*/  STL [R1+0x2cc], R123 ;  /* 0x0002cc7b01007387 */ /* 0x0001e20000100800 */
[----:B------:R-:W-:-:S03]  /*9770*/  VOTEU.ALL UP1, P3 ;  /* 0x0000000000ff7886 */ /* 0x000fc60001820000 */
[----:B------:R-:W-:Y:S02]  /*9780*/  IMAD R108, R108, UR7, RZ ;  /* 0x000000076c6c7c24 */ /* 0x000fe4000f8e02ff */
[----:B------:R1:W1:Y:S01]  /*9790*/  @!UP1 SYNCS.EXCH.64 URZ, [UR13+0xa008], UR4 ;  /* 0x00a008040dff95b2 */ /* 0x0002620008000100 */
[----:B0-----:R-:W-:Y:S02]  /*97a0*/  LOP3.LUT R123, R167, 0x7f, RZ, 0xc0, !PT ;  /* 0x0000007fa77b7812 */ /* 0x001fe400078ec0ff */
[----:B------:R-:W-:-:S03]  /*97b0*/  IADD3 R167, P1, PT, R108, R127, RZ ;  /* 0x0000007f6ca77210 */ /* 0x000fc60007f3e0ff */
[----:B--2---:R0:W-:Y:S04]  /*97c0*/  STS.U8 [R123+UR13+0x8000], R155 ;  /* 0x0080009b7b007988 */ /* 0x0041e8000800000d */
[----:B------:R2:W-:Y:S04]  /*97d0*/  STS.U8 [R123+UR13+0x8200], R154 ;  /* 0x0082009a7b007988 */ /* 0x0005e8000800000d */
[----:B------:R1:W-:Y:S01]  /*97e0*/  STL [R1+0xa8], R167 ;  /* 0x0000a8a701007387 */ /* 0x0003e20000100800 */
[----:B0-----:R-:W-:Y:S01]  /*97f0*/  LEA.HI.X.SX32 R155, R108, R126, 0x1, P1 ;  /* 0x0000007e6c9b7211 */ /* 0x001fe200008f0eff */
[----:B--2---:R-:W-:Y:S01]  /*9800*/  @P0 IMAD.MOV.U32 R154, RZ, RZ, R167 ;  /* 0x000000ffff9a0224 */ /* 0x004fe200078e00a7 */
[----:B-1----:R-:W-:-:S04]  /*9810*/  LOP3.LUT R167, R0, 0xbc, RZ, 0xfc, !PT ;  /* 0x000000bc00a77812 */ /* 0x002fc800078efcff */
[----:B------:R-:W-:Y:S01]  /*9820*/  IABS R108, R167 ;  /* 0x000000a7006c7213 */ /* 0x000fe20000000000 */
[----:B------:R0:W-:Y:S04]  /*9830*/  STS.U8 [R123+UR13+0x8400], R153 ;  /* 0x008400997b007988 */ /* 0x0001e8000800000d */
[----:B0-----:R-:W-:-:S04]  /*9840*/  IMAD.HI.U32 R153, R138, R108, RZ ;  /* 0x0000006c8a997227 */ /* 0x001fc800078e00ff */
[----:B------:R-:W-:-:S04]  /*9850*/  IMAD.MOV R153, RZ, RZ, -R153 ;  /* 0x000000ffff997224 */ /* 0x000fc800078e0a99 */
[----:B------:R-:W-:-:S05]  /*9860*/  IMAD R108, R139, R153, R108 ;  /* 0x000000998b6c7224 */ /* 0x000fca00078e026c */
[----:B------:R-:W-:Y:S02]  /*9870*/  ISETP.GT.U32.AND P1, PT, R139, R108, PT ;  /* 0x0000006c8b00720c */ /* 0x000fe40003f24070 */
[----:B------:R-:W-:-:S11]  /*9880*/  ISETP.GE.AND P2, PT, R167, RZ, PT ;  /* 0x000000ffa700720c */ /* 0x000fd60003f46270 */
[----:B------:R-:W-:-:S05]  /*9890*/  @!P1 IMAD.IADD R108, R108, 0x1, -R139 ;  /* 0x000000016c6c9824 */ /* 0x000fca00078e0a8b */
[----:B------:R-:W-:-:S13]  /*98a0*/  ISETP.GT.U32.AND P1, PT, R139, R108, PT ;  /* 0x0000006c8b00720c */ /* 0x000fda0003f24070 */
[----:B------:R-:W-:-:S04]  /*98b0*/  @!P1 IMAD.IADD R108, R108, 0x1, -R139 ;  /* 0x000000016c6c9824 */ /* 0x000fc800078e0a8b */
[----:B------:R-:W-:-:S05]  /*98c0*/  @!P2 IMAD.MOV R108, RZ, RZ, -R108 ;  /* 0x000000ffff6ca224 */ /* 0x000fca00078e0a6c */
[----:B------:R-:W-:Y:S01]  /*98d0*/  SEL R108, R168, R108, !P4 ;  /* 0x0000006ca86c7207 */ /* 0x000fe20006000000 */
[----:B------:R-:W-:Y:S04]  /*98e0*/  STS.U8 [R123+UR13+0x8600], R152 ;  /* 0x008600987b007988 */ /* 0x000fe8000800000d */
[----:B------:R-:W-:Y:S01]  /*98f0*/  IMAD R108, R108, UR7, RZ ;  /* 0x000000076c6c7c24 */ /* 0x000fe2000f8e02ff */
[----:B------:R-:W-:Y:S04]  /*9900*/  STS.U8 [R123+UR13+0x8800], R145 ;  /* 0x008800917b007988 */ /* 0x000fe8000800000d */
[----:B------:R0:W-:Y:S01]  /*9910*/  STS.U8 [R123+UR13+0x8a00], R109 ;  /* 0x008a006d7b007988 */ /* 0x0001e2000800000d */
[----:B------:R-:W-:-:S03]  /*9920*/  PRMT R173, RZ, 0x7610, R173 ;  /* 0x00007610ffad7816 */ /* 0x000fc600000000ad */
[----:B------:R-:W-:Y:S01]  /*9930*/  STL [R1+0xa4], R155 ;  /* 0x0000a49b01007387 */ /* 0x000fe20000100800 */
[----:B0-----:R-:W-:-:S03]  /*9940*/  IADD3 R123, P1, PT, R108, R127, RZ ;  /* 0x0000007f6c7b7210 */ /* 0x001fc60007f3e0ff */
[----:B------:R0:W-:Y:S01]  /*9950*/  STL [R1+0x28c], R167 ;  /* 0x00028ca701007387 */ /* 0x0001e20000100800 */
[----:B------:R-:W-:Y:S01]  /*9960*/  LEA.HI.X.SX32 R109, R108, R126, 0x1, P1 ;  /* 0x0000007e6c6d7211 */ /* 0x000fe200008f0eff */
[----:B------:R-:W-:-:S05]  /*9970*/  @P0 IMAD.MOV.U32 R108, RZ, RZ, R123 ;  /* 0x000000ffff6c0224 */ /* 0x000fca00078e007b */
[----:B------:R1:W2:Y:S04]  /*9980*/  @P0 LDG.E.U8 R173, desc[UR26][R108.64] ;  /* 0x0000001a6cad0981 */ /* 0x0002a8000c1e1100 */
[----:B0-----:R-:W2:Y:S04]  /*9990*/  LDL.LU R167, [R1+0x494] ;  /* 0x0004940001a77983 */ /* 0x001ea80000300800 */
[----:B------:R-:W-:Y:S04]  /*99a0*/  STL [R1+0xc8], R123 ;  /* 0x0000c87b01007387 */ /* 0x000fe80000100800 */
[----:B------:R1:W-:Y:S02]  /*99b0*/  STL [R1+0xc4], R109 ;  /* 0x0000c46d01007387 */ /* 0x0003e40000100800 */
[----:B-1----:R-:W0:Y:S01]  /*99c0*/  S2R R109, SR_TID.X ;  /* 0x00000000006d7919 */ /* 0x002e220000002100 */
[----:B------:R-:W-:-:S04]  /*99d0*/  LOP3.LUT R123, R0, 0xc4, RZ, 0xfc, !PT ;  /* 0x000000c4007b7812 */ /* 0x000fc800078efcff */
[----:B------:R-:W-:Y:S02]  /*99e0*/  IABS R108, R123 ;  /* 0x0000007b006c7213 */ /* 0x000fe40000000000 */
[----:B0-----:R-:W-:-:S05]  /*99f0*/  LOP3.LUT R109, R109, 0x7f, RZ, 0xc0, !PT ;  /* 0x0000007f6d6d7812 */ /* 0x001fca00078ec0ff */
[----:B------:R0:W-:Y:S02]  /*9a00*/  STS.U8 [R109+UR13+0x8c00], R110 ;  /* 0x008c006e6d007988 */ /* 0x0001e4000800000d */
[----:B0-----:R-:W-:-:S04]  /*9a10*/  IMAD.HI.U32 R109, R138, R108, RZ ;  /* 0x0000006c8a6d7227 */ /* 0x001fc800078e00ff */
[----:B------:R-:W-:-:S04]  /*9a20*/  IMAD.MOV R109, RZ, RZ, -R109 ;  /* 0x000000ffff6d7224 */ /* 0x000fc800078e0a6d */
[----:B------:R-:W-:-:S05]  /*9a30*/  IMAD R108, R139, R109, R108 ;  /* 0x0000006d8b6c7224 */ /* 0x000fca00078e026c */
[----:B------:R-:W-:Y:S01]  /*9a40*/  ISETP.GT.U32.AND P1, PT, R139, R108, PT ;  /* 0x0000006c8b00720c */ /* 0x000fe20003f24070 */
[----:B------:R-:W0:Y:S01]  /*9a50*/  S2R R110, SR_TID.X ;  /* 0x00000000006e7919 */ /* 0x000e220000002100 */
[----:B------:R-:W-:-:S11]  /*9a60*/  ISETP.GE.AND P2, PT, R123, RZ, PT ;  /* 0x000000ff7b00720c */ /* 0x000fd60003f46270 */
[----:B------:R-:W-:-:S05]  /*9a70*/  @!P1 IMAD.IADD R108, R108, 0x1, -R139 ;  /* 0x000000016c6c9824 */ /* 0x000fca00078e0a8b */
[----:B------:R-:W-:-:S13]  /*9a80*/  ISETP.GT.U32.AND P1, PT, R139, R108, PT ;  /* 0x0000006c8b00720c */ /* 0x000fda0003f24070 */
[----:B------:R-:W-:-:S04]  /*9a90*/  @!P1 IMAD.IADD R108, R108, 0x1, -R139 ;  /* 0x000000016c6c9824 */ /* 0x000fc800078e0a8b */
[----:B------:R-:W-:Y:S01]  /*9aa0*/  @!P2 IMAD.MOV R108, RZ, RZ, -R108 ;  /* 0x000000ffff6ca224 */ /* 0x000fe200078e0a6c */
[----:B0-----:R-:W-:-:S04]  /*9ab0*/  LOP3.LUT R110, R110, 0x7f, RZ, 0xc0, !PT ;  /* 0x0000007f6e6e7812 */ /* 0x001fc800078ec0ff */
[----:B------:R-:W-:Y:S02]  /*9ac0*/  SEL R109, R168, R108, !P4 ;  /* 0x0000006ca86d7207 */ /* 0x000fe40006000000 */
[----:B------:R-:W-:-:S03]  /*9ad0*/  LOP3.LUT R108, R110, 0x10, RZ, 0x3c, !PT ;  /* 0x000000106e6c7812 */ /* 0x000fc600078e3cff */
[----:B------:R-:W-:Y:S01]  /*9ae0*/  IMAD R109, R109, UR7, RZ ;  /* 0x000000076d6d7c24 */ /* 0x000fe2000f8e02ff */
[----:B------:R0:W-:Y:S01]  /*9af0*/  STS.U8 [R110+UR13+0x8e00], R111 ;  /* 0x008e006f6e007988 */ /* 0x0001e2000800000d */
[----:B------:R-:W-:-:S03]  /*9b00*/  PRMT R172, RZ, 0x7610, R172 ;  /* 0x00007610ffac7816 */ /* 0x000fc600000000ac */
[----:B------:R1:W-:Y:S01]  /*9b10*/  STS.U8 [R108+UR13+0x8480], R112 ;  /* 0x008480706c007988 */ /* 0x0003e2000800000d */
[C---:B0-----:R-:W-:Y:S02]  /*9b20*/  IADD3 R110, P1, PT, R109.reuse, R127, RZ ;  /* 0x0000007f6d6e7210 */ /* 0x041fe40007f3e0ff */
[----:B-1----:R-:W-:Y:S02]  /*9b30*/  LOP3.LUT R112, R0, 0xcc, RZ, 0xfc, !PT ;  /* 0x000000cc00707812 */ /* 0x002fe400078efcff */
[----:B------:R-:W-:Y:S02]  /*9b40*/  LEA.HI.X.SX32 R111, R109, R126, 0x1, P1 ;  /* 0x0000007e6d6f7211 */ /* 0x000fe400008f0eff */
[----:B------:R-:W-:Y:S01]  /*9b50*/  IABS R109, R112 ;  /* 0x00000070006d7213 */ /* 0x000fe20000000000 */
[----:B------:R-:W-:Y:S04]  /*9b60*/  STL [R1+0x264], R123 ;  /* 0x0002647b01007387 */ /* 0x000fe80000100800 */
[----:B------:R0:W-:Y:S04]  /*9b70*/  STL [R1+0xe8], R110 ;  /* 0x0000e86e01007387 */ /* 0x0001e80000100800 */
[----:B------:R0:W2:Y:S02]  /*9b80*/  @P0 LDG.E.U8 R172, desc[UR26][R110.64] ;  /* 0x0000001a6eac0981 */ /* 0x0000a4000c1e1100 */
        /* <DEDUP_REMOVED lines=9> */
[----:B------:R-:W-:-:S05]  /*9c20*/  SEL R109, R168, R109, !P4 ;  /* 0x0000006da86d7207 */ /* 0x000fca0006000000 */
[----:B------:R-:W-:Y:S01]  /*9c30*/  IMAD R109, R109, UR7, RZ ;  /* 0x000000076d6d7c24 */ /* 0x000fe2000f8e02ff */
[----:B------:R0:W-:Y:S01]  /*9c40*/  STL [R1+0xe4], R111 ;  /* 0x0000e46f01007387 */ /* 0x0001e20000100800 */
[----:B------:R-:W-:-:S03]  /*9c50*/  PRMT R161, RZ, 0x7610, R161 ;  /* 0x00007610ffa17816 */ /* 0x000fc600000000a1 */
[C---:B------:R-:W-:Y:S01]  /*9c60*/  IADD3 R110, P1, PT, R109.reuse, R127, RZ ;  /* 0x0000007f6d6e7210 */ /* 0x040fe20007f3e0ff */
[----:B------:R1:W-:Y:S03]  /*9c70*/  STL [R1+0x260], R112 ;  /* 0x0002607001007387 */ /* 0x0003e60000100800 */
[----:B0-----:R-:W-:Y:S01]  /*9c80*/  LEA.HI.X.SX32 R111, R109, R126, 0x1, P1 ;  /* 0x0000007e6d6f7211 */ /* 0x001fe200008f0eff */
[----:B------:R0:W-:Y:S01]  /*9c90*/  STL [R1+0x108], R110 ;  /* 0x0001086e01007387 */ /* 0x0001e20000100800 */
[----:B-1----:R-:W-:-:S03]  /*9ca0*/  LOP3.LUT R112, R0, 0xd4, RZ, 0xfc, !PT ;  /* 0x000000d400707812 */ /* 0x002fc600078efcff */
[----:B------:R0:W2:Y:S04]  /*9cb0*/  @P0 LDG.E.U8 R161, desc[UR26][R110.64] ;  /* 0x0000001a6ea10981 */ /* 0x0000a8000c1e1100 */
[----:B------:R1:W-:Y:S01]  /*9cc0*/  STL [R1+0x104], R111 ;  /* 0x0001046f01007387 */ /* 0x0003e20000100800 */
[----:B0-----:R-:W-:-:S05]  /*9cd0*/  IABS R110, R112 ;  /* 0x00000070006e7213 */ /* 0x001fca0000000000 */
[----:B-1----:R-:W-:-:S04]  /*9ce0*/  IMAD.HI.U32 R111, R138, R110, RZ ;  /* 0x0000006e8a6f7227 */ /* 0x002fc800078e00ff */
        /* <DEDUP_REMOVED lines=10> */
[----:B------:R0:W-:Y:S04]  /*9d90*/  STL [R1+0x25c], R112 ;  /* 0x00025c7001007387 */ /* 0x0001e80000100800 */
[C---:B------:R-:W-:Y:S02]  /*9da0*/  IADD3 R111, P1, PT, R110.reuse, R127, RZ ;  /* 0x0000007f6e6f7210 */ /* 0x040fe40007f3e0ff */
[----:B------:R-:W-:Y:S02]  /*9db0*/  PRMT R160, RZ, 0x7610, R160 ;  /* 0x00007610ffa07816 */ /* 0x000fe400000000a0 */
[----:B0-----:R-:W-:Y:S01]  /*9dc0*/  LEA.HI.X.SX32 R112, R110, R126, 0x1, P1 ;  /* 0x0000007e6e707211 */ /* 0x001fe200008f0eff */
[----:B------:R0:W-:Y:S01]  /*9dd0*/  STL [R1+0x128], R111 ;  /* 0x0001286f01007387 */ /* 0x0001e20000100800 */
[----:B------:R-:W-:-:S03]  /*9de0*/  @P0 IMAD.MOV.U32 R110, RZ, RZ, R111 ;  /* 0x000000ffff6e0224 */ /* 0x000fc600078e006f */
[----:B------:R1:W-:Y:S01]  /*9df0*/  STL [R1+0x124], R112 ;  /* 0x0001247001007387 */ /* 0x0003e20000100800 */
[----:B0-----:R-:W-:Y:S01]  /*9e00*/  @P0 IMAD.MOV.U32 R111, RZ, RZ, R112 ;  /* 0x000000ffff6f0224 */ /* 0x001fe200078e0070 */
[----:B-1----:R-:W-:-:S04]  /*9e10*/  LOP3.LUT R112, R0, 0xdc, RZ, 0xfc, !PT ;  /* 0x000000dc00707812 */ /* 0x002fc800078efcff */
[----:B------:R0:W2:Y:S02]  /*9e20*/  @P0 LDG.E.U8 R160, desc[UR26][R110.64] ;  /* 0x0000001a6ea00981 */ /* 0x0000a4000c1e1100 */
[----:B0-----:R-:W-:-:S05]  /*9e30*/  IABS R110, R112 ;  /* 0x00000070006e7213 */ /* 0x001fca0000000000 */
[----:B------:R-:W-:-:S04]  /*9e40*/  IMAD.HI.U32 R111, R138, R110, RZ ;  /* 0x0000006e8a6f7227 */ /* 0x000fc800078e00ff */
[----:B------:R-:W-:-:S04]  /*9e50*/  IMAD.MOV R111, RZ, RZ, -R111 ;  /* 0x000000ffff6f7224 */ /* 0x000fc800078e0a6f */
[----:B------:R-:W-:-:S05]  /*9e60*/  IMAD R110, R139, R111, R110 ;  /* 0x0000006f8b6e7224 */ /* 0x000fca00078e026e */
[----:B------:R-:W-:Y:S01]  /*9e70*/  ISETP.GT.U32.AND P1, PT, R139, R110, PT ;  /* 0x0000006e8b00720c */ /* 0x000fe20003f24070 */
[----:B------:R0:W-:Y:S01]  /*9e80*/  STS.U8 [R108+UR13+0x8080], R114 ;  /* 0x008080726c007988 */ /* 0x0001e2000800000d */
[----:B------:R-:W-:Y:S01]  /*9e90*/  ISETP.GE.AND P2, PT, R112, RZ, PT ;  /* 0x000000ff7000720c */ /* 0x000fe20003f46270 */
[----:B0-----:R-:W0:Y:S10]  /*9ea0*/  S2R R114, SR_TID.X ;  /* 0x0000000000727919 */ /* 0x001e340000002100 */
[----:B------:R-:W-:-:S05]  /*9eb0*/  @!P1 IMAD.IADD R110, R110, 0x1, -R139 ;  /* 0x000000016e6e9824 */ /* 0x000fca00078e0a8b */
[----:B------:R-:W-:Y:S02]  /*9ec0*/  ISETP.GT.U32.AND P1, PT, R139, R110, PT ;  /* 0x0000006e8b00720c */ /* 0x000fe40003f24070 */
[----:B------:R-:W-:-:S06]  /*9ed0*/  PRMT R119, RZ, 0x7610, R119 ;  /* 0x00007610ff777816 */ /* 0x000fcc0000000077 */
[----:B------:R-:W3:Y:S05]  /*9ee0*/  @P5 LDG.E.U8 R119, desc[UR26][R90.64] ;  /* 0x0000001a5a775981 */ /* 0x000eea000c1e1100 */
[----:B------:R-:W-:-:S04]  /*9ef0*/  @!P1 IMAD.IADD R110, R110, 0x1, -R139 ;  /* 0x000000016e6e9824 */ /* 0x000fc800078e0a8b */
[----:B------:R-:W-:-:S05]  /*9f00*/  @!P2 IMAD.MOV R110, RZ, RZ, -R110 ;  /* 0x000000ffff6ea224 */ /* 0x000fca00078e0a6e */
[----:B------:R-:W-:Y:S02]  /*9f10*/  SEL R110, R168, R110, !P4 ;  /* 0x0000006ea86e7207 */ /* 0x000fe40006000000 */
[----:B0-----:R-:W-:-:S03]  /*9f20*/  LOP3.LUT R114, R114, 0x7f, RZ, 0xc0, !PT ;  /* 0x0000007f72727812 */ /* 0x001fc600078ec0ff */
[----:B------:R-:W-:Y:S01]  /*9f30*/  IMAD R111, R110, UR7, RZ ;  /* 0x000000076e6f7c24 */ /* 0x000fe2000f8e02ff */
[----:B------:R0:W-:Y:S01]  /*9f40*/  STL [R1+0x258], R112 ;  /* 0x0002587001007387 */ /* 0x0001e20000100800 */
[C---:B------:R-:W-:Y:S02]  /*9f50*/  LOP3.LUT R109, R114.reuse, 0x20, RZ, 0x3c, !PT ;  /* 0x00000020726d7812 */ /* 0x040fe400078e3cff */
[----:B------:R-:W-:Y:S02]  /*9f60*/  LOP3.LUT R110, R114, 0x30, RZ, 0x3c, !PT ;  /* 0x00000030726e7812 */ /* 0x000fe400078e3cff */
[----:B------:R-:W-:Y:S01]  /*9f70*/  LOP3.LUT R114, R0, 0xe4, RZ, 0xfc, !PT ;  /* 0x000000e400727812 */ /* 0x000fe200078efcff */
[----:B------:R1:W-:Y:S01]  /*9f80*/  STS.U8 [R108+UR13+0x8280], R113 ;  /* 0x008280716c007988 */ /* 0x0003e2000800000d */
[----:B------:R-:W-:Y:S02]  /*9f90*/  PRMT R171, RZ, 0x7610, R171 ;  /* 0x00007610ffab7816 */ /* 0x000fe400000000ab */
[----:B0-----:R-:W-:-:S04]  /*9fa0*/  IADD3 R112, P1, PT, R111, R127, RZ ;  /* 0x0000007f6f707210 */ /* 0x001fc80007f3e0ff */
[----:B-1----:R-:W-:Y:S02]  /*9fb0*/  LEA.HI.X.SX32 R113, R111, R126, 0x1, P1 ;  /* 0x0000007e6f717211 */ /* 0x002fe400008f0eff */
[----:B------:R-:W-:Y:S01]  /*9fc0*/  IABS R111, R114 ;  /* 0x00000072006f7213 */ /* 0x000fe20000000000 */
[----:B------:R0:W-:Y:S04]  /*9fd0*/  STL [R1+0x160], R112 ;  /* 0x0001607001007387 */ /* 0x0001e80000100800 */
[----:B------:R0:W3:Y:S02]  /*9fe0*/  @P0 LDG.E.U8 R171, desc[UR26][R112.64] ;  /* 0x0000001a70ab0981 */ /* 0x0000e4000c1e1100 */
        /* <DEDUP_REMOVED lines=10> */
[----:B------:R-:W-:Y:S04]  /*a090*/  STL [R1+0x15c], R113 ;  /* 0x00015c7101007387 */ /* 0x000fe80000100800 */
[----:B------:R-:W-:Y:S01]  /*a0a0*/  IMAD R111, R111, UR7, RZ ;  /* 0x000000076f6f7c24 */ /* 0x000fe2000f8e02ff */
[----:B------:R0:W-:Y:S01]  /*a0b0*/  STL [R1+0x254], R114 ;  /* 0x0002547201007387 */ /* 0x0001e20000100800 */
[----:B------:R-:W-:-:S03]  /*a0c0*/  PRMT R170, RZ, 0x7610, R170 ;  /* 0x00007610ffaa7816 */ /* 0x000fc600000000aa */
[C---:B------:R-:W-:Y:S02]  /*a0d0*/  IADD3 R112, P1, PT, R111.reuse, R127, RZ ;  /* 0x0000007f6f707210 */ /* 0x040fe40007f3e0ff */
[----:B0-----:R-:W-:Y:S02]  /*a0e0*/  LOP3.LUT R114, R0, 0xec, RZ, 0xfc, !PT ;  /* 0x000000ec00727812 */ /* 0x001fe400078efcff */
[----:B------:R-:W-:Y:S02]  /*a0f0*/  LEA.HI.X.SX32 R113, R111, R126, 0x1, P1 ;  /* 0x0000007e6f717211 */ /* 0x000fe400008f0eff */
[----:B------:R-:W-:Y:S01]  /*a100*/  IABS R111, R114 ;  /* 0x00000072006f7213 */ /* 0x000fe20000000000 */
[----:B------:R0:W-:Y:S04]  /*a110*/  STL [R1+0x178], R112 ;  /* 0x0001787001007387 */ /* 0x0001e80000100800 */
[----:B------:R0:W4:Y:S02]  /*a120*/  @P0 LDG.E.U8 R170, desc[UR26][R112.64] ;  /* 0x0000001a70aa0981 */ /* 0x000124000c1e1100 */
        /* <DEDUP_REMOVED lines=33> */
[----:B--2---:R-:W-:-:S03]  /*a340*/  PRMT R167, RZ, 0x7610, R167 ;  /* 0x00007610ffa77816 */ /* 0x004fc600000000a7 */
[C---:B------:R-:W-:Y:S02]  /*a350*/  IADD3 R112, P1, PT, R111.reuse, R127, RZ ;  /* 0x0000007f6f707210 */ /* 0x040fe40007f3e0ff */
[----:B0-----:R-:W-:Y:S02]  /*a360*/  LOP3.LUT R114, R0, 0xfc, RZ, 0xfc, !PT ;  /* 0x000000fc00727812 */ /* 0x001fe400078efcff */
[----:B------:R-:W-:Y:S02]  /*a370*/  LEA.HI.X.SX32 R113, R111, R126, 0x1, P1 ;  /* 0x0000007e6f717211 */ /* 0x000fe400008f0eff */
[----:B------:R-:W-:Y:S01]  /*a380*/  IABS R111, R114 ;  /* 0x00000072006f7213 */ /* 0x000fe20000000000 */
[----:B------:R0:W-:Y:S04]  /*a390*/  STL [R1+0x1a8], R112 ;  /* 0x0001a87001007387 */ /* 0x0001e80000100800 */
[----:B------:R0:W2:Y:S02]  /*a3a0*/  @P0 LDG.E.U8 R167, desc[UR26][R112.64] ;  /* 0x0000001a70a70981 */ /* 0x0000a4000c1e1100 */
[----:B0-----:R-:W-:-:S04]  /*a3b0*/  IMAD.HI.U32 R112, R138, R111, RZ ;  /* 0x0000006f8a707227 */ /* 0x001fc800078e00ff */
[----:B------:R-:W-:-:S04]  /*a3c0*/  IMAD.MOV R112, RZ, RZ, -R112 ;  /* 0x000000ffff707224 */ /* 0x000fc800078e0a70 */
[----:B------:R-:W-:-:S05]  /*a3d0*/  IMAD R111, R139, R112, R111 ;  /* 0x000000708b6f7224 */ /* 0x000fca00078e026f */
[----:B------:R-:W-:Y:S01]  /*a3e0*/  ISETP.GT.U32.AND P1, PT, R139, R111, PT ;  /* 0x0000006f8b00720c */ /* 0x000fe20003f24070 */
[----:B------:R-:W-:Y:S04]  /*a3f0*/  STS.U8 [R108+UR13+0x8680], R115 ;  /* 0x008680736c007988 */ /* 0x000fe8000800000d */
[----:B------:R-:W-:Y:S04]  /*a400*/  STS.U8 [R108+UR13+0x8880], R118 ;  /* 0x008880766c007988 */ /* 0x000fe8000800000d */
[----:B------:R-:W-:Y:S04]  /*a410*/  STS.U8 [R108+UR13+0x8a80], R117 ;  /* 0x008a80756c007988 */ /* 0x000fe8000800000d */
[----:B------:R-:W-:Y:S04]  /*a420*/  STS.U8 [R108+UR13+0x8c80], R116 ;  /* 0x008c80746c007988 */ /* 0x000fe8000800000d */
[----:B------:R-:W-:Y:S04]  /*a430*/  STS.U8 [R108+UR13+0x8e80], R120 ;  /* 0x008e80786c007988 */ /* 0x000fe8000800000d */
[----:B---3--:R0:W-:Y:S01]  /*a440*/  STS.U8 [R109+UR13+0x8100], R134 ;  /* 0x008100866d007988 */ /* 0x0081e2000800000d */
[----:B------:R-:W-:Y:S01]  /*a450*/  @!P1 IMAD.IADD R111, R111, 0x1, -R139 ;  /* 0x000000016f6f9824 */ /* 0x000fe200078e0a8b */
[----:B------:R-:W1:Y:S01]  /*a460*/  S2R R123, SR_TID.X ;  /* 0x00000000007b7919 */ /* 0x000e620000002100 */
[----:B0-----:R-:W0:Y:S03]  /*a470*/  S2R R134, SR_TID.X ;  /* 0x0000000000867919 */ /* 0x001e260000002100 */
[----:B------:R-:W-:-:S02]  /*a480*/  ISETP.GT.U32.AND P1, PT, R139, R111, PT ;  /* 0x0000006f8b00720c */ /* 0x000fc40003f24070 */
[----:B------:R-:W-:Y:S01]  /*a490*/  ISETP.GE.AND P2, PT, R114, RZ, PT ;  /* 0x000000ff7200720c */ /* 0x000fe20003f46270 */
[----:B------:R-:W-:Y:S10]  /*a4a0*/  STS.U8 [R109+UR13+0x8300], R141 ;  /* 0x0083008d6d007988 */ /* 0x000ff4000800000d */
[----:B------:R-:W-:Y:S01]  /*a4b0*/  @!P1 IMAD.IADD R111, R111, 0x1, -R139 ;  /* 0x000000016f6f9824 */ /* 0x000fe200078e0a8b */
[----:B------:R-:W-:Y:S03]  /*a4c0*/  STS.U8 [R109+UR13+0x8500], R122 ;  /* 0x0085007a6d007988 */ /* 0x000fe6000800000d */
[----:B------:R-:W-:Y:S01]  /*a4d0*/  @!P2 IMAD.MOV R111, RZ, RZ, -R111 ;  /* 0x000000ffff6fa224 */ /* 0x000fe200078e0a6f */
[----:B------:R-:W-:Y:S04]  /*a4e0*/  STS.U8 [R109+UR13+0x8700], R121 ;  /* 0x008700796d007988 */ /* 0x000fe8000800000d */
[----:B------:R-:W-:Y:S01]  /*a4f0*/  STS.U8 [R109+UR13+0x8900], R140 ;  /* 0x0089008c6d007988 */ /* 0x000fe2000800000d */
[----:B------:R-:W-:-:S03]  /*a500*/  SEL R111, R168, R111, !P4 ;  /* 0x0000006fa86f7207 */ /* 0x000fc60006000000 */
[----:B------:R-:W-:Y:S04]  /*a510*/  STS.U8 [R109+UR13+0x8b00], R144 ;  /* 0x008b00906d007988 */ /* 0x000fe8000800000d */
[----:B------:R-:W-:Y:S04]  /*a520*/  STS.U8 [R109+UR13+0x8d00], R143 ;  /* 0x008d008f6d007988 */ /* 0x000fe8000800000d */
[----:B------:R-:W-:Y:S04]  /*a530*/  STS.U8 [R109+UR13+0x8f00], R119 ;  /* 0x008f00776d007988 */ /* 0x000fe8000800000d */
[----:B------:R0:W-:Y:S01]  /*a540*/  STS.U8 [R110+UR13+0x8580], R146 ;  /* 0x008580926e007988 */ /* 0x0001e2000800000d */
[----:B-1----:R-:W-:Y:S01]  /*a550*/  SHF.R.U32.HI R123, RZ, 0x6, R123 ;  /* 0x00000006ff7b7819 */ /* 0x002fe2000001167b */
[----:B------:R-:W-:-:S02]  /*a560*/  IMAD R111, R111, UR7, RZ ;  /* 0x000000076f6f7c24 */ /* 0x000fc4000f8e02ff */
[----:B------:R-:W-:Y:S01]  /*a570*/  STS.U8 [R110+UR13+0x8180], R124 ;  /* 0x0081807c6e007988 */ /* 0x000fe2000800000d */
[----:B0-----:R-:W-:-:S03]  /*a580*/  LOP3.LUT R146, R134, 0x7f, RZ, 0xc0, !PT ;  /* 0x0000007f86927812 */ /* 0x001fc600078ec0ff */
[----:B------:R-:W-:Y:S01]  /*a590*/  STS.U8 [R110+UR13+0x8980], R148 ;  /* 0x008980946e007988 */ /* 0x000fe2000800000d */
[----:B------:R-:W-:-:S03]  /*a5a0*/  SGXT.U32 R123, R123, 0x1 ;  /* 0x000000017b7b781a */ /* 0x000fc60000000000 */
[----:B------:R-:W-:Y:S04]  /*a5b0*/  STS.U8 [R110+UR13+0x8d80], R142 ;  /* 0x008d808e6e007988 */ /* 0x000fe8000800000d */
[----:B------:R-:W-:Y:S04]  /*a5c0*/  STS.U8 [R110+UR13+0x8380], R147 ;  /* 0x008380936e007988 */ /* 0x000fe8000800000d */
[----:B------:R-:W-:Y:S04]  /*a5d0*/  STS.U8 [R110+UR13+0x8780], R150 ;  /* 0x008780966e007988 */ /* 0x000fe8000800000d */
[----:B------:R-:W-:Y:S04]  /*a5e0*/  STS.U8 [R110+UR13+0x8b80], R151 ;  /* 0x008b80976e007988 */ /* 0x000fe8000800000d */
[----:B------:R-:W-:Y:S04]  /*a5f0*/  STS.U8 [R110+UR13+0x8f80], R149 ;  /* 0x008f80956e007988 */ /* 0x000fe8000800000d */
[----:B------:R-:W-:Y:S04]  /*a600*/  STS.U8 [R146+UR13], R157 ;  /* 0x0000009d92007988 */ /* 0x000fe8000800000d */
[----:B------:R-:W-:Y:S01]  /*a610*/  STS.U8 [R146+UR13+0x200], R158 ;  /* 0x0002009e92007988 */ /* 0x000fe2000800000d */
[----:B------:R-:W-:-:S03]  /*a620*/  IADD3 R112, P1, PT, R111, R127, RZ ;  /* 0x0000007f6f707210 */ /* 0x000fc60007f3e0ff */
[----:B------:R-:W-:Y:S04]  /*a630*/  STS.U8 [R146+UR13+0x400], R159 ;  /* 0x0004009f92007988 */ /* 0x000fe8000800000d */
[----:B------:R-:W-:Y:S04]  /*a640*/  STS.U8 [R146+UR13+0x600], R163 ;  /* 0x000600a392007988 */ /* 0x000fe8000800000d */
[----:B------:R-:W-:Y:S04]  /*a650*/  STS.U8 [R146+UR13+0x800], R162 ;  /* 0x000800a292007988 */ /* 0x000fe8000800000d */
[----:B------:R-:W-:Y:S04]  /*a660*/  STL [R1+0x1a4], R113 ;  /* 0x0001a47101007387 */ /* 0x000fe80000100800 */
[----:B------:R0:W-:Y:S04]  /*a670*/  STL [R1+0x248], R114 ;  /* 0x0002487201007387 */ /* 0x0001e80000100800 */
[----:B------:R-:W-:Y:S04]  /*a680*/  STS.U8 [R146+UR13+0xa00], R175 ;  /* 0x000a00af92007988 */ /* 0x000fe8000800000d */
[----:B------:R-:W-:Y:S01]  /*a690*/  STS.U8 [R146+UR13+0xc00], R165 ;  /* 0x000c00a592007988 */ /* 0x000fe2000800000d */
[----:B0-----:R-:W-:-:S03]  /*a6a0*/  LOP3.LUT R114, R133, 0x6, R123, 0xfe, !PT ;  /* 0x0000000685727812 */ /* 0x001fc600078efe7b */
[----:B------:R0:W-:Y:S01]  /*a6b0*/  STS.U8 [R146+UR13+0xe00], R166 ;  /* 0x000e00a692007988 */ /* 0x0001e2000800000d */
[----:B------:R-:W-:Y:S02]  /*a6c0*/  LEA.HI.X.SX32 R113, R111, R126, 0x1, P1 ;  /* 0x0000007e6f717211 */ /* 0x000fe400008f0eff */
[----:B------:R-:W-:Y:S01]  /*a6d0*/  IABS R111, R114 ;  /* 0x00000072006f7213 */ /* 0x000fe20000000000 */
[----:B------:R1:W-:Y:S01]  /*a6e0*/  STL [R1+0x1c0], R112 ;  /* 0x0001c07001007387 */ /* 0x0003e20000100800 */
[----:B0-----:R-:W-:-:S06]  /*a6f0*/  PRMT R166, RZ, 0x7610, R166 ;  /* 0x00007610ffa67816 */ /* 0x001fcc00000000a6 */
[----:B------:R1:W3:Y:S02]  /*a700*/  @P0 LDG.E.U8 R166, desc[UR26][R112.64] ;  /* 0x0000001a70a60981 */ /* 0x0002e4000c1e1100 */
[----:B-1----:R-:W-:-:S04]  /*a710*/  IMAD.HI.U32 R112, R138, R111, RZ ;  /* 0x0000006f8a707227 */ /* 0x002fc800078e00ff */
[----:B------:R-:W-:-:S04]  /*a720*/  IMAD.MOV R112, RZ, RZ, -R112 ;  /* 0x000000ffff707224 */ /* 0x000fc800078e0a70 */
[----:B------:R-:W-:-:S05]  /*a730*/  IMAD R111, R139, R112, R111 ;  /* 0x000000708b6f7224 */ /* 0x000fca00078e026f */
[----:B------:R-:W-:Y:S01]  /*a740*/  ISETP.GT.U32.AND P1, PT, R139, R111, PT ;  /* 0x0000006f8b00720c */ /* 0x000fe20003f24070 */
[----:B------:R-:W-:Y:S01]  /*a750*/  STL [R1+0x1bc], R113 ;  /* 0x0001bc7101007387 */ /* 0x000fe20000100800 */
[----:B------:R-:W-:-:S03]  /*a760*/  ISETP.GE.AND P2, PT, R114, RZ, PT ;  /* 0x000000ff7200720c */ /* 0x000fc60003f46270 */
[----:B------:R0:W-:Y:S08]  /*a770*/  STL [R1+0x224], R114 ;  /* 0x0002247201007387 */ /* 0x0001f00000100800 */
[----:B------:R-:W-:Y:S01]  /*a780*/  @!P1 IMAD.IADD R111, R111, 0x1, -R139 ;  /* 0x000000016f6f9824 */ /* 0x000fe200078e0a8b */
[----:B0-----:R-:W0:Y:S04]  /*a790*/  S2R R114, SR_TID.X ;  /* 0x0000000000727919 */ /* 0x001e280000002100 */
[----:B------:R-:W-:-:S13]  /*a7a0*/  ISETP.GT.U32.AND P1, PT, R139, R111, PT ;  /* 0x0000006f8b00720c */ /* 0x000fda0003f24070 */
[----:B------:R-:W-:-:S04]  /*a7b0*/  @!P1 IMAD.IADD R111, R111, 0x1, -R139 ;  /* 0x000000016f6f9824 */ /* 0x000fc800078e0a8b */
[----:B------:R-:W-:-:S05]  /*a7c0*/  @!P2 IMAD.MOV R111, RZ, RZ, -R111 ;  /* 0x000000ffff6fa224 */ /* 0x000fca00078e0a6f */
[----:B------:R-:W-:-:S05]  /*a7d0*/  SEL R111, R168, R111, !P4 ;  /* 0x0000006fa86f7207 */ /* 0x000fca0006000000 */
[----:B------:R-:W-:Y:S01]  /*a7e0*/  IMAD R112, R111, UR7, RZ ;  /* 0x000000076f707c24 */ /* 0x000fe2000f8e02ff */
[----:B0-----:R-:W-:-:S04]  /*a7f0*/  LEA.HI R118, R114, 0xe, RZ, 0x1a ;  /* 0x0000000e72767811 */ /* 0x001fc800078fd0ff */
[----:B------:R-:W-:Y:S01]  /*a800*/  IADD3 R111, P1, PT, R112, R127, RZ ;  /* 0x0000007f706f7210 */ /* 0x000fe20007f3e0ff */
[----:B------:R-:W-:-:S03]  /*a810*/  IMAD.IADD R116, R133, 0x1, R118 ;  /* 0x0000000185747824 */ /* 0x000fc600078e0276 */
[----:B------:R-:W-:Y:S01]  /*a820*/  LEA.HI.X.SX32 R112, R112, R126, 0x1, P1 ;  /* 0x0000007e70707211 */ /* 0x000fe200008f0eff */
[----:B------:R-:W-:Y:S01]  /*a830*/  @P0 IMAD.MOV.U32 R114, RZ, RZ, R111 ;  /* 0x000000ffff720224 */ /* 0x000fe200078e006f */
[----:B------:R-:W-:Y:S02]  /*a840*/  PRMT R165, RZ, 0x7610, R165 ;  /* 0x00007610ffa57816 */ /* 0x000fe400000000a5 */
[----:B------:R-:W-:Y:S01]  /*a850*/  IABS R113, R116 ;  /* 0x0000007400717213 */ /* 0x000fe20000000000 */
[----:B------:R-:W-:-:S05]  /*a860*/  @P0 IMAD.MOV.U32 R115, RZ, RZ, R112 ;  /* 0x000000ffff730224 */ /* 0x000fca00078e0070 */
        /* <DEDUP_REMOVED lines=11> */
[----:B------:R-:W-:-:S05]  /*a920*/  IMAD R114, R113, UR7, RZ ;  /* 0x0000000771727c24 */ /* 0x000fca000f8e02ff */
[C---:B------:R-:W-:Y:S01]  /*a930*/  IADD3 R113, P1, PT, R114.reuse, R127, RZ ;  /* 0x0000007f72717210 */ /* 0x040fe20007f3e0ff */
[----:B------:R0:W-:Y:S01]  /*a940*/  STS.U8 [R146+UR13+0x1000], R164 ;  /* 0x001000a492007988 */ /* 0x0001e2000800000d */
[----:B------:R-:W-:Y:S02]  /*a950*/  LOP3.LUT R118, R133, 0x16, R123, 0xfe, !PT ;  /* 0x0000001685767812 */ /* 0x000fe400078efe7b */
[----:B------:R-:W-:Y:S01]  /*a960*/  LEA.HI.X.SX32 R114, R114, R126, 0x1, P1 ;  /* 0x0000007e72727211 */ /* 0x000fe200008f0eff */
[----:B------:R1:W-:Y:S01]  /*a970*/  STL [R1+0x220], R116 ;  /* 0x0002207401007387 */ /* 0x0003e20000100800 */
[----:B------:R-:W-:-:S03]  /*a980*/  IABS R115, R118 ;  /* 0x0000007600737213 */ /* 0x000fc60000000000 */
[----:B------:R-:W-:Y:S01]  /*a990*/  @P0 IMAD.MOV.U32 R117, RZ, RZ, R114 ;  /* 0x000000ffff750224 */ /* 0x000fe200078e0072 */
[----:B0-----:R-:W-:Y:S01]  /*a9a0*/  PRMT R164, RZ, 0x7610, R164 ;  /* 0x00007610ffa47816 */ /* 0x001fe200000000a4 */
[----:B-1----:R-:W-:-:S05]  /*a9b0*/  @P0 IMAD.MOV.U32 R116, RZ, RZ, R113 ;  /* 0x000000ffff740224 */ /* 0x002fca00078e0071 */
[----:B------:R0:W2:Y:S02]  /*a9c0*/  @P0 LDG.E.U8 R164, desc[UR26][R116.64] ;  /* 0x0000001a74a40981 */ /* 0x0000a4000c1e1100 */
[----:B0-----:R-:W-:-:S04]  /*a9d0*/  IMAD.HI.U32 R116, R138, R115, RZ ;  /* 0x000000738a747227 */ /* 0x001fc800078e00ff */
[----:B------:R-:W-:-:S04]  /*a9e0*/  IMAD.MOV R116, RZ, RZ, -R116 ;  /* 0x000000ffff747224 */ /* 0x000fc800078e0a74 */
[----:B------:R-:W-:-:S05]  /*a9f0*/  IMAD R115, R139, R116, R115 ;  /* 0x000000748b737224 */ /* 0x000fca00078e0273 */
[----:B------:R-:W-:Y:S01]  /*aa00*/  ISETP.GT.U32.AND P1, PT, R139, R115, PT ;  /* 0x000000738b00720c */ /* 0x000fe20003f24070 */
[----:B------:R0:W-:Y:S01]  /*aa10*/  STL [R1+0x218], R118 ;  /* 0x0002187601007387 */ /* 0x0001e20000100800 */
[----:B------:R-:W-:-:S11]  /*aa20*/  ISETP.GE.AND P2, PT, R118, RZ, PT ;  /* 0x000000ff7600720c */ /* 0x000fd60003f46270 */
        /* <DEDUP_REMOVED lines=27> */
[C---:B------:R-:W-:Y:S02]  /*abe0*/  IADD3 R117, P1, PT, R118.reuse, R127, RZ ;  /* 0x0000007f76757210 */ /* 0x040fe40007f3e0ff */
[----:B------:R-:W-:Y:S02]  /*abf0*/  LOP3.LUT R122, R133, 0x26, R123, 0xfe, !PT ;  /* 0x00000026857a7812 */ /* 0x000fe400078efe7b */
[----:B------:R-:W-:Y:S01]  /*ac00*/  LEA.HI.X.SX32 R118, R118, R126, 0x1, P1 ;  /* 0x0000007e76767211 */ /* 0x000fe200008f0eff */
[----:B------:R0:W-:Y:S01]  /*ac10*/  STL [R1+0x214], R120 ;  /* 0x0002147801007387 */ /* 0x0001e20000100800 */
[----:B------:R-:W-:Y:S02]  /*ac20*/  PRMT R163, RZ, 0x7610, R163 ;  /* 0x00007610ffa37816 */ /* 0x000fe400000000a3 */
[----:B------:R-:W-:Y:S01]  /*ac30*/  IABS R119, R122 ;  /* 0x0000007a00777213 */ /* 0x000fe20000000000 */
[----:B------:R-:W-:Y:S02]  /*ac40*/  @P0 IMAD.MOV.U32 R121, RZ, RZ, R118 ;  /* 0x000000ffff790224 */ /* 0x000fe400078e0076 */
[----:B0-----:R-:W-:-:S05]  /*ac50*/  @P0 IMAD.MOV.U32 R120, RZ, RZ, R117 ;  /* 0x000000ffff780224 */ /* 0x001fca00078e0075 */
[----:B------:R0:W2:Y:S02]  /*ac60*/  @P0 LDG.E.U8 R163, desc[UR26][R120.64] ;  /* 0x0000001a78a30981 */ /* 0x0000a4000c1e1100 */
[----:B0-----:R-:W-:-:S04]  /*ac70*/  IMAD.HI.U32 R120, R138, R119, RZ ;  /* 0x000000778a787227 */ /* 0x001fc800078e00ff */
[----:B------:R-:W-:Y:S01]  /*ac80*/  IMAD.MOV R120, RZ, RZ, -R120 ;  /* 0x000000ffff787224 */ /* 0x000fe200078e0a78 */
[----:B------:R-:W-:Y:S03]  /*ac90*/  STL [R1+0x20c], R122 ;  /* 0x00020c7a01007387 */ /* 0x000fe60000100800 */
[C---:B------:R-:W-:Y:S01]  /*aca0*/  IMAD R119, R139.reuse, R120, R119 ;  /* 0x000000788b777224 */ /* 0x040fe200078e0277 */
[----:B------:R-:W2:Y:S04]  /*acb0*/  LDL.LU R142, [R1+0x24] ;  /* 0x00002400018e7983 */ /* 0x000ea80000300800 */
[----:B------:R-:W-:Y:S01]  /*acc0*/  ISETP.GT.U32.AND P1, PT, R139, R119, PT ;  /* 0x000000778b00720c */ /* 0x000fe20003f24070 */
[----:B------:R-:W3:Y:S01]  /*acd0*/  LDL.LU R124, [R1+0x4] ;  /* 0x00000400017c7983 */ /* 0x000ee20000300800 */
[----:B------:R-:W-:-:S02]  /*ace0*/  ISETP.GE.AND P2, PT, R122, RZ, PT ;  /* 0x000000ff7a00720c */ /* 0x000fc40003f46270 */
[----:B------:R-:W-:Y:S01]  /*acf0*/  LEA.HI R134, R134, 0x2e, RZ, 0x1a ;  /* 0x0000002e86867811 */ /* 0x000fe200078fd0ff */
[----:B------:R-:W3:Y:S08]  /*ad00*/  LDL.LU R143, [R1+0x8] ;  /* 0x00000800018f7983 */ /* 0x000ef00000300800 */
[----:B------:R-:W-:-:S05]  /*ad10*/  @!P1 IMAD.IADD R119, R119, 0x1, -R139 ;  /* 0x0000000177779824 */ /* 0x000fca00078e0a8b */
[----:B------:R-:W-:Y:S01]  /*ad20*/  ISETP.GT.U32.AND P1, PT, R139, R119, PT ;  /* 0x000000778b00720c */ /* 0x000fe20003f24070 */
[----:B------:R-:W-:-:S05]  /*ad30*/  IMAD.IADD R134, R133, 0x1, R134 ;  /* 0x0000000185867824 */ /* 0x000fca00078e0286 */
[----:B------:R0:W-:Y:S01]  /*ad40*/  STL [R1+0x208], R134 ;  /* 0x0002088601007387 */ /* 0x0001e20000100800 */
[----:B------:R-:W-:-:S03]  /*ad50*/  IABS R121, R134 ;  /* 0x0000008600797213 */ /* 0x000fc60000000000 */
[----:B------:R-:W4:Y:S03]  /*ad60*/  LDL.LU R175, [R1+0x64] ;  /* 0x0000640001af7983 */ /* 0x000f260000300800 */
[----:B------:R-:W-:-:S04]  /*ad70*/  @!P1 IMAD.IADD R119, R119, 0x1, -R139 ;  /* 0x0000000177779824 */ /* 0x000fc800078e0a8b */
[----:B------:R-:W-:Y:S01]  /*ad80*/  @!P2 IMAD.MOV R119, RZ, RZ, -R119 ;  /* 0x000000ffff77a224 */ /* 0x000fe200078e0a77 */
[----:B------:R-:W-:Y:S02]  /*ad90*/  ISETP.GE.AND P2, PT, R134, RZ, PT ;  /* 0x000000ff8600720c */ /* 0x000fe40003f46270 */
[----:B0-----:R-:W4:Y:S04]  /*ada0*/  LDL.LU R134, [R1+0x44] ;  /* 0x0000440001867983 */ /* 0x001f280000300800 */
[----:B------:R-:W4:Y:S04]  /*adb0*/  LDL.LU R147, [R1+0x28] ;  /* 0x0000280001937983 */ /* 0x000f280000300800 */
[----:B------:R-:W-:Y:S04]  /*adc0*/  STS.U8 [R146+UR13+0x1200], R176 ;  /* 0x001200b092007988 */ /* 0x000fe8000800000d */
        /* <DEDUP_REMOVED lines=19> */
[----:B------:R-:W-:Y:S01]  /*af00*/  STS.U8 [R146+UR13+0x3a00], R246 ;  /* 0x003a00f692007988 */ /* 0x000fe2000800000d */
[----:B------:R-:W-:Y:S01]  /*af10*/  SEL R119, R168, R119, !P4 ;  /* 0x00000077a8777207 */ /* 0x000fe20006000000 */
[----:B------:R-:W-:-:S04]  /*af20*/  IMAD.HI.U32 R122, R138, R121, RZ ;  /* 0x000000798a7a7227 */ /* 0x000fc800078e00ff */
[----:B------:R-:W-:Y:S02]  /*af30*/  IMAD R120, R119, UR7, RZ ;  /* 0x0000000777787c24 */ /* 0x000fe4000f8e02ff */
[----:B------:R-:W-:-:S03]  /*af40*/  IMAD.MOV R122, RZ, RZ, -R122 ;  /* 0x000000ffff7a7224 */ /* 0x000fc600078e0a7a */
[----:B------:R-:W-:Y:S01]  /*af50*/  IADD3 R119, P1, PT, R120, R127, RZ ;  /* 0x0000007f78777210 */ /* 0x000fe20007f3e0ff */
[----:B------:R-:W-:-:S03]  /*af60*/  IMAD R121, R139, R122, R121 ;  /* 0x0000007a8b797224 */ /* 0x000fc600078e0279 */
[----:B------:R-:W-:Y:S02]  /*af70*/  LEA.HI.X.SX32 R120, R120, R126, 0x1, P1 ;  /* 0x0000007e78787211 */ /* 0x000fe400008f0eff */
[----:B------:R-:W-:-:S13]  /*af80*/  ISETP.GT.U32.AND P1, PT, R139, R121, PT ;  /* 0x000000798b00720c */ /* 0x000fda0003f24070 */
[----:B------:R-:W-:-:S05]  /*af90*/  @!P1 IMAD.IADD R121, R121, 0x1, -R139 ;  /* 0x0000000179799824 */ /* 0x000fca00078e0a8b */
[----:B------:R-:W-:-:S13]  /*afa0*/  ISETP.GT.U32.AND P1, PT, R139, R121, PT ;  /* 0x000000798b00720c */ /* 0x000fda0003f24070 */
[----:B------:R-:W-:-:S04]  /*afb0*/  @!P1 IMAD.IADD R121, R121, 0x1, -R139 ;  /* 0x0000000179799824 */ /* 0x000fc800078e0a8b */
[----:B------:R-:W-:Y:S01]  /*afc0*/  @!P2 IMAD.MOV R121, RZ, RZ, -R121 ;  /* 0x000000ffff79a224 */ /* 0x000fe200078e0a79 */
[----:B--2---:R0:W-:Y:S04]  /*afd0*/  STS.U8 [R146+UR13+0x3c00], R142 ;  /* 0x003c008e92007988 */ /* 0x0041e8000800000d */
[----:B0-----:R-:W2:Y:S04]  /*afe0*/  LDL.LU R142, [R1+0x84] ;  /* 0x00008400018e7983 */ /* 0x001ea80000300800 */
[----:B---3--:R-:W-:Y:S04]  /*aff0*/  STS.U8 [R146+UR13+0x3e00], R124 ;  /* 0x003e007c92007988 */ /* 0x008fe8000800000d */
[----:B----4-:R0:W-:Y:S02]  /*b000*/  STS.U8 [R108+UR13+0x480], R134 ;  /* 0x000480866c007988 */ /* 0x0101e4000800000d */
[----:B0-----:R-:W0:Y:S02]  /*b010*/  S2R R134, SR_TID.X ;  /* 0x0000000000867919 */ /* 0x001e240000002100 */
[----:B------:R1:W-:Y:S04]  /*b020*/  STS.U8 [R108+UR13+0x80], R143 ;  /* 0x0000808f6c007988 */ /* 0x0003e8000800000d */
[----:B------:R-:W-:Y:S01]  /*b030*/  STS.U8 [R108+UR13+0x680], R147 ;  /* 0x000680936c007988 */ /* 0x000fe2000800000d */
[----:B-1----:R-:W-:-:S03]  /*b040*/  LOP3.LUT R143, R133, 0x36, R123, 0xfe, !PT ;  /* 0x00000036858f7812 */ /* 0x002fc600078efe7b */
[----:B------:R-:W-:Y:S01]  /*b050*/  STS.U8 [R108+UR13+0x280], R175 ;  /* 0x000280af6c007988 */ /* 0x000fe2000800000d */
[----:B------:R-:W-:-:S03]  /*b060*/  IABS R123, R143 ;  /* 0x0000008f007b7213 */ /* 0x000fc60000000000 */
[----:B------:R1:W-:Y:S01]  /*b070*/  STL [R1+0x204], R143 ;  /* 0x0002048f01007387 */ /* 0x0003e20000100800 */
[----:B------:R-:W-:-:S03]  /*b080*/  ISETP.GE.AND P2, PT, R143, RZ, PT ;  /* 0x000000ff8f00720c */ /* 0x000fc60003f46270 */
[----:B------:R-:W3:Y:S04]  /*b090*/  LDL.LU R146, [R1+0x68] ;  /* 0x0000680001927983 */ /* 0x000ee80000300800 */
[----:B-1----:R-:W4:Y:S01]  /*b0a0*/  LDL.LU R143, [R1+0x48] ;  /* 0x00004800018f7983 */ /* 0x002f220000300800 */
[----:B0-----:R-:W-:-:S05]  /*b0b0*/  LEA.HI R134, R134, 0x3e, RZ, 0x1a ;  /* 0x0000003e86867811 */ /* 0x001fca00078fd0ff */
[----:B------:R-:W-:-:S05]  /*b0c0*/  IMAD.IADD R147, R133, 0x1, R134 ;  /* 0x0000000185937824 */ /* 0x000fca00078e0286 */
[----:B------:R-:W-:Y:S04]  /*b0d0*/  STL [R1+0x1fc], R147 ;  /* 0x0001fc9301007387 */ /* 0x000fe80000100800 */
[----:B------:R-:W3:Y:S01]  /*b0e0*/  LDL.LU R175, [R1+0x2d0] ;  /* 0x0002d00001af7983 */ /* 0x000ee20000300800 */
        /* <DEDUP_REMOVED lines=9> */
[----:B------:R-:W-:Y:S02]  /*b180*/  ISETP.GT.U32.AND P1, PT, R139, R123, PT ;  /* 0x0000007b8b00720c */ /* 0x000fe40003f24070 */
[----:B------:R-:W-:-:S11]  /*b190*/  IABS R133, R147 ;  /* 0x0000009300857213 */ /* 0x000fd60000000000 */
[----:B------:R-:W-:-:S04]  /*b1a0*/  @!P1 IMAD.IADD R123, R123, 0x1, -R139 ;  /* 0x000000017b7b9824 */ /* 0x000fc800078e0a8b */
[----:B------:R-:W-:Y:S02]  /*b1b0*/  @!P2 IMAD.MOV R123, RZ, RZ, -R123 ;  /* 0x000000ffff7ba224 */ /* 0x000fe400078e0a7b */
[----:B------:R-:W-:-:S03]  /*b1c0*/  IMAD.HI.U32 R134, R138, R133, RZ ;  /* 0x000000858a867227 */ /* 0x000fc600078e00ff */
[----:B------:R-:W-:Y:S01]  /*b1d0*/  SEL R123, R168, R123, !P4 ;  /* 0x0000007ba87b7207 */ /* 0x000fe20006000000 */
[----:B------:R-:W-:-:S04]  /*b1e0*/  IMAD.MOV R134, RZ, RZ, -R134 ;  /* 0x000000ffff867224 */ /* 0x000fc800078e0a86 */
[----:B------:R-:W-:Y:S02]  /*b1f0*/  IMAD R124, R123, UR7, RZ ;  /* 0x000000077b7c7c24 */ /* 0x000fe4000f8e02ff */
[----:B------:R-:W-:-:S03]  /*b200*/  IMAD R133, R139, R134, R133 ;  /* 0x000000868b857224 */ /* 0x000fc600078e0285 */
[----:B------:R-:W-:-:S04]  /*b210*/  IADD3 R123, P1, PT, R124, R127, RZ ;  /* 0x0000007f7c7b7210 */ /* 0x000fc80007f3e0ff */
[----:B------:R-:W-:Y:S02]  /*b220*/  LEA.HI.X.SX32 R124, R124, R126, 0x1, P1 ;  /* 0x0000007e7c7c7211 */ /* 0x000fe400008f0eff */
[----:B------:R-:W-:Y:S02]  /*b230*/  ISETP.GT.U32.AND P1, PT, R139, R133, PT ;  /* 0x000000858b00720c */ /* 0x000fe40003f24070 */
[----:B------:R-:W-:-:S11]  /*b240*/  ISETP.GE.AND P2, PT, R147, RZ, PT ;  /* 0x000000ff9300720c */ /* 0x000fd60003f46270 */
[----:B------:R-:W-:-:S05]  /*b250*/  @!P1 IMAD.IADD R133, R133, 0x1, -R139 ;  /* 0x0000000185859824 */ /* 0x000fca00078e0a8b */
[----:B------:R-:W-:Y:S01]  /*b260*/  ISETP.GT.U32.AND P1, PT, R139, R133, PT ;  /* 0x000000858b00720c */ /* 0x000fe20003f24070 */
[----:B------:R-:W-:Y:S01]  /*b270*/  @P0 IMAD.MOV.U32 R140, RZ, RZ, R119 ;  /* 0x000000ffff8c0224 */ /* 0x000fe200078e0077 */
[----:B------:R-:W-:Y:S01]  /*b280*/  PRMT R162, RZ, 0x7610, R162 ;  /* 0x00007610ffa27816 */ /* 0x000fe200000000a2 */
[----:B------:R-:W-:Y:S01]  /*b290*/  @P0 IMAD.MOV.U32 R141, RZ, RZ, R120 ;  /* 0x000000ffff8d0224 */ /* 0x000fe200078e0078 */
[----:B------:R-:W-:-:S04]  /*b2a0*/  PRMT R145, RZ, 0x7610, R145 ;  /* 0x00007610ff917816 */ /* 0x000fc80000000091 */
[----:B------:R0:W4:Y:S05]  /*b2b0*/  @P0 LDG.E.U8 R162, desc[UR26][R140.64] ;  /* 0x0000001a8ca20981 */ /* 0x00012a000c1e1100 */
[----:B------:R-:W-:-:S04]  /*b2c0*/  @!P1 IMAD.IADD R133, R133, 0x1, -R139 ;  /* 0x0000000185859824 */ /* 0x000fc800078e0a8b */
[----:B------:R-:W-:-:S05]  /*b2d0*/  @!P2 IMAD.MOV R133, RZ, RZ, -R133 ;  /* 0x000000ffff85a224 */ /* 0x000fca00078e0a85 */
[----:B------:R-:W-:Y:S01]  /*b2e0*/  SEL R133, R168, R133, !P4 ;  /* 0x00000085a8857207 */ /* 0x000fe20006000000 */
[----:B0-----:R-:W-:Y:S02]  /*b2f0*/  @P0 IMAD.MOV.U32 R140, RZ, RZ, R121 ;  /* 0x000000ffff8c0224 */ /* 0x001fe400078e0079 */
[----:B------:R-:W-:Y:S02]  /*b300*/  @P0 IMAD.MOV.U32 R141, RZ, RZ, R122 ;  /* 0x000000ffff8d0224 */ /* 0x000fe400078e007a */
[----:B------:R-:W-:Y:S01]  /*b310*/  IMAD R133, R133, UR7, RZ ;  /* 0x0000000785857c24 */ /* 0x000fe2000f8e02ff */
[----:B------:R-:W-:Y:S02]  /*b320*/  PRMT R158, RZ, 0x7610, R158 ;  /* 0x00007610ff9e7816 */ /* 0x000fe4000000009e */
[----:B------:R0:W4:Y:S02]  /*b330*/  @P0 LDG.E.U8 R145, desc[UR26][R140.64] ;  /* 0x0000001a8c910981 */ /* 0x000124000c1e1100 */
[----:B------:R-:W-:-:S04]  /*b340*/  IADD3 R134, P1, PT, R133, R127, RZ ;  /* 0x0000007f85867210 */ /* 0x000fc80007f3e0ff */
[----:B------:R-:W-:Y:S01]  /*b350*/  LEA.HI.X.SX32 R133, R133, R126, 0x1, P1 ;  /* 0x0000007e85857211 */ /* 0x000fe200008f0eff */
[----:B0-----:R-:W-:Y:S02]  /*b360*/  @P0 IMAD.MOV.U32 R140, RZ, RZ, R123 ;  /* 0x000000ffff8c0224 */ /* 0x001fe400078e007b */
[----:B------:R-:W-:Y:S01]  /*b370*/  @P0 IMAD.MOV.U32 R141, RZ, RZ, R124 ;  /* 0x000000ffff8d0224 */ /* 0x000fe200078e007c */
[----:B------:R-:W-:-:S04]  /*b380*/  PRMT R157, RZ, 0x7610, R157 ;  /* 0x00007610ff9d7816 */ /* 0x000fc8000000009d */
[----:B------:R0:W4:Y:S02]  /*b390*/  @P0 LDG.E.U8 R158, desc[UR26][R140.64] ;  /* 0x0000001a8c9e0981 */ /* 0x000124000c1e1100 */
[----:B0-----:R-:W-:Y:S02]  /*b3a0*/  @P0 IMAD.MOV.U32 R140, RZ, RZ, R134 ;  /* 0x000000ffff8c0224 */ /* 0x001fe400078e0086 */
[----:B------:R-:W-:-:S05]  /*b3b0*/  @P0 IMAD.MOV.U32 R141, RZ, RZ, R133 ;  /* 0x000000ffff8d0224 */ /* 0x000fca00078e0085 */
[----:B------:R0:W4:Y:S04]  /*b3c0*/  @P0 LDG.E.U8 R157, desc[UR26][R140.64] ;  /* 0x0000001a8c9d0981 */ /* 0x000128000c1e1100 */
[----:B--2---:R1:W-:Y:S02]  /*b3d0*/  STS.U8 [R108+UR13+0x880], R142 ;  /* 0x0008808e6c007988 */ /* 0x0043e4000800000d */
[----:B-1----:R-:W-:-:S04]  /*b3e0*/  LOP3.LUT R142, R0, 0x46, RZ, 0xfc, !PT ;  /* 0x00000046008e7812 */ /* 0x002fc800078efcff */
[----:B0-----:R-:W-:-:S05]  /*b3f0*/  IABS R140, R142 ;  /* 0x0000008e008c7213 */ /* 0x001fca0000000000 */
[----:B------:R-:W-:-:S04]  /*b400*/  IMAD.HI.U32 R141, R138, R140, RZ ;  /* 0x0000008c8a8d7227 */ /* 0x000fc800078e00ff */
        /* <DEDUP_REMOVED lines=10> */
[----:B------:R-:W-:-:S04]  /*b4b0*/  IADD3 R183, P1, PT, R140, R127, RZ ;  /* 0x0000007f8cb77210 */ /* 0x000fc80007f3e0ff */
[----:B------:R-:W-:Y:S01]  /*b4c0*/  LEA.HI.X.SX32 R182, R140, R126, 0x1, P1 ;  /* 0x0000007e8cb67211 */ /* 0x000fe200008f0eff */
[----:B------:R3:W-:Y:S01]  /*b4d0*/  STL [R1+0x244], R142 ;  /* 0x0002448e01007387 */ /* 0x0007e20000100800 */
[----:B------:R-:W-:Y:S01]  /*b4e0*/  PRMT R156, RZ, 0x7610, R156 ;  /* 0x00007610ff9c7816 */ /* 0x000fe2000000009c */
[----:B------:R-:W-:Y:S02]  /*b4f0*/  @P0 IMAD.MOV.U32 R140, RZ, RZ, R183 ;  /* 0x000000ffff8c0224 */ /* 0x000fe400078e00b7 */
[----:B------:R-:W-:-:S05]  /*b500*/  @P0 IMAD.MOV.U32 R141, RZ, RZ, R182 ;  /* 0x000000ffff8d0224 */ /* 0x000fca00078e00b6 */
[----:B------:R0:W2:Y:S01]  /*b510*/  @P0 LDG.E.U8 R156, desc[UR26][R140.64] ;  /* 0x0000001a8c9c0981 */ /* 0x0000a2000c1e1100 */
[----:B---3--:R-:W-:-:S05]  /*b520*/  VIADD R142, R175, 0x4e ;  /* 0x0000004eaf8e7836 */ /* 0x008fca0000000000 */
        /* <DEDUP_REMOVED lines=13> */
[----:B------:R0:W-:Y:S03]  /*b600*/  STS.U8 [R108+UR13+0xe80], R25 ;  /* 0x000e80196c007988 */ /* 0x0001e6000800000d */
[----:B------:R-:W-:Y:S01]  /*b610*/  LEA.HI.X.SX32 R190, R140, R126, 0x1, P1 ;  /* 0x0000007e8cbe7211 */ /* 0x000fe200008f0eff */
[----:B------:R1:W-:Y:S01]  /*b620*/  STS.U8 [R108+UR13+0x1080], R28 ;  /* 0x0010801c6c007988 */ /* 0x0003e2000800000d */
[----:B------:R-:W-:Y:S01]  /*b630*/  PRMT R144, RZ, 0x7610, R144 ;  /* 0x00007610ff907816 */ /* 0x000fe20000000090 */
[----:B------:R-:W-:Y:S02]  /*b640*/  @P0 IMAD.MOV.U32 R140, RZ, RZ, R191 ;  /* 0x000000ffff8c0224 */ /* 0x000fe400078e00bf */
[----:B------:R3:W-:Y:S01]  /*b650*/  STS.U8 [R108+UR13+0x1280], R23 ;  /* 0x001280176c007988 */ /* 0x0007e2000800000d */
[----:B------:R-:W-:-:S03]  /*b660*/  @P0 IMAD.MOV.U32 R141, RZ, RZ, R190 ;  /* 0x000000ffff8d0224 */ /* 0x000fc600078e00be */
[----:B0-----:R-:W5:Y:S04]  /*b670*/  LDL.LU R25, [R1+0x490] ;  /* 0x0004900001197983 */ /* 0x001f680000300800 */
[----:B-1----:R-:W5:Y:S04]  /*b680*/  LDL.LU R28, [R1+0x48c] ;  /* 0x00048c00011c7983 */ /* 0x002f680000300800 */
[----:B---3--:R-:W5:Y:S04]  /*b690*/  LDL.LU R23, [R1+0x488] ;  /* 0x0004880001177983 */ /* 0x008f680000300800 */
[----:B------:R0:W-:Y:S04]  /*b6a0*/  STS.U8 [R108+UR13+0x1480], R26 ;  /* 0x0014801a6c007988 */ /* 0x0001e8000800000d */
[----:B------:R1:W3:Y:S04]  /*b6b0*/  @P0 LDG.E.U8 R144, desc[UR26][R140.64] ;  /* 0x0000001a8c900981 */ /* 0x0002e8000c1e1100 */
[----:B0-----:R-:W5:Y:S04]  /*b6c0*/  LDL.LU R26, [R1+0x484] ;  /* 0x00048400011a7983 */ /* 0x001f680000300800 */
[----:B------:R0:W-:Y:S02]  /*b6d0*/  STL [R1+0x1f8], R142 ;  /* 0x0001f88e01007387 */ /* 0x0001e40000100800 */
[----:B0-----:R-:W-:-:S04]  /*b6e0*/  LOP3.LUT R142, R0, 0x56, RZ, 0xfc, !PT ;  /* 0x00000056008e7812 */ /* 0x001fc800078efcff */
[----:B-1----:R-:W-:-:S05]  /*b6f0*/  IABS R140, R142 ;  /* 0x0000008e008c7213 */ /* 0x002fca0000000000 */
        /* <DEDUP_REMOVED lines=11> */
[----:B------:R-:W-:-:S04]  /*b7b0*/  PRMT R174, RZ, 0x7610, R174 ;  /* 0x00007610ffae7816 */ /* 0x000fc800000000ae */
[C---:B------:R-:W-:Y:S01]  /*b7c0*/  IADD3 R199, P1, PT, R140.reuse, R127, RZ ;  /* 0x0000007f8cc77210 */ /* 0x040fe20007f3e0ff */
[----:B------:R0:W-:Y:S03]  /*b7d0*/  STS.U8 [R108+UR13+0x1680], R21 ;  /* 0x001680156c007988 */ /* 0x0001e6000800000d */
[----:B------:R-:W-:Y:S01]  /*b7e0*/  LEA.HI.X.SX32 R198, R140, R126, 0x1, P1 ;  /* 0x0000007e8cc67211 */ /* 0x000fe200008f0eff */
[----:B------:R1:W-:Y:S01]  /*b7f0*/  STS.U8 [R108+UR13+0x1880], R24 ;  /* 0x001880186c007988 */ /* 0x0003e2000800000d */
[----:B------:R-:W-:-:S03]  /*b800*/  @P0 IMAD.MOV.U32 R140, RZ, RZ, R199 ;  /* 0x000000ffff8c0224 */ /* 0x000fc600078e00c7 */
[----:B------:R4:W-:Y:S04]  /*b810*/  STS.U8 [R108+UR13+0x1a80], R19 ;  /* 0x001a80136c007988 */ /* 0x0009e8000800000d */
[----:B0-----:R-:W5:Y:S01]  /*b820*/  LDL.LU R21, [R1+0x480] ;  /* 0x0004800001157983 */ /* 0x001f620000300800 */
[----:B------:R-:W-:-:S03]  /*b830*/  @P0 IMAD.MOV.U32 R141, RZ, RZ, R198 ;  /* 0x000000ffff8d0224 */ /* 0x000fc600078e00c6 */
[----:B-1----:R-:W5:Y:S04]  /*b840*/  LDL.LU R24, [R1+0x47c] ;  /* 0x00047c0001187983 */ /* 0x002f680000300800 */
[----:B------:R0:W2:Y:S04]  /*b850*/  @P0 LDG.E.U8 R174, desc[UR26][R154.64] ;  /* 0x0000001a9aae0981 */ /* 0x0000a8000c1e1100 */
[----:B----4-:R-:W5:Y:S04]  /*b860*/  LDL.LU R19, [R1+0x478] ;  /* 0x0004780001137983 */ /* 0x010f680000300800 */
[----:B------:R1:W-:Y:S01]  /*b870*/  STS.U8 [R108+UR13+0x1c80], R22 ;  /* 0x001c80166c007988 */ /* 0x0003e2000800000d */
[----:B0-----:R-:W-:-:S06]  /*b880*/  PRMT R155, RZ, 0x7610, R155 ;  /* 0x00007610ff9b7816 */ /* 0x001fcc000000009b */
[----:B------:R0:W4:Y:S04]  /*b890*/  @P0 LDG.E.U8 R155, desc[UR26][R140.64] ;  /* 0x0000001a8c9b0981 */ /* 0x000128000c1e1100 */
[----:B-1----:R-:W5:Y:S04]  /*b8a0*/  LDL.LU R22, [R1+0x474] ;  /* 0x0004740001167983 */ /* 0x002f680000300800 */
[----:B------:R1:W-:Y:S02]  /*b8b0*/  STL [R1+0x240], R142 ;  /* 0x0002408e01007387 */ /* 0x0003e40000100800 */
[----:B-1----:R-:W-:-:S05]  /*b8c0*/  VIADD R142, R175, 0x5e ;  /* 0x0000005eaf8e7836 */ /* 0x002fca0000000000 */
        /* <DEDUP_REMOVED lines=22> */
[----:B------:R-:W5:Y:S04]  /*ba30*/  LDL.LU R16, [R1+0x468] ;  /* 0x0004680001107983 */ /* 0x000f680000300800 */
[----:B------:R0:W-:Y:S04]  /*ba40*/  STS.U8 [R108+UR13+0x2480], R18 ;  /* 0x002480126c007988 */ /* 0x0001e8000800000d */
[----:B------:R1:W2:Y:S04]  /*ba50*/  @P0 LDG.E.U8 R154, desc[UR26][R140.64] ;  /* 0x0000001a8c9a0981 */ /* 0x0002a8000c1e1100 */
        /* <DEDUP_REMOVED lines=15> */
[----:B------:R0:W-:Y:S04]  /*bb50*/  STS.U8 [R108+UR13+0x2680], R249 ;  /* 0x002680f96c007988 */ /* 0x0001e8000800000d */
[C---:B------:R-:W-:Y:S01]  /*bb60*/  IADD3 R215, P1, PT, R140.reuse, R127, RZ ;  /* 0x0000007f8cd77210 */ /* 0x040fe20007f3e0ff */
[----:B------:R1:W-:Y:S03]  /*bb70*/  STS.U8 [R108+UR13+0x2880], R248 ;  /* 0x002880f86c007988 */ /* 0x0003e6000800000d */
[----:B------:R-:W-:Y:S01]  /*bb80*/  LEA.HI.X.SX32 R214, R140, R126, 0x1, P1 ;  /* 0x0000007e8cd67211 */ /* 0x000fe200008f0eff */
[----:B------:R3:W-:Y:S01]  /*bb90*/  STS.U8 [R108+UR13+0x2a80], R241 ;  /* 0x002a80f16c007988 */ /* 0x0007e2000800000d */
[----:B------:R-:W-:-:S03]  /*bba0*/  PRMT R153, RZ, 0x7610, R153 ;  /* 0x00007610ff997816 */ /* 0x000fc60000000099 */
[----:B0-----:R-:W5:Y:S01]  /*bbb0*/  LDL.LU R249, [R1+0x460] ;  /* 0x0004600001f97983 */ /* 0x001f620000300800 */
[----:B------:R-:W-:-:S03]  /*bbc0*/  @P0 IMAD.MOV.U32 R140, RZ, RZ, R215 ;  /* 0x000000ffff8c0224 */ /* 0x000fc600078e00d7 */
[----:B-1----:R-:W5:Y:S01]  /*bbd0*/  LDL.LU R248, [R1+0x45c] ;  /* 0x00045c0001f87983 */ /* 0x002f620000300800 */
[----:B------:R-:W-:-:S03]  /*bbe0*/  @P0 IMAD.MOV.U32 R141, RZ, RZ, R214 ;  /* 0x000000ffff8d0224 */ /* 0x000fc600078e00d6 */
[----:B---3--:R-:W5:Y:S04]  /*bbf0*/  LDL.LU R241, [R1+0x458] ;  /* 0x0004580001f17983 */ /* 0x008f680000300800 */
[----:B------:R0:W-:Y:S04]  /*bc00*/  STS.U8 [R108+UR13+0x2c80], R240 ;  /* 0x002c80f06c007988 */ /* 0x0001e8000800000d */
[----:B------:R1:W3:Y:S04]  /*bc10*/  @P0 LDG.E.U8 R153, desc[UR26][R140.64] ;  /* 0x0000001a8c990981 */ /* 0x0002e8000c1e1100 */
[----:B0-----:R-:W5:Y:S04]  /*bc20*/  LDL.LU R240, [R1+0x454] ;  /* 0x0004540001f07983 */ /* 0x001f680000300800 */
[----:B------:R0:W-:Y:S02]  /*bc30*/  STL [R1+0x23c], R142 ;  /* 0x00023c8e01007387 */ /* 0x0001e40000100800 */
[----:B0-----:R-:W-:-:S05]  /*bc40*/  VIADD R142, R175, 0x6e ;  /* 0x0000006eaf8e7836 */ /* 0x001fca0000000000 */
        /* <DEDUP_REMOVED lines=16> */
[----:B------:R4:W-:Y:S04]  /*bd50*/  STS.U8 [R108+UR13+0xa80], R146 ;  /* 0x000a80926c007988 */ /* 0x0009e8000800000d */
[----:B0-----:R-:W5:Y:S01]  /*bd60*/  LDL.LU R233, [R1+0x450] ;  /* 0x0004500001e97983 */ /* 0x001f620000300800 */
[----:B------:R-:W-:-:S03]  /*bd70*/  PRMT R141, RZ, 0x7610, R141 ;  /* 0x00007610ff8d7816 */ /* 0x000fc6000000008d */
[----:B-1----:R-:W5:Y:S01]  /*bd80*/  LDL.LU R232, [R1+0x44c] ;  /* 0x00044c0001e87983 */ /* 0x002f620000300800 */
[----:B----4-:R-:W-:-:S03]  /*bd90*/  LOP3.LUT R146, R0, 0x76, RZ, 0xfc, !PT ;  /* 0x0000007600927812 */ /* 0x010fc600078efcff */
[----:B------:R0:W-:Y:S04]  /*bda0*/  STS.U8 [R108+UR13+0x3280], R225 ;  /* 0x003280e16c007988 */ /* 0x0001e8000800000d */
[----:B------:R1:W-:Y:S01]  /*bdb0*/  STS.U8 [R108+UR13+0x3480], R224 ;  /* 0x003480e06c007988 */ /* 0x0003e2000800000d */
[----:B------:R-:W-:-:S03]  /*bdc0*/  IABS R140, R146 ;  /* 0x00000092008c7213 */ /* 0x000fc60000000000 */
[----:B------:R4:W-:Y:S04]  /*bdd0*/  STS.U8 [R108+UR13+0xc80], R143 ;  /* 0x000c808f6c007988 */ /* 0x0009e8000800000d */
[----:B0-----:R-:W5:Y:S04]  /*bde0*/  LDL.LU R225, [R1+0x448] ;  /* 0x0004480001e17983 */ /* 0x001f680000300800 */
[----:B-1----:R-:W5:Y:S01]  /*bdf0*/  LDL.LU R224, [R1+0x444] ;  /* 0x0004440001e07983 */ /* 0x002f620000300800 */
[----:B----4-:R-:W-:-:S03]  /*be00*/  @P0 IMAD.MOV.U32 R143, RZ, RZ, R222 ;  /* 0x000000ffff8f0224 */ /* 0x010fc600078e00de */
[----:B------:R0:W-:Y:S02]  /*be10*/  STL [R1+0x1ec], R142 ;  /* 0x0001ec8e01007387 */ /* 0x0001e40000100800 */
[----:B0-----:R-:W-:-:S05]  /*be20*/  @P0 IMAD.MOV.U32 R142, RZ, RZ, R223 ;  /* 0x000000ffff8e0224 */ /* 0x001fca00078e00df */
        /* <DEDUP_REMOVED lines=11> */
[----:B------:R0:W-:Y:S04]  /*bee0*/  STS.U8 [R108+UR13+0x3680], R217 ;  /* 0x003680d96c007988 */ /* 0x0001e8000800000d */
[----:B------:R-:W-:Y:S01]  /*bef0*/  IMAD R140, R140, UR7, RZ ;  /* 0x000000078c8c7c24 */ /* 0x000fe2000f8e02ff */
[----:B------:R1:W-:Y:S04]  /*bf00*/  STS.U8 [R108+UR13+0x3880], R216 ;  /* 0x003880d86c007988 */ /* 0x0003e8000800000d */
[C---:B------:R-:W-:Y:S01]  /*bf10*/  IADD3 R231, P1, PT, R140.reuse, R127, RZ ;  /* 0x0000007f8ce77210 */ /* 0x040fe20007f3e0ff */
[----:B0-----:R-:W5:Y:S04]  /*bf20*/  LDL.LU R217, [R1+0x440] ;  /* 0x0004400001d97983 */ /* 0x001f680000300800 */
[----:B------:R0:W-:Y:S01]  /*bf30*/  STS.U8 [R108+UR13+0x3a80], R209 ;  /* 0x003a80d16c007988 */ /* 0x0001e2000800000d */
[----:B------:R-:W-:-:S03]  /*bf40*/  LEA.HI.X.SX32 R230, R140, R126, 0x1, P1 ;  /* 0x0000007e8ce67211 */ /* 0x000fc600008f0eff */
[----:B-1----:R-:W5:Y:S04]  /*bf50*/  LDL.LU R216, [R1+0x43c] ;  /* 0x00043c0001d87983 */ /* 0x002f680000300800 */
[----:B------:R1:W-:Y:S04]  /*bf60*/  STS.U8 [R108+UR13+0x3c80], R208 ;  /* 0x003c80d06c007988 */ /* 0x0003e8000800000d */
[----:B0-----:R-:W5:Y:S01]  /*bf70*/  LDL.LU R209, [R1+0x438] ;  /* 0x0004380001d17983 */ /* 0x001f620000300800 */
[----:B------:R-:W-:-:S03]  /*bf80*/  PRMT R152, RZ, 0x7610, R152 ;  /* 0x00007610ff987816 */ /* 0x000fc60000000098 */
[----:B-1----:R-:W5:Y:S04]  /*bf90*/  LDL.LU R208, [R1+0x434] ;  /* 0x0004340001d07983 */ /* 0x002f680000300800 */
[----:B------:R0:W-:Y:S01]  /*bfa0*/  STL [R1+0x238], R146 ;  /* 0x0002389201007387 */ /* 0x0001e20000100800 */
[----:B------:R-:W-:Y:S02]  /*bfb0*/  @P0 IMAD.MOV.U32 R142, RZ, RZ, R231 ;  /* 0x000000ffff8e0224 */ /* 0x000fe400078e00e7 */
[----:B------:R-:W-:-:S05]  /*bfc0*/  @P0 IMAD.MOV.U32 R143, RZ, RZ, R230 ;  /* 0x000000ffff8f0224 */ /* 0x000fca00078e00e6 */
[----:B------:R1:W2:Y:S01]  /*bfd0*/  @P0 LDG.E.U8 R152, desc[UR26][R142.64] ;  /* 0x0000001a8e980981 */ /* 0x0002a2000c1e1100 */
[----:B0-----:R-:W-:-:S05]  /*bfe0*/  VIADD R146, R175, 0x7e ;  /* 0x0000007eaf927836 */ /* 0x001fca0000000000 */
[----:B------:R-:W-:-:S05]  /*bff0*/  IABS R140, R146 ;  /* 0x00000092008c7213 */ /* 0x000fca0000000000 */
        /* <DEDUP_REMOVED lines=13> */
[----:B------:R1:W-:Y:S04]  /*c0d0*/  STS.U8 [R109+UR13+0x100], R200 ;  /* 0x000100c86d007988 */ /* 0x0003e8000800000d */
[----:B------:R3:W-:Y:S01]  /*c0e0*/  STS.U8 [R109+UR13+0x300], R193 ;  /* 0x000300c16d007988 */ /* 0x0007e2000800000d */
[----:B------:R-:W-:-:S03]  /*c0f0*/  LEA.HI.X.SX32 R238, R140, R126, 0x1, P1 ;  /* 0x0000007e8cee7211 */ /* 0x000fc600008f0eff */
[----:B0-----:R-:W5:Y:S04]  /*c100*/  LDL.LU R201, [R1+0x430] ;  /* 0x0004300001c97983 */ /* 0x001f680000300800 */
[----:B-1----:R-:W5:Y:S04]  /*c110*/  LDL.LU R200, [R1+0x42c] ;  /* 0x00042c0001c87983 */ /* 0x002f680000300800 */
[----:B---3--:R-:W5:Y:S04]  /*c120*/  LDL.LU R193, [R1+0x428] ;  /* 0x0004280001c17983 */ /* 0x008f680000300800 */
[----:B------:R0:W-:Y:S01]  /*c130*/  STS.U8 [R109+UR13+0x500], R192 ;  /* 0x000500c06d007988 */ /* 0x0001e2000800000d */
[----:B------:R-:W-:Y:S01]  /*c140*/  PRMT R151, RZ, 0x7610, R151 ;  /* 0x00007610ff977816 */ /* 0x000fe20000000097 */
[----:B------:R-:W-:-:S02]  /*c150*/  @P0 IMAD.MOV.U32 R142, RZ, RZ, R239 ;  /* 0x000000ffff8e0224 */ /* 0x000fc400078e00ef */
[----:B------:R-:W-:-:S05]  /*c160*/  @P0 IMAD.MOV.U32 R143, RZ, RZ, R238 ;  /* 0x000000ffff8f0224 */ /* 0x000fca00078e00ee */
[----:B------:R1:W3:Y:S04]  /*c170*/  @P0 LDG.E.U8 R151, desc[UR26][R142.64] ;  /* 0x0000001a8e970981 */ /* 0x0002e8000c1e1100 */
[----:B0-----:R-:W5:Y:S04]  /*c180*/  LDL.LU R192, [R1+0x424] ;  /* 0x0004240001c07983 */ /* 0x001f680000300800 */
[----:B------:R0:W-:Y:S02]  /*c190*/  STL [R1+0x1e8], R146 ;  /* 0x0001e89201007387 */ /* 0x0001e40000100800 */
[----:B0-----:R-:W-:-:S04]  /*c1a0*/  LOP3.LUT R146, R0, 0x86, RZ, 0xfc, !PT ;  /* 0x0000008600927812 */ /* 0x001fc800078efcff */
        /* <DEDUP_REMOVED lines=41> */
[----:B------:R1:W-:Y:S01]  /*c440*/  STS.U8 [R109+UR13+0x1100], R125 ;  /* 0x0011007d6d007988 */ /* 0x0003e2000800000d */
[----:B------:R-:W-:-:S03]  /*c450*/  LOP3.LUT R176, R0, 0x96, RZ, 0xfc, !PT ;  /* 0x0000009600b07812 */ /* 0x000fc600078efcff */
[----:B------:R4:W-:Y:S01]  /*c460*/  STS.U8 [R109+UR13+0x1300], R13 ;  /* 0x0013000d6d007988 */ /* 0x0009e2000800000d */
[----:B------:R-:W-:-:S03]  /*c470*/  IADD3 R142, P1, PT, R140, R127, RZ ;  /* 0x0000007f8c8e7210 */ /* 0x000fc60007f3e0ff */
[----:B0-----:R-:W5:Y:S04]  /*c480*/  LDL.LU R128, [R1+0x410] ;  /* 0x0004100001807983 */ /* 0x001f680000300800 */
[----:B-1----:R-:W5:Y:S04]  /*c490*/  LDL.LU R125, [R1+0x40c] ;  /* 0x00040c00017d7983 */ /* 0x002f680000300800 */
[----:B----4-:R-:W5:Y:S04]  /*c4a0*/  LDL.LU R13, [R1+0x408] ;  /* 0x00040800010d7983 */ /* 0x010f680000300800 */
[----:B------:R0:W-:Y:S04]  /*c4b0*/  STS.U8 [R109+UR13+0x1500], R15 ;  /* 0x0015000f6d007988 */ /* 0x0001e8000800000d */
[----:B------:R1:W-:Y:S04]  /*c4c0*/  STS.U8 [R109+UR13+0x1700], R11 ;  /* 0x0017000b6d007988 */ /* 0x0003e8000800000d */
[----:B------:R4:W-:Y:S04]  /*c4d0*/  STS.U8 [R109+UR13+0x1900], R14 ;  /* 0x0019000e6d007988 */ /* 0x0009e8000800000d */
[----:B0-----:R-:W5:Y:S04]  /*c4e0*/  LDL.LU R15, [R1+0x404] ;  /* 0x00040400010f7983 */ /* 0x001f680000300800 */
[----:B------:R0:W-:Y:S04]  /*c4f0*/  STL [R1+0x1e4], R146 ;  /* 0x0001e49201007387 */ /* 0x0001e80000100800 */
[----:B-1----:R-:W5:Y:S04]  /*c500*/  LDL.LU R11, [R1+0x400] ;  /* 0x00040000010b7983 */ /* 0x002f680000300800 */
[----:B----4-:R-:W5:Y:S01]  /*c510*/  LDL.LU R14, [R1+0x3fc] ;  /* 0x0003fc00010e7983 */ /* 0x010f620000300800 */
[----:B0-----:R-:W-:-:S03]  /*c520*/  LEA.HI.X.SX32 R146, R140, R126, 0x1, P1 ;  /* 0x0000007e8c927211 */ /* 0x001fc600008f0eff */
[----:B------:R0:W-:Y:S01]  /*c530*/  STS.U8 [R109+UR13+0x1b00], R9 ;  /* 0x001b00096d007988 */ /* 0x0001e2000800000d */
[----:B------:R-:W-:-:S03]  /*c540*/  IABS R140, R176 ;  /* 0x000000b0008c7213 */ /* 0x000fc60000000000 */
[----:B------:R1:W-:Y:S01]  /*c550*/  STS.U8 [R109+UR13+0x1d00], R12 ;  /* 0x001d000c6d007988 */ /* 0x0003e2000800000d */
[----:B------:R-:W-:-:S03]  /*c560*/  @P0 IMAD.MOV.U32 R147, RZ, RZ, R146 ;  /* 0x000000ffff930224 */ /* 0x000fc600078e0092 */
[----:B0-----:R-:W5:Y:S04]  /*c570*/  LDL.LU R9, [R1+0x3f8] ;  /* 0x0003f80001097983 */ /* 0x001f680000300800 */
[----:B-1----:R-:W5:Y:S04]  /*c580*/  LDL.LU R12, [R1+0x3f4] ;  /* 0x0003f400010c7983 */ /* 0x002f680000300800 */
[----:B------:R-:W-:Y:S04]  /*c590*/  STL [R1+0x8], R142 ;  /* 0x0000088e01007387 */ /* 0x000fe80000100800 */
[----:B------:R0:W-:Y:S02]  /*c5a0*/  STL [R1+0x4], R146 ;  /* 0x0000049201007387 */ /* 0x0001e40000100800 */
[----:B0-----:R-:W-:-:S02]  /*c5b0*/  @P0 IMAD.MOV.U32 R146, RZ, RZ, R142 ;  /* 0x000000ffff920224 */ /* 0x001fc400078e008e */
        /* <DEDUP_REMOVED lines=9> */
[----:B------:R-:W-:Y:S02]  /*c650*/  SEL R140, R168, R140, !P4 ;  /* 0x0000008ca88c7207 */ /* 0x000fe40006000000 */
[----:B------:R-:W-:-:S03]  /*c660*/  PRMT R143, RZ, 0x7610, R143 ;  /* 0x00007610ff8f7816 */ /* 0x000fc6000000008f */
[----:B------:R-:W-:Y:S01]  /*c670*/  IMAD R140, R140, UR7, RZ ;  /* 0x000000078c8c7c24 */ /* 0x000fe2000f8e02ff */
[----:B------:R0:W-:Y:S04]  /*c680*/  STL [R1+0x230], R176 ;  /* 0x000230b001007387 */ /* 0x0001e80000100800 */
[----:B------:R-:W-:Y:S01]  /*c690*/  IADD3 R142, P1, PT, R140, R127, RZ ;  /* 0x0000007f8c8e7210 */ /* 0x000fe20007f3e0ff */
[----:B------:R1:W4:Y:S01]  /*c6a0*/  @P0 LDG.E.U8 R143, desc[UR26][R146.64] ;  /* 0x0000001a928f0981 */ /* 0x000322000c1e1100 */
[----:B0-----:R-:W-:-:S03]  /*c6b0*/  VIADD R176, R175, 0x9e ;  /* 0x0000009eafb07836 */ /* 0x001fc60000000000 */
[----:B------:R0:W-:Y:S04]  /*c6c0*/  STS.U8 [R109+UR13+0x1f00], R7 ;  /* 0x001f00076d007988 */ /* 0x0001e8000800000d */
[----:B------:R3:W-:Y:S01]  /*c6d0*/  STS.U8 [R109+UR13+0x2100], R10 ;  /* 0x0021000a6d007988 */ /* 0x0007e2000800000d */
[----:B-1----:R-:W-:Y:S02]  /*c6e0*/  LEA.HI.X.SX32 R146, R140, R126, 0x1, P1 ;  /* 0x0000007e8c927211 */ /* 0x002fe400008f0eff */
[----:B------:R-:W-:Y:S01]  /*c6f0*/  IABS R140, R176 ;  /* 0x000000b0008c7213 */ /* 0x000fe20000000000 */
[----:B------:R1:W-:Y:S04]  /*c700*/  STS.U8 [R109+UR13+0x2300], R5 ;  /* 0x002300056d007988 */ /* 0x0003e8000800000d */
[----:B0-----:R-:W5:Y:S04]  /*c710*/  LDL.LU R7, [R1+0x3f0] ;  /* 0x0003f00001077983 */ /* 0x001f680000300800 */
[----:B---3--:R-:W5:Y:S01]  /*c720*/  LDL.LU R10, [R1+0x3ec] ;  /* 0x0003ec00010a7983 */ /* 0x008f620000300800 */
[----:B------:R-:W-:-:S03]  /*c730*/  @P0 IMAD.MOV.U32 R147, RZ, RZ, R146 ;  /* 0x000000ffff930224 */ /* 0x000fc600078e0092 */
[----:B-1----:R-:W5:Y:S04]  /*c740*/  LDL.LU R5, [R1+0x3e8] ;  /* 0x0003e80001057983 */ /* 0x002f680000300800 */
[----:B------:R0:W-:Y:S04]  /*c750*/  STS.U8 [R109+UR13+0x2500], R8 ;  /* 0x002500086d007988 */ /* 0x0001e8000800000d */
[----:B0-----:R-:W5:Y:S04]  /*c760*/  LDL.LU R8, [R1+0x3e4] ;  /* 0x0003e40001087983 */ /* 0x001f680000300800 */
        /* <DEDUP_REMOVED lines=15> */
[----:B--2---:R0:W-:Y:S04]  /*c860*/  STS.U8 [R109+UR13+0x2d00], R174 ;  /* 0x002d00ae6d007988 */ /* 0x0041e8000800000d */
[----:B------:R-:W-:Y:S01]  /*c870*/  IADD3 R142, P1, PT, R140, R127, RZ ;  /* 0x0000007f8c8e7210 */ /* 0x000fe20007f3e0ff */
[----:B------:R1:W2:Y:S01]  /*c880*/  @P0 LDG.E.U8 R149, desc[UR26][R146.64] ;  /* 0x0000001a92950981 */ /* 0x0002a2000c1e1100 */
[----:B0-----:R-:W-:-:S03]  /*c890*/  LOP3.LUT R174, R0, 0xa6, RZ, 0xfc, !PT ;  /* 0x000000a600ae7812 */ /* 0x001fc600078efcff */
[----:B------:R-:W-:Y:S04]  /*c8a0*/  STL [R1+0x1e0], R176 ;  /* 0x0001e0b001007387 */ /* 0x000fe80000100800 */
[----:B------:R0:W-:Y:S01]  /*c8b0*/  STS.U8 [R109+UR13+0x2700], R3 ;  /* 0x002700036d007988 */ /* 0x0001e2000800000d */
[----:B-1----:R-:W-:Y:S02]  /*c8c0*/  LEA.HI.X.SX32 R146, R140, R126, 0x1, P1 ;  /* 0x0000007e8c927211 */ /* 0x002fe400008f0eff */
[----:B------:R-:W-:Y:S01]  /*c8d0*/  IABS R140, R174 ;  /* 0x000000ae008c7213 */ /* 0x000fe20000000000 */
[----:B------:R1:W-:Y:S04]  /*c8e0*/  STS.U8 [R109+UR13+0x2900], R6 ;  /* 0x002900066d007988 */ /* 0x0003e8000800000d */
[----:B------:R3:W-:Y:S04]  /*c8f0*/  STS.U8 [R109+UR13+0x2b00], R2 ;  /* 0x002b00026d007988 */ /* 0x0007e8000800000d */
[----:B0-----:R-:W5:Y:S01]  /*c900*/  LDL.LU R3, [R1+0x3e0] ;  /* 0x0003e00001037983 */ /* 0x001f620000300800 */
[----:B------:R-:W-:-:S03]  /*c910*/  @P0 IMAD.MOV.U32 R147, RZ, RZ, R146 ;  /* 0x000000ffff930224 */ /* 0x000fc600078e0092 */
[----:B-1----:R-:W5:Y:S04]  /*c920*/  LDL.LU R6, [R1+0x3dc] ;  /* 0x0003dc0001067983 */ /* 0x002f680000300800 */
[----:B---3--:R-:W5:Y:S04]  /*c930*/  LDL.LU R2, [R1+0x3d8] ;  /* 0x0003d80001027983 */ /* 0x008f680000300800 */
        /* <DEDUP_REMOVED lines=14> */
[----:B------:R-:W-:-:S03]  /*ca20*/  IMAD R140, R140, UR7, RZ ;  /* 0x000000078c8c7c24 */ /* 0x000fc6000f8e02ff */
[----:B------:R0:W3:Y:S02]  /*ca30*/  @P0 LDG.E.U8 R148, desc[UR26][R146.64] ;  /* 0x0000001a92940981 */ /* 0x0000e4000c1e1100 */
[C---:B------:R-:W-:Y:S02]  /*ca40*/  IADD3 R142, P1, PT, R140.reuse, R127, RZ ;  /* 0x0000007f8c8e7210 */ /* 0x040fe40007f3e0ff */
[----:B------:R-:W-:Y:S02]  /*ca50*/  STL [R1+0x22c], R174 ;  /* 0x00022cae01007387 */ /* 0x000fe40000100800 */
[----:B0-----:R-:W-:Y:S02]  /*ca60*/  LEA.HI.X.SX32 R146, R140, R126, 0x1, P1 ;  /* 0x0000007e8c927211 */ /* 0x001fe400008f0eff */
[----:B------:R0:W-:Y:S04]  /*ca70*/  STS.U8 [R109+UR13+0x3300], R161 ;  /* 0x003300a16d007988 */ /* 0x0001e8000800000d */
[----:B------:R-:W-:Y:S04]  /*ca80*/  STL [R1+0x68], R142 ;  /* 0x0000688e01007387 */ /* 0x000fe80000100800 */
[----:B------:R1:W-:Y:S01]  /*ca90*/  STL [R1+0x64], R146 ;  /* 0x0000649201007387 */ /* 0x0003e20000100800 */
[----:B0-----:R-:W-:-:S02]  /*caa0*/  @P0 IMAD.MOV.U32 R161, RZ, RZ, R146 ;  /* 0x000000ffffa10224 */ /* 0x001fc400078e0092 */
[----:B-1----:R-:W-:Y:S01]  /*cab0*/  VIADD R146, R175, 0xae ;  /* 0x000000aeaf927836 */ /* 0x002fe20000000000 */
[----:B------:R0:W-:Y:S04]  /*cac0*/  STS.U8 [R109+UR13+0x3500], R160 ;  /* 0x003500a06d007988 */ /* 0x0001e8000800000d */
[----:B------:R-:W-:Y:S01]  /*cad0*/  IABS R140, R146 ;  /* 0x00000092008c7213 */ /* 0x000fe20000000000 */
[----:B0-----:R-:W-:-:S04]  /*cae0*/  @P0 IMAD.MOV.U32 R160, RZ, RZ, R142 ;  /* 0x000000ffffa00224 */ /* 0x001fc800078e008e */
        /* <DEDUP_REMOVED lines=13> */
[----:B------:R1:W-:Y:S04]  /*cbc0*/  STS.U8 [R109+UR13+0x3d00], R167 ;  /* 0x003d00a76d007988 */ /* 0x0003e8000800000d */
[----:B------:R4:W2:Y:S01]  /*cbd0*/  @P0 LDG.E.U8 R147, desc[UR26][R160.64] ;  /* 0x0000001aa0930981 */ /* 0x0008a2000c1e1100 */
[----:B0-----:R-:W-:-:S02]  /*cbe0*/  IADD3 R146, P1, PT, R140, R127, RZ ;  /* 0x0000007f8c927210 */ /* 0x001fc40007f3e0ff */
[----:B-1----:R-:W-:Y:S02]  /*cbf0*/  LOP3.LUT R167, R0, 0xb6, RZ, 0xfc, !PT ;  /* 0x000000b600a77812 */ /* 0x002fe400078efcff */
[----:B----4-:R-:W-:Y:S02]  /*cc00*/  LEA.HI.X.SX32 R160, R140, R126, 0x1, P1 ;  /* 0x0000007e8ca07211 */ /* 0x010fe400008f0eff */
[----:B------:R-:W-:Y:S01]  /*cc10*/  IABS R140, R167 ;  /* 0x000000a7008c7213 */ /* 0x000fe20000000000 */
[----:B------:R-:W-:Y:S02]  /*cc20*/  STL [R1+0x88], R146 ;  /* 0x0000889201007387 */ /* 0x000fe40000100800 */
[----:B------:R-:W-:Y:S02]  /*cc30*/  @P0 IMAD.MOV.U32 R161, RZ, RZ, R160 ;  /* 0x000000ffffa10224 */ /* 0x000fe400078e00a0 */
        /* <DEDUP_REMOVED lines=10> */
[----:B------:R-:W-:Y:S01]  /*cce0*/  @!P2 IMAD.MOV R140, RZ, RZ, -R140 ;  /* 0x000000ffff8ca224 */ /* 0x000fe200078e0a8c */
[----:B------:R-:W-:-:S04]  /*ccf0*/  PRMT R142, RZ, 0x7610, R142 ;  /* 0x00007610ff8e7816 */ /* 0x000fc8000000008e */
[----:B------:R-:W-:Y:S01]  /*cd00*/  SEL R140, R168, R140, !P4 ;  /* 0x0000008ca88c7207 */ /* 0x000fe20006000000 */
[----:B------:R-:W-:Y:S04]  /*cd10*/  STS.U8 [R109+UR13+0x2f00], R173 ;  /* 0x002f00ad6d007988 */ /* 0x000fe8000800000d */
[----:B------:R-:W-:Y:S01]  /*cd20*/  IMAD R140, R140, UR7, RZ ;  /* 0x000000078c8c7c24 */ /* 0x000fe2000f8e02ff */
[----:B------:R-:W-:Y:S04]  /*cd30*/  STS.U8 [R109+UR13+0x3100], R172 ;  /* 0x003100ac6d007988 */ /* 0x000fe8000800000d */
[----:B------:R-:W-:Y:S04]  /*cd40*/  STS.U8 [R109+UR13+0x3700], R171 ;  /* 0x003700ab6d007988 */ /* 0x000fe8000800000d */
[----:B------:R-:W-:Y:S04]  /*cd50*/  STS.U8 [R109+UR13+0x3900], R170 ;  /* 0x003900aa6d007988 */ /* 0x000fe8000800000d */
[----:B------:R-:W-:Y:S04]  /*cd60*/  STS.U8 [R109+UR13+0x3b00], R169 ;  /* 0x003b00a96d007988 */ /* 0x000fe8000800000d */
[----:B------:R-:W-:Y:S04]  /*cd70*/  STS.U8 [R109+UR13+0x3f00], R166 ;  /* 0x003f00a66d007988 */ /* 0x000fe8000800000d */
[----:B------:R0:W4:Y:S04]  /*cd80*/  @P0 LDG.E.U8 R142, desc[UR26][R160.64] ;  /* 0x0000001aa08e0981 */ /* 0x000128000c1e1100 */
[----:B------:R1:W-:Y:S01]  /*cd90*/  STS.U8 [R110+UR13+0x380], R164 ;  /* 0x000380a46e007988 */ /* 0x0003e2000800000d */
[----:B0-----:R-:W-:Y:S01]  /*cda0*/  IADD3 R160, P1, PT, R140, R127, RZ ;  /* 0x0000007f8ca07210 */ /* 0x001fe20007f3e0ff */
[----:B-1----:R-:W-:-:S03]  /*cdb0*/  VIADD R164, R175, 0xbe ;  /* 0x000000beafa47836 */ /* 0x002fc60000000000 */
[----:B------:R-:W-:Y:S02]  /*cdc0*/  LEA.HI.X.SX32 R161, R140, R126, 0x1, P1 ;  /* 0x0000007e8ca17211 */ /* 0x000fe400008f0eff */
        /* <DEDUP_REMOVED lines=14> */
[----:B------:R-:W-:Y:S04]  /*ceb0*/  STL [R1+0x228], R167 ;  /* 0x000228a701007387 */ /* 0x000fe80000100800 */
[C---:B------:R-:W-:Y:S01]  /*cec0*/  IADD3 R159, P1, PT, R140.reuse, R127, RZ ;  /* 0x0000007f8c9f7210 */ /* 0x040fe20007f3e0ff */
[----:B------:R0:W-:Y:S04]  /*ced0*/  STS.U8 [R110+UR13+0x3f80], R4 ;  /* 0x003f80046e007988 */ /* 0x0001e8000800000d */
[----:B------:R1:W2:Y:S04]  /*cee0*/  @P0 LDG.E.U8 R146, desc[UR26][R160.64] ;  /* 0x0000001aa0920981 */ /* 0x0002a8000c1e1100 */
[----:B0-----:R-:W5:Y:S04]  /*cef0*/  LDL.LU R4, [R1+0x3d4] ;  /* 0x0003d40001047983 */ /* 0x001f680000300800 */
[----:B------:R1:W-:Y:S04]  /*cf00*/  STL [R1+0xb0], R160 ;  /* 0x0000b0a001007387 */ /* 0x0003e80000100800 */
[----:B------:R0:W-:Y:S01]  /*cf10*/  STL [R1+0xac], R161 ;  /* 0x0000aca101007387 */ /* 0x0001e20000100800 */
[----:B-1----:R-:W-:-:S03]  /*cf20*/  LEA.HI.X.SX32 R160, R140, R126, 0x1, P1 ;  /* 0x0000007e8ca07211 */ /* 0x002fc600008f0eff */
[----:B------:R-:W-:Y:S04]  /*cf30*/  STL [R1+0x1d8], R164 ;  /* 0x0001d8a401007387 */ /* 0x000fe80000100800 */
[----:B------:R-:W-:Y:S01]  /*cf40*/  STL [R1+0xd0], R159 ;  /* 0x0000d09f01007387 */ /* 0x000fe20000100800 */
[----:B0-----:R-:W-:-:S03]  /*cf50*/  @P0 IMAD.MOV.U32 R161, RZ, RZ, R160 ;  /* 0x000000ffffa10224 */ /* 0x001fc600078e00a0 */
[----:B------:R0:W-:Y:S02]  /*cf60*/  STL [R1+0xcc], R160 ;  /* 0x0000cca001007387 */ /* 0x0001e40000100800 */
[----:B0-----:R-:W-:Y:S01]  /*cf70*/  @P0 IMAD.MOV.U32 R160, RZ, RZ, R159 ;  /* 0x000000ffffa00224 */ /* 0x001fe200078e009f */
[----:B------:R-:W-:-:S04]  /*cf80*/  LOP3.LUT R159, R0, 0xc6, RZ, 0xfc, !PT ;  /* 0x000000c6009f7812 */ /* 0x000fc800078efcff */
        /* <DEDUP_REMOVED lines=14> */
[C---:B------:R-:W-:Y:S01]  /*d070*/  IADD3 R158, P1, PT, R140.reuse, R127, RZ ;  /* 0x0000007f8c9e7210 */ /* 0x040fe20007f3e0ff */
[----:B------:R1:W-:Y:S04]  /*d080*/  STS.U8 [R110+UR13+0x1180], R156 ;  /* 0x0011809c6e007988 */ /* 0x0003e8000800000d */
[----:B------:R3:W-:Y:S01]  /*d090*/  STL [R1+0xf0], R158 ;  /* 0x0000f09e01007387 */ /* 0x0007e20000100800 */
[----:B0-----:R-:W-:Y:S01]  /*d0a0*/  LEA.HI.X.SX32 R159, R140, R126, 0x1, P1 ;  /* 0x0000007e8c9f7211 */ /* 0x001fe200008f0eff */
[----:B-1----:R-:W-:-:S02]  /*d0b0*/  @P0 IMAD.MOV.U32 R156, RZ, RZ, R158 ;  /* 0x000000ffff9c0224 */ /* 0x002fc400078e009e */
[----:B---3--:R-:W-:Y:S01]  /*d0c0*/  VIADD R158, R175, 0xce ;  /* 0x000000ceaf9e7836 */ /* 0x008fe20000000000 */
[----:B------:R0:W-:Y:S04]  /*d0d0*/  STS.U8 [R110+UR13+0x1580], R155 ;  /* 0x0015809b6e007988 */ /* 0x0001e8000800000d */
[----:B------:R-:W-:-:S05]  /*d0e0*/  IABS R140, R158 ;  /* 0x0000009e008c7213 */ /* 0x000fca0000000000 */
        /* <DEDUP_REMOVED lines=13> */
[----:B0-----:R-:W-:-:S03]  /*d1c0*/  PRMT R144, RZ, 0x7610, R144 ;  /* 0x00007610ff907816 */ /* 0x001fc60000000090 */
[C---:B------:R-:W-:Y:S01]  /*d1d0*/  IADD3 R155, P1, PT, R140.reuse, R127, RZ ;  /* 0x0000007f8c9b7210 */ /* 0x040fe20007f3e0ff */
[----:B-1----:R-:W-:Y:S01]  /*d1e0*/  @P0 IMAD.MOV.U32 R157, RZ, RZ, R159 ;  /* 0x000000ffff9d0224 */ /* 0x002fe200078e009f */
[----:B------:R-:W-:Y:S04]  /*d1f0*/  STL [R1+0xec], R159 ;  /* 0x0000ec9f01007387 */ /* 0x000fe80000100800 */
[----:B------:R0:W3:Y:S04]  /*d200*/  @P0 LDG.E.U8 R144, desc[UR26][R156.64] ;  /* 0x0000001a9c900981 */ /* 0x0000e8000c1e1100 */
[----:B------:R-:W-:Y:S01]  /*d210*/  STL [R1+0x1d4], R158 ;  /* 0x0001d49e01007387 */ /* 0x000fe20000100800 */
[----:B0-----:R-:W-:-:S03]  /*d220*/  LEA.HI.X.SX32 R156, R140, R126, 0x1, P1 ;  /* 0x0000007e8c9c7211 */ /* 0x001fc600008f0eff */
[----:B------:R0:W-:Y:S04]  /*d230*/  STS.U8 [R110+UR13+0x1780], R154 ;  /* 0x0017809a6e007988 */ /* 0x0001e8000800000d */
[----:B------:R1:W-:Y:S04]  /*d240*/  STS.U8 [R110+UR13+0x1b80], R141 ;  /* 0x001b808d6e007988 */ /* 0x0003e8000800000d */
[----:B------:R4:W-:Y:S01]  /*d250*/  STS.U8 [R110+UR13+0xb80], R145 ;  /* 0x000b80916e007988 */ /* 0x0009e2000800000d */
[----:B0-----:R-:W-:-:S03]  /*d260*/  @P0 IMAD.MOV.U32 R154, RZ, RZ, R155 ;  /* 0x000000ffff9a0224 */ /* 0x001fc600078e009b */
[----:B------:R0:W-:Y:S01]  /*d270*/  STL [R1+0x110], R155 ;  /* 0x0001109b01007387 */ /* 0x0001e20000100800 */
[----:B-1----:R-:W-:Y:S02]  /*d280*/  PRMT R141, RZ, 0x7610, R141 ;  /* 0x00007610ff8d7816 */ /* 0x002fe4000000008d */
[----:B----4-:R-:W-:Y:S01]  /*d290*/  PRMT R145, RZ, 0x7610, R145 ;  /* 0x00007610ff917816 */ /* 0x010fe20000000091 */
[----:B0-----:R-:W-:-:S05]  /*d2a0*/  @P0 IMAD.MOV.U32 R155, RZ, RZ, R156 ;  /* 0x000000ffff9b0224 */ /* 0x001fca00078e009c */
[----:B------:R-:W4:Y:S04]  /*d2b0*/  @P0 LDG.E.U8 R145, desc[UR26][R160.64] ;  /* 0x0000001aa0910981 */ /* 0x000f28000c1e1100 */
[----:B------:R-:W3:Y:S04]  /*d2c0*/  @P0 LDG.E.U8 R141, desc[UR26][R154.64] ;  /* 0x0000001a9a8d0981 */ /* 0x000ee8000c1e1100 */
[----:B------:R0:W-:Y:S02]  /*d2d0*/  STS.U8 [R110+UR13+0x1980], R153 ;  /* 0x001980996e007988 */ /* 0x0001e4000800000d */
[----:B0-----:R-:W-:-:S04]  /*d2e0*/  LOP3.LUT R153, R0, 0xd6, RZ, 0xfc, !PT ;  /* 0x000000d600997812 */ /* 0x001fc800078efcff */
        /* <DEDUP_REMOVED lines=13> */
[----:B------:R-:W-:Y:S04]  /*d3c0*/  STL [R1+0x10c], R156 ;  /* 0x00010c9c01007387 */ /* 0x000fe80000100800 */
[----:B------:R-:W-:Y:S01]  /*d3d0*/  IADD3 R152, P1, PT, R140, R127, RZ ;  /* 0x0000007f8c987210 */ /* 0x000fe20007f3e0ff */
[----:B------:R-:W-:Y:S04]  /*d3e0*/  STL [R1+0x210], R153 ;  /* 0x0002109901007387 */ /* 0x000fe80000100800 */
[----:B------:R0:W-:Y:S04]  /*d3f0*/  STS.U8 [R110+UR13+0x2180], R150 ;  /* 0x002180966e007988 */ /* 0x0001e8000800000d */
[----:B------:R1:W-:Y:S01]  /*d400*/  STL [R1+0x130], R152 ;  /* 0x0001309801007387 */ /* 0x0003e20000100800 */
[----:B0-----:R-:W-:-:S02]  /*d410*/  @P0 IMAD.MOV.U32 R150, RZ, RZ, R152 ;  /* 0x000000ffff960224 */ /* 0x001fc400078e0098 */
[----:B-1----:R-:W-:Y:S01]  /*d420*/  VIADD R152, R175, 0xde ;  /* 0x000000deaf987836 */ /* 0x002fe20000000000 */
[----:B------:R-:W-:-:S04]  /*d430*/  LEA.HI.X.SX32 R153, R140, R126, 0x1, P1 ;  /* 0x0000007e8c997211 */ /* 0x000fc800008f0eff */
[----:B------:R-:W-:Y:S01]  /*d440*/  IABS R140, R152 ;  /* 0x00000098008c7213 */ /* 0x000fe20000000000 */
[----:B--2---:R0:W-:Y:S04]  /*d450*/  STS.U8 [R110+UR13+0x2580], R149 ;  /* 0x002580956e007988 */ /* 0x0041e8000800000d */
        /* <DEDUP_REMOVED lines=17> */
[----:B------:R0:W2:Y:S04]  /*d570*/  @P0 LDG.E.U8 R143, desc[UR26][R150.64] ;  /* 0x0000001a968f0981 */ /* 0x0000a8000c1e1100 */
        /* <DEDUP_REMOVED lines=8> */
[----:B------:R-:W-:Y:S01]  /*d600*/  LOP3.LUT R147, R0, 0xe6, RZ, 0xfc, !PT ;  /* 0x000000e600937812 */ /* 0x000fe200078efcff */
[----:B0-----:R-:W-:-:S03]  /*d610*/  @P0 IMAD.MOV.U32 R149, RZ, RZ, R150 ;  /* 0x000000ffff950224 */ /* 0x001fc600078e0096 */
[----:B------:R-:W-:Y:S01]  /*d620*/  IABS R140, R147 ;  /* 0x00000093008c7213 */ /* 0x000fe20000000000 */
[----:B------:R0:W-:Y:S04]  /*d630*/  STS.U8 [R110+UR13+0x2d80], R146 ;  /* 0x002d80926e007988 */ /* 0x0001e8000800000d */
[----:B------:R-:W2:Y:S01]  /*d640*/  @P0 LDG.E.U8 R142, desc[UR26][R148.64] ;  /* 0x0000001a948e0981 */ /* 0x000ea2000c1e1100 */
        /* <DEDUP_REMOVED lines=12> */
[C---:B------:R-:W-:Y:S01]  /*d710*/  IADD3 R146, P1, PT, R140.reuse, R127, RZ ;  /* 0x0000007f8c927210 */ /* 0x040fe20007f3e0ff */
[----:B------:R0:W-:Y:S04]  /*d720*/  STL [R1+0x200], R147 ;  /* 0x0002009301007387 */ /* 0x0001e80000100800 */
[----:B---3--:R1:W-:Y:S01]  /*d730*/  STS.U8 [R110+UR13+0x3380], R141 ;  /* 0x0033808d6e007988 */ /* 0x0083e2000800000d */
[----:B0-----:R-:W-:-:S03]  /*d740*/  LEA.HI.X.SX32 R147, R140, R126, 0x1, P1 ;  /* 0x0000007e8c937211 */ /* 0x001fc600008f0eff */
[----:B----4-:R0:W-:Y:S01]  /*d750*/  STS.U8 [R110+UR13+0x2f80], R145 ;  /* 0x002f80916e007988 */ /* 0x0101e2000800000d */
[----:B-1----:R-:W-:-:S03]  /*d760*/  PRMT R141, RZ, 0x7610, R141 ;  /* 0x00007610ff8d7816 */ /* 0x002fc6000000008d */
[----:B------:R1:W-:Y:S01]  /*d770*/  STS.U8 [R110+UR13+0x3180], R144 ;  /* 0x003180906e007988 */ /* 0x0003e2000800000d */
[----:B0-----:R-:W-:Y:S02]  /*d780*/  @P0 IMAD.MOV.U32 R145, RZ, RZ, R147 ;  /* 0x000000ffff910224 */ /* 0x001fe400078e0093 */
[----:B-1----:R-:W-:-:S05]  /*d790*/  @P0 IMAD.MOV.U32 R144, RZ, RZ, R146 ;  /* 0x000000ffff900224 */ /* 0x002fca00078e0092 */
[----:B------:R0:W3:Y:S04]  /*d7a0*/  @P0 LDG.E.U8 R141, desc[UR26][R144.64] ;  /* 0x0000001a908d0981 */ /* 0x0000e8000c1e1100 */
[----:B------:R1:W-:Y:S02]  /*d7b0*/  STL [R1+0x14c], R146 ;  /* 0x00014c9201007387 */ /* 0x0003e40000100800 */
[----:B-1----:R-:W-:-:S05]  /*d7c0*/  VIADD R146, R175, 0xee ;  /* 0x000000eeaf927836 */ /* 0x002fca0000000000 */
        /* <DEDUP_REMOVED lines=14> */
[----:B------:R-:W-:Y:S04]  /*d8b0*/  STL [R1+0x1cc], R146 ;  /* 0x0001cc9201007387 */ /* 0x000fe80000100800 */
[----:B------:R-:W-:Y:S01]  /*d8c0*/  STL [R1+0x154], R144 ;  /* 0x0001549001007387 */ /* 0x000fe20000100800 */
[----:B------:R-:W-:-:S03]  /*d8d0*/  LEA.HI.X.SX32 R145, R140, R126, 0x1, P1 ;  /* 0x0000007e8c917211 */ /* 0x000fc600008f0eff */
[----:B--2---:R0:W-:Y:S02]  /*d8e0*/  STS.U8 [R110+UR13+0x3780], R142 ;  /* 0x0037808e6e007988 */ /* 0x0041e4000800000d */
[----:B0-----:R-:W-:Y:S01]  /*d8f0*/  @P0 IMAD.MOV.U32 R142, RZ, RZ, R144 ;  /* 0x000000ffff8e0224 */ /* 0x001fe200078e0090 */
[----:B------:R-:W-:-:S04]  /*d900*/  LOP3.LUT R144, R0, 0xf6, RZ, 0xfc, !PT ;  /* 0x000000f600907812 */ /* 0x000fc800078efcff */
[----:B------:R-:W-:-:S05]  /*d910*/  IABS R140, R144 ;  /* 0x00000090008c7213 */ /* 0x000fca0000000000 */
        /* <DEDUP_REMOVED lines=13> */
[----:B------:R0:W-:Y:S01]  /*d9f0*/  STS.U8 [R110+UR13+0x3580], R143 ;  /* 0x0035808f6e007988 */ /* 0x0001e2000800000d */
[----:B------:R-:W-:Y:S01]  /*da00*/  PRMT R126, RZ, 0x7610, R126 ;  /* 0x00007610ff7e7816 */ /* 0x000fe2000000007e */
[----:B------:R-:W-:Y:S02]  /*da10*/  @P0 IMAD.MOV.U32 R138, RZ, RZ, R127 ;  /* 0x000000ffff8a0224 */ /* 0x000fe400078e007f */
[----:B------:R-:W-:-:S05]  /*da20*/  @P0 IMAD.MOV.U32 R139, RZ, RZ, R140 ;  /* 0x000000ffff8b0224 */ /* 0x000fca00078e008c */
[----:B------:R-:W2:Y:S01]  /*da30*/  @P0 LDG.E.U8 R126, desc[UR26][R138.64] ;  /* 0x0000001a8a7e0981 */ /* 0x000ea2000c1e1100 */
[----:B0-----:R-:W-:-:S03]  /*da40*/  @P0 IMAD.MOV.U32 R143, RZ, RZ, R145 ;  /* 0x000000ffff8f0224 */ /* 0x001fc600078e0091 */
[----:B---3--:R0:W-:Y:S02]  /*da50*/  STS.U8 [R110+UR13+0x3980], R141 ;  /* 0x0039808d6e007988 */ /* 0x0081e4000800000d */
[----:B0-----:R-:W-:-:S06]  /*da60*/  PRMT R141, RZ, 0x7610, R141 ;  /* 0x00007610ff8d7816 */ /* 0x001fcc000000008d */
[----:B------:R-:W3:Y:S04]  /*da70*/  @P0 LDG.E.U8 R141, desc[UR26][R142.64] ;  /* 0x0000001a8e8d0981 */ /* 0x000ee8000c1e1100 */
[----:B------:R0:W-:Y:S04]  /*da80*/  STS.U8 [R110+UR13+0x180], R165 ;  /* 0x000180a56e007988 */ /* 0x0001e8000800000d */
[----:B------:R0:W-:Y:S04]  /*da90*/  STS.U8 [R110+UR13+0x780], R163 ;  /* 0x000780a36e007988 */ /* 0x0001e8000800000d */
[----:B------:R0:W-:Y:S04]  /*daa0*/  STS.U8 [R110+UR13+0x980], R162 ;  /* 0x000980a26e007988 */ /* 0x0001e8000800000d */
[----:B------:R0:W-:Y:S04]  /*dab0*/  STL [R1+0x150], R145 ;  /* 0x0001509101007387 */ /* 0x0001e80000100800 */
[----:B------:R0:W-:Y:S04]  /*dac0*/  STL [R1+0x1f4], R144 ;  /* 0x0001f49001007387 */ /* 0x0001e80000100800 */
[----:B------:R0:W-:Y:S04]  /*dad0*/  STL [R1+0xa0], R127 ;  /* 0x0000a07f01007387 */ /* 0x0001e80000100800 */
[----:B------:R0:W-:Y:S01]  /*dae0*/  STL [R1+0x9c], R140 ;  /* 0x00009c8c01007387 */ /* 0x0001e20000100800 */
[----:B------:R-:W-:-:S04]  /*daf0*/  UISETP.NE.U32.AND UP1, UPT, UR6, URZ, UPT ;  /* 0x000000ff0600728c */ /* 0x000fc8000bf25070 */
[----:B------:R-:W-:Y:S02]  /*db00*/  UISETP.LT.OR UP2, UPT, UR33, 0x40, UP1 ;  /* 0x000000402100788c */ /* 0x000fe40008f41670 */
[----:B------:R-:W-:Y:S01]  /*db10*/  UISETP.GE.AND UP3, UPT, UR33, 0x80, UPT ;  /* 0x000000802100788c */ /* 0x000fe2000bf66270 */
[----:B--2---:R0:W-:Y:S04]  /*db20*/  STS.U8 [R110+UR13+0x3d80], R126 ;  /* 0x003d807e6e007988 */ /* 0x0041e8000800000d */
[----:B---3--:R0:W-:Y:S01]  /*db30*/  STS.U8 [R110+UR13+0x3b80], R141 ;  /* 0x003b808d6e007988 */ /* 0x0081e2000800000d */
[----:B------:R1:W-:Y:S06]  /*db40*/  MEMBAR.ALL.CTA ;  /* 0x0000000000007992 */ /* 0x0003ec0000008000 */
[----:B-1----:R-:W1:Y:S02]  /*db50*/  FENCE.VIEW.ASYNC.S ;  /* 0x00000000000073c6 */ /* 0x002e640000000000 */
[----:B-1----:R-:W-:Y:S06]  /*db60*/  BAR.SYNC.DEFER_BLOCKING 0x0 ;  /* 0x0000000000007b1d */ /* 0x002fec0000010000 */
[----:B------:R-:W-:Y:S05]  /*db70*/  BRA.U UP2, `(.L_x_6) ;  /* 0x0000000102687547 */ /* 0x000fea000b800000 */
[----:B------:R-:W-:Y:S02]  /*db80*/  UIADD3 UR4, UPT, UPT, UR13, 0x8000, URZ ;  /* 0x000080000d047890 */ /* 0x000fe4000fffe0ff */
[----:B------:R-:W-:Y:S02]  /*db90*/  USHF.R.U32.HI UR8, URZ, 0x4, UR13 ;  /* 0x00000004ff087899 */ /* 0x000fe4000801160d */
[----:B------:R-:W-:Y:S02]  /*dba0*/  USHF.R.U32.HI UR4, URZ, 0x4, UR4 ;  /* 0x00000004ff047899 */ /* 0x000fe40008011604 */
[----:B------:R-:W-:Y:S02]  /*dbb0*/  USGXT.U32 UR8, UR8, 0xe ;  /* 0x0000000e0808789a */ /* 0x000fe40008000000 */
[----:B------:R-:W-:Y:S01]  /*dbc0*/  USGXT.U32 UR6, UR4, 0xe ;  /* 0x0000000e0406789a */ /* 0x000fe20008000000 */
[----:B------:R-:W-:Y:S01]  /*dbd0*/  UMOV UR16, 0xffffff80 ;  /* 0xffffff8000107882 */ /* 0x000fe20000000000 */
[----:B------:R-:W-:Y:S01]  /*dbe0*/  UMOV UR17, 0x7fffbfdf ;  /* 0x7fffbfdf00117882 */ /* 0x000fe20000000000 */
[----:B------:R-:W-:Y:S01]  /*dbf0*/  UMOV UR18, 0xfffffffe ;  /* 0xfffffffe00127882 */ /* 0x000fe20000000000 */
[----:B------:R-:W-:Y:S01]  /*dc00*/  UMOV UR19, 0x7fffbfdf ;  /* 0x7fffbfdf00137882 */ /* 0x000fe20000000000 */
[----:B------:R-:W-:Y:S01]  /*dc10*/  UMOV UR9, URZ ;  /* 0x000000ff00097c82 */ /* 0x000fe20008000000 */
[----:B------:R-:W-:Y:S01]  /*dc20*/  UMOV UR7, URZ ;  /* 0x000000ff00077c82 */ /* 0x000fe20008000000 */
[----:B------:R-:W-:-:S02]  /*dc30*/  UIADD3.64 UR18, UPT, UPT, UR8, -UR18, URZ ;  /* 0x8000001208127297 */ /* 0x000fc4000fffe0ff */
[----:B------:R-:W-:Y:S01]  /*dc40*/  UIADD3.64 UR16, UPT, UPT, UR6, -UR16, URZ ;  /* 0x8000001006107297 */ /* 0x000fe2000fffe0ff */
[----:B------:R-:W-:Y:S01]  /*dc50*/  UMOV UR20, 0x0 ;  /* 0x0000000000147882 */ /* 0x000fe20000000000 */
[----:B------:R-:W-:Y:S01]  /*dc60*/  UMOV UR21, 0x4408010 ;  /* 0x0440801000157882 */ /* 0x000fe20000000000 */
[----:B------:R-:W-:Y:S01]  /*dc70*/  UMOV UR4, UR15 ;  /* 0x0000000f00047c82 */ /* 0x000fe20008000000 */
[----:B------:R-:W-:Y:S01]  /*dc80*/  UMOV UR5, URZ ;  /* 0x000000ff00057c82 */ /* 0x000fe20008000000 */
[----:B------:R-:W-:Y:S01]  /*dc90*/  UMOV UR9, 0x80004020 ;  /* 0x8000402000097882 */ /* 0x000fe20000000000 */
[----:B------:R-:W-:Y:S01]  /*dca0*/  UMOV UR7, 0x80004020 ;  /* 0x8000402000077882 */ /* 0x000fe20000000000 */
[----:B------:R-:W-:Y:S01]  /*dcb0*/  UMOV UR22, 0x0 ;  /* 0x0000000000167882 */ /* 0x000fe20000000000 */
[----:B------:R-:W-:Y:S01]  /*dcc0*/  UMOV UR23, 0x4408010 ;  /* 0x0440801000177882 */ /* 0x000fe20000000000 */
[----:B------:R-:W-:Y:S01]  /*dcd0*/  UMOV UR4, UR4 ;  /* 0x0000000400047c82 */ /* 0x000fe20008000000 */
[----:B------:R1:W-:Y:S01]  /*dce0*/  UTCQMMA gdesc[UR6], gdesc[UR8], tmem[UR12], tmem[UR20], idesc[UR21], !UPT ;  /* 0x00ff1408060075ea */ /* 0x0003e2000f80030c */
[----:B------:R1:W-:Y:S01]  /*dcf0*/  UTCQMMA gdesc[UR16], gdesc[UR18], tmem[UR12], tmem[UR22], idesc[UR23], UPT ;  /* 0x00ff1612100075ea */ /* 0x0003e2000b80030c */
[----:B------:R1:W-:Y:S01]  /*dd00*/  UTCBAR [UR4], URZ ;  /* 0x000000ff040073e9 */ /* 0x0003e200080000ff */
[----:B------:R-:W-:Y:S01]  /*dd10*/  NOP ;  /* 0x0000000000007918 */ /* 0x000fe20000000000 */
.L_x_6:
[----:B-1----:R-:W-:Y:S01]  /*dd20*/  UMOV UR4, URZ ;  /* 0x000000ff00047c82 */ /* 0x002fe20008000000 */
[----:B------:R-:W-:Y:S05]  /*dd30*/  BRA.U !UP3, `(.L_x_7) ;  /* 0x000000690b147547 */ /* 0x000fea000b800000 */
[----:B------:R-:W-:Y:S01]  /*dd40*/  USHF.R.S32.HI UR4, URZ, 0x1f, UR33 ;  /* 0x0000001fff047899 */ /* 0x000fe20008011421 */
[----:B0-----:R-:W-:Y:S01]  /*dd50*/  IMAD.MOV.U32 R126, RZ, RZ, RZ ;  /* 0x000000ffff7e7224 */ /* 0x001fe200078e00ff */
[----:B------:R-:W-:Y:S02]  /*dd60*/  UIADD3 UR5, UPT, UPT, UR13, 0x9000, URZ ;  /* 0x000090000d057890 */ /* 0x000fe4000fffe0ff */
[----:B------:R-:W-:Y:S02]  /*dd70*/  ULEA.HI UR4, UR4, UR33, URZ, 0x6 ;  /* 0x0000002104047291 */ /* 0x000fe4000f8f30ff */
[----:B------:R-:W-:Y:S02]  /*dd80*/  UIADD3 UR6, UPT, UPT, UR13, 0x4000, URZ ;  /* 0x000040000d067890 */ /* 0x000fe4000fffe0ff */
[----:B------:R-:W-:Y:S02]  /*dd90*/  USHF.R.S32.HI UR4, URZ, 0x6, UR4 ;  /* 0x00000006ff047899 */ /* 0x000fe40008011404 */
[----:B------:R-:W-:-:S02]  /*dda0*/  USHF.R.U32.HI UR5, URZ, 0x4, UR5 ;  /* 0x00000004ff057899 */ /* 0x000fc40008011605 */
[----:B------:R-:W-:Y:S02]  /*ddb0*/  USHF.R.U32.HI UR8, URZ, 0x4, UR6 ;  /* 0x00000004ff087899 */ /* 0x000fe40008011606 */
[----:B------:R-:W-:Y:S02]  /*ddc0*/  UISETP.LT.AND UP2, UPT, UR4, 0x2, UPT ;  /* 0x000000020400788c */ /* 0x000fe4000bf41270 */
[----:B------:R-:W-:Y:S02]  /*ddd0*/  USHF.L.U32 UR28, UR10, 0x6, URZ ;  /* 0x000000060a1c7899 */ /* 0x000fe400080006ff */
[----:B------:R-:W-:Y:S02]  /*dde0*/  USHF.L.U32 UR29, UR11, 0x6, URZ ;  /* 0x000000060b1d7899 */ /* 0x000fe400080006ff */
[----:B------:R-:W-:Y:S02]  /*ddf0*/  USGXT.U32 UR6, UR5, 0xe ;  /* 0x0000000e0506789a */ /* 0x000fe40008000000 */
[----:B------:R-:W-:-:S02]  /*de00*/  USGXT.U32 UR8, UR8, 0xe ;  /* 0x0000000e0808789a */ /* 0x000fc40008000000 */
[----:B------:R-:W-:Y:S01]  /*de10*/  USEL UR4, UR4, 0x2, !UP2 ;  /* 0x0000000204047887 */ /* 0x000fe2000d000000 */
[----:B------:R-:W-:Y:S01]  /*de20*/  UMOV UR16, 0xffffff80 ;  /* 0xffffff8000107882 */ /* 0x000fe20000000000 */
[----:B------:R-:W-:Y:S01]  /*de30*/  UMOV UR17, 0x7fffbfdf ;  /* 0x7fffbfdf00117882 */ /* 0x000fe20000000000 */
[----:B------:R-:W-:Y:S01]  /*de40*/  UMOV UR18, 0xfffffffe ;  /* 0xfffffffe00127882 */ /* 0x000fe20000000000 */
[----:B------:R-:W-:Y:S01]  /*de50*/  UMOV UR19, 0x7fffbfdf ;  /* 0x7fffbfdf00137882 */ /* 0x000fe20000000000 */
[----:B------:R-:W-:Y:S01]  /*de60*/  UMOV UR7, URZ ;  /* 0x000000ff00077c82 */ /* 0x000fe20008000000 */
[----:B------:R-:W-:Y:S01]  /*de70*/  UMOV UR9, URZ ;  /* 0x000000ff00097c82 */ /* 0x000fe20008000000 */
[----:B------:R-:W-:Y:S02]  /*de80*/  UIADD3 UR31, UPT, UPT, UR31, -0x40, URZ ;  /* 0xffffffc01f1f7890 */ /* 0x000fe4000fffe0ff */
[----:B------:R-:W-:Y:S02]  /*de90*/  USHF.R.S32.HI UR34, URZ, 0x1f, UR28 ;  /* 0x0000001fff227899 */ /* 0x000fe4000801141c */
[----:B------:R-:W-:-:S02]  /*dea0*/  USHF.R.S32.HI UR35, URZ, 0x1f, UR29 ;  /* 0x0000001fff237899 */ /* 0x000fc4000801141d */
[----:B------:R-:W-:Y:S02]  /*deb0*/  UIADD3.64 UR16, UPT, UPT, UR6, -UR16, URZ ;  /* 0x8000001006107297 */ /* 0x000fe4000fffe0ff */
[----:B------:R-:W-:Y:S02]  /*dec0*/  UIADD3.64 UR18, UPT, UPT, UR8, -UR18, URZ ;  /* 0x8000001208127297 */ /* 0x000fe4000fffe0ff */
[----:B------:R-:W-:Y:S01]  /*ded0*/  UIADD3 UR30, UPT, UPT, UR4, -0x1, URZ ;  /* 0xffffffff041e7890 */ /* 0x000fe2000fffe0ff */
[----:B------:R-:W-:Y:S01]  /*dee0*/  UMOV UR32, 0x1 ;  /* 0x0000000100207882 */ /* 0x000fe20000000000 */
[----:B------:R-:W-:-:S10]  /*def0*/  UMOV UR5, URZ ;  /* 0x000000ff00057c82 */ /* 0x000fd40008000000 */
.L_x_10:
[----:B0-----:R-:W2:Y:S04]  /*df00*/  LDL.LU R161, [R1+0x1c8] ;  /* 0x0001c80001a17983 */ /* 0x001ea80000300800 */
[----:B------:R-:W3:Y:S04]  /*df10*/  LDL.LU R160, [R1+0x1c0] ;  /* 0x0001c00001a07983 */ /* 0x000ee80000300800 */
[----:B------:R-:W4:Y:S04]  /*df20*/  LDL.LU R159, [R1+0x1b8] ;  /* 0x0001b800019f7983 */ /* 0x000f280000300800 */
        /* <DEDUP_REMOVED lines=12> */
[----:B------:R-:W4:Y:S01]  /*dff0*/  LDL.LU R146, [R1+0x1a4] ;  /* 0x0001a40001927983 */ /* 0x000f220000300800 */
[----:B------:R-:W0:Y:S03]  /*e000*/  S2R R138, SR_TID.X ;  /* 0x00000000008a7919 */ /* 0x000e260000002100 */
[----:B------:R-:W4:Y:S04]  /*e010*/  LDL.LU R145, [R1+0x188] ;  /* 0x0001880001917983 */ /* 0x000f280000300800 */
[----:B------:R-:W4:Y:S04]  /*e020*/  LDL.LU R143, [R1+0x19c] ;  /* 0x00019c00018f7983 */ /* 0x000f280000300800 */
[----:B------:R-:W4:Y:S04]  /*e030*/  LDL.LU R142, [R1+0x180] ;  /* 0x00018000018e7983 */ /* 0x000f280000300800 */
[----:B------:R-:W4:Y:S04]  /*e040*/  LDL.LU R141, [R1+0x194] ;  /* 0x00019400018d7983 */ /* 0x000f280000300800 */
[----:B------:R-:W4:Y:S04]  /*e050*/  LDL.LU R140, [R1+0x14c] ;  /* 0x00014c00018c7983 */ /* 0x000f280000300800 */
[----:B------:R-:W4:Y:S01]  /*e060*/  LDL.LU R139, [R1+0x150] ;  /* 0x00015000018b7983 */ /* 0x000f220000300800 */
[----:B------:R-:W-:Y:S01]  /*e070*/  IMAD.U32 R126, R126, -0x80000000, RZ ;  /* 0x800000007e7e7824 */ /* 0x000fe200078e00ff */
[----:B0-----:R-:W-:-:S04]  /*e080*/  SHF.R.U32.HI R127, RZ, 0x6, R138 ;  /* 0x00000006ff7f7819 */ /* 0x001fc8000001168a */
[----:B------:R-:W-:-:S04]  /*e090*/  SGXT.U32 R127, R127, 0x1 ;  /* 0x000000017f7f781a */ /* 0x000fc80000000000 */
[----:B------:R-:W-:Y:S02]  /*e0a0*/  ISETP.GE.AND P0, PT, R127, UR31, PT ;  /* 0x0000001f7f007c0c */ /* 0x000fe4000bf06270 */
[----:B--2---:R-:W-:Y:S02]  /*e0b0*/  IADD3 R161, P2, PT, R161, UR29, RZ ;  /* 0x0000001da1a17c10 */ /* 0x004fe4000ff5e0ff */
[----:B---3--:R-:W-:-:S03]  /*e0c0*/  IADD3 R160, P4, PT, R160, UR29, RZ ;  /* 0x0000001da0a07c10 */ /* 0x008fc6000ff9e0ff */
[----:B------:R-:W-:Y:S01]  /*e0d0*/  STL [R1+0x1c8], R161 ;  /* 0x0001c8a101007387 */ /* 0x000fe20000100800 */
[----:B----4-:R-:W-:-:S03]  /*e0e0*/  IADD3 R159, P5, PT, R159, UR29, RZ ;  /* 0x0000001d9f9f7c10 */ /* 0x010fc6000ffbe0ff */
[----:B------:R-:W-:Y:S01]  /*e0f0*/  STL [R1+0x1c0], R160 ;  /* 0x0001c0a001007387 */ /* 0x000fe20000100800 */
[----:B------:R-:W-:-:S03]  /*e100*/  IADD3 R158, P6, PT, R158, UR29, RZ ;  /* 0x0000001d9e9e7c10 */ /* 0x000fc6000ffde0ff */
[----:B------:R-:W-:Y:S01]  /*e110*/  STL [R1+0x1b8], R159 ;  /* 0x0001b89f01007387 */ /* 0x000fe20000100800 */
[----:B------:R-:W-:-:S03]  /*e120*/  IADD3 R157, P1, PT, R157, UR29, RZ ;  /* 0x0000001d9d9d7c10 */ /* 0x000fc6000ff3e0ff */
[----:B------:R-:W-:Y:S01]  /*e130*/  STL [R1+0x1b0], R158 ;  /* 0x0001b09e01007387 */ /* 0x000fe20000100800 */
[----:B------:R-:W-:-:S03]  /*e140*/  IADD3.X R156, PT, PT, R156, UR35, RZ, P2, !PT ;  /* 0x000000239c9c7c10 */ /* 0x000fc600097fe4ff */
        /* <DEDUP_REMOVED lines=20> */
[----:B------:R-:W-:Y:S04]  /*e290*/  STL [R1+0x190], R147 ;  /* 0x0001909301007387 */ /* 0x000fe80000100800 */
[----:B------:R-:W-:Y:S01]  /*e2a0*/  STL [R1+0x1a4], R146 ;  /* 0x0001a49201007387 */ /* 0x000fe20000100800 */
[----:B------:R-:W-:-:S03]  /*e2b0*/  IADD3 R145, P2, PT, R145, UR29, RZ ;  /* 0x0000001d91917c10 */ /* 0x000fc6000ff5e0ff */
[----:B------:R-:W2:Y:S01]  /*e2c0*/  LDL.LU R127, [R1+0x178] ;  /* 0x00017800017f7983 */ /* 0x000ea20000300800 */
[----:B------:R-:W-:-:S03]  /*e2d0*/  IADD3.X R143, PT, PT, R143, UR35, RZ, P4, !PT ;  /* 0x000000238f8f7c10 */ /* 0x000fc6000a7fe4ff */
[----:B------:R-:W-:Y:S01]  /*e2e0*/  STL [R1+0x188], R145 ;  /* 0x0001889101007387 */ /* 0x000fe20000100800 */
[----:B------:R-:W-:Y:S02]  /*e2f0*/  IADD3 R142, P4, PT, R142, UR29, RZ ;  /* 0x0000001d8e8e7c10 */ /* 0x000fe4000ff9e0ff */
[----:B------:R-:W-:Y:S01]  /*e300*/  IADD3.X R141, PT, PT, R141, UR35, RZ, P5, !PT ;  /* 0x000000238d8d7c10 */ /* 0x000fe2000affe4ff */
[----:B------:R-:W-:Y:S01]  /*e310*/  STL [R1+0x19c], R143 ;  /* 0x00019c8f01007387 */ /* 0x000fe20000100800 */
[----:B------:R-:W-:-:S03]  /*e320*/  IADD3 R140, P5, PT, R140, UR29, RZ ;  /* 0x0000001d8c8c7c10 */ /* 0x000fc6000ffbe0ff */
[----:B------:R0:W-:Y:S04]  /*e330*/  STL [R1+0x194], R141 ;  /* 0x0001948d01007387 */ /* 0x0001e80000100800 */
[----:B------:R-:W-:Y:S01]  /*e340*/  STL [R1+0x180], R142 ;  /* 0x0001808e01007387 */ /* 0x000fe20000100800 */
[----:B------:R-:W-:-:S03]  /*e350*/  IADD3.X R139, PT, PT, R139, UR35, RZ, P6, !PT ;  /* 0x000000238b8b7c10 */ /* 0x000fc6000b7fe4ff */
[----:B0-----:R-:W3:Y:S04]  /*e360*/  LDL.LU R141, [R1+0x18c] ;  /* 0x00018c00018d7983 */ /* 0x001ee80000300800 */
[----:B------:R0:W-:Y:S04]  /*e370*/  STL [R1+0x14c], R140 ;  /* 0x00014c8c01007387 */ /* 0x0001e80000100800 */
[----:B0-----:R-:W4:Y:S04]  /*e380*/  LDL.LU R140, [R1+0x170] ;  /* 0x00017000018c7983 */ /* 0x001f280000300800 */
[----:B------:R-:W4:Y:S04]  /*e390*/  LDL.LU R166, [R1+0x184] ;  /* 0x0001840001a67983 */ /* 0x000f280000300800 */
[----:B------:R-:W4:Y:S04]  /*e3a0*/  LDL.LU R165, [R1+0x168] ;  /* 0x0001680001a57983 */ /* 0x000f280000300800 */
[----:B------:R-:W4:Y:S04]  /*e3b0*/  LDL.LU R164, [R1+0x17c] ;  /* 0x00017c0001a47983 */ /* 0x000f280000300800 */
[----:B------:R0:W-:Y:S04]  /*e3c0*/  STL [R1+0x150], R139 ;  /* 0x0001508b01007387 */ /* 0x0001e80000100800 */
        /* <DEDUP_REMOVED lines=21> */
[----:B0-----:R-:W4:Y:S01]  /*e520*/  LDL.LU R139, [R1+0x11c] ;  /* 0x00011c00018b7983 */ /* 0x001f220000300800 */
[----:B--2---:R-:W-:-:S05]  /*e530*/  IADD3 R127, P6, PT, R127, UR29, RZ ;  /* 0x0000001d7f7f7c10 */ /* 0x004fca000ffde0ff */
[----:B------:R0:W-:Y:S04]  /*e540*/  STL [R1+0x178], R127 ;  /* 0x0001787f01007387 */ /* 0x0001e80000100800 */
[----:B0-----:R-:W2:Y:S01]  /*e550*/  LDL.LU R127, [R1+0xf8] ;  /* 0x0000f800017f7983 */ /* 0x001ea20000300800 */
[----:B---3--:R-:W-:-:S05]  /*e560*/  IADD3.X R141, PT, PT, R141, UR35, RZ, P1, !PT ;  /* 0x000000238d8d7c10 */ /* 0x008fca0008ffe4ff */
[----:B------:R0:W-:Y:S01]  /*e570*/  STL [R1+0x18c], R141 ;  /* 0x00018c8d01007387 */ /* 0x0001e20000100800 */
[----:B----4-:R-:W-:-:S03]  /*e580*/  IADD3 R140, P1, PT, R140, UR29, RZ ;  /* 0x0000001d8c8c7c10 */ /* 0x010fc6000ff3e0ff */
[----:B0-----:R-:W3:Y:S01]  /*e590*/  LDL.LU R141, [R1+0x114] ;  /* 0x00011400018d7983 */ /* 0x001ee20000300800 */
[----:B------:R-:W-:-:S03]  /*e5a0*/  IADD3.X R166, PT, PT, R166, UR35, RZ, P2, !PT ;  /* 0x00000023a6a67c10 */ /* 0x000fc600097fe4ff */
[----:B------:R0:W-:Y:S01]  /*e5b0*/  STL [R1+0x170], R140 ;  /* 0x0001708c01007387 */ /* 0x0001e20000100800 */
[----:B------:R-:W-:Y:S02]  /*e5c0*/  IADD3 R165, P2, PT, R165, UR29, RZ ;  /* 0x0000001da5a57c10 */ /* 0x000fe4000ff5e0ff */
[----:B------:R-:W-:Y:S01]  /*e5d0*/  IADD3.X R164, PT, PT, R164, UR35, RZ, P4, !PT ;  /* 0x00000023a4a47c10 */ /* 0x000fe2000a7fe4ff */
[----:B0-----:R-:W4:Y:S01]  /*e5e0*/  LDL.LU R140, [R1+0xf0] ;  /* 0x0000f000018c7983 */ /* 0x001f220000300800 */
        /* <DEDUP_REMOVED lines=44> */
[----:B------:R0:W-:Y:S04]  /*e8b0*/  STL [R1+0x11c], R139 ;  /* 0x00011c8b01007387 */ /* 0x0001e80000100800 */
[----:B------:R-:W-:Y:S04]  /*e8c0*/  STL [R1+0x124], R143 ;  /* 0x0001248f01007387 */ /* 0x000fe80000100800 */
[----:B0-----:R-:W4:Y:S04]  /*e8d0*/  LDL.LU R139, [R1+0x10c] ;  /* 0x00010c00018b7983 */ /* 0x001f280000300800 */
[----:B------:R-:W-:Y:S01]  /*e8e0*/  STL [R1+0x100], R142 ;  /* 0x0001008e01007387 */ /* 0x000fe20000100800 */
[----:B--2---:R-:W-:-:S05]  /*e8f0*/  IADD3 R127, P5, PT, R127, UR29, RZ ;  /* 0x0000001d7f7f7c10 */ /* 0x004fca000ffbe0ff */
[----:B------:R0:W-:Y:S04]  /*e900*/  STL [R1+0xf8], R127 ;  /* 0x0000f87f01007387 */ /* 0x0001e80000100800 */
[----:B0-----:R-:W2:Y:S01]  /*e910*/  LDL.LU R127, [R1+0xe8] ;  /* 0x0000e800017f7983 */ /* 0x001ea20000300800 */
[----:B---3--:R-:W-:-:S05]  /*e920*/  IADD3.X R141, PT, PT, R141, UR35, RZ, P6, !PT ;  /* 0x000000238d8d7c10 */ /* 0x008fca000b7fe4ff */
[----:B------:R0:W-:Y:S01]  /*e930*/  STL [R1+0x114], R141 ;  /* 0x0001148d01007387 */ /* 0x0001e20000100800 */
[----:B----4-:R-:W-:-:S03]  /*e940*/  IADD3 R140, P6, PT, R140, UR29, RZ ;  /* 0x0000001d8c8c7c10 */ /* 0x010fc6000ffde0ff */
[----:B0-----:R-:W3:Y:S04]  /*e950*/  LDL.LU R141, [R1+0x104] ;  /* 0x00010400018d7983 */ /* 0x001ee80000300800 */
        /* <DEDUP_REMOVED lines=25> */
[----:B------:R-:W-:-:S03]  /*eaf0*/  IADD3.X R139, PT, PT, R139, UR35, RZ, P1, !PT ;  /* 0x000000238b8b7c10 */ /* 0x000fc60008ffe4ff */
[----:B0-----:R-:W4:Y:S04]  /*eb00*/  LDL.LU R140, [R1+0x78] ;  /* 0x00007800018c7983 */ /* 0x001f280000300800 */
[----:B------:R0:W-:Y:S04]  /*eb10*/  STL [R1+0x10c], R139 ;  /* 0x00010c8b01007387 */ /* 0x0001e80000100800 */
[----:B0-----:R-:W4:Y:S01]  /*eb20*/  LDL.LU R139, [R1+0x94] ;  /* 0x00009400018b7983 */ /* 0x001f220000300800 */
[----:B--2---:R-:W-:-:S05]  /*eb30*/  IADD3 R127, P1, PT, R127, UR29, RZ ;  /* 0x0000001d7f7f7c10 */ /* 0x004fca000ff3e0ff */
[----:B------:R0:W-:Y:S04]  /*eb40*/  STL [R1+0xe8], R127 ;  /* 0x0000e87f01007387 */ /* 0x0001e80000100800 */
[----:B0-----:R-:W2:Y:S01]  /*eb50*/  LDL.LU R127, [R1+0x70] ;  /* 0x00007000017f7983 */ /* 0x001ea20000300800 */
[----:B---3--:R-:W-:Y:S02]  /*eb60*/  IADD3.X R141, PT, PT, R141, UR35, RZ, P2, !PT ;  /* 0x000000238d8d7c10 */ /* 0x008fe400097fe4ff */
[----:B----4-:R-:W-:-:S03]  /*eb70*/  IADD3 R166, P2, PT, R166, UR29, RZ ;  /* 0x0000001da6a67c10 */ /* 0x010fc6000ff5e0ff */
[----:B------:R0:W-:Y:S01]  /*eb80*/  STL [R1+0x104], R141 ;  /* 0x0001048d01007387 */ /* 0x0001e20000100800 */
[----:B------:R-:W-:Y:S02]  /*eb90*/  IADD3.X R165, PT, PT, R165, UR35, RZ, P4, !PT ;  /* 0x00000023a5a57c10 */ /* 0x000fe4000a7fe4ff */
[----:B------:R-:W-:Y:S01]  /*eba0*/  IADD3 R164, P4, PT, R164, UR29, RZ ;  /* 0x0000001da4a47c10 */ /* 0x000fe2000ff9e0ff */
[----:B0-----:R-:W3:Y:S01]  /*ebb0*/  LDL.LU R141, [R1+0x8c] ;  /* 0x00008c00018d7983 */ /* 0x001ee20000300800 */
        /* <DEDUP_REMOVED lines=43> */
[----:B------:R-:W-:Y:S04]  /*ee70*/  STL [R1+0xac], R145 ;  /* 0x0000ac9101007387 */ /* 0x000fe80000100800 */
[----:B------:R0:W-:Y:S04]  /*ee80*/  STL [R1+0x78], R140 ;  /* 0x0000788c01007387 */ /* 0x0001e80000100800 */
[----:B------:R-:W-:Y:S01]  /*ee90*/  STL [R1+0x80], R143 ;  /* 0x0000808f01007387 */ /* 0x000fe20000100800 */
[----:B------:R-:W-:-:S03]  /*eea0*/  IADD3.X R139, PT, PT, R139, UR35, RZ, P6, !PT ;  /* 0x000000238b8b7c10 */ /* 0x000fc6000b7fe4ff */
[----:B0-----:R-:W4:Y:S04]  /*eeb0*/  LDL.LU R140, [R1+0x68] ;  /* 0x00006800018c7983 */ /* 0x001f280000300800 */
[----:B------:R-:W-:Y:S04]  /*eec0*/  STL [R1+0xa4], R142 ;  /* 0x0000a48e01007387 */ /* 0x000fe80000100800 */
[----:B------:R0:W-:Y:S04]  /*eed0*/  STL [R1+0x94], R139 ;  /* 0x0000948b01007387 */ /* 0x0001e80000100800 */
[----:B0-----:R-:W4:Y:S01]  /*eee0*/  LDL.LU R139, [R1+0x84] ;  /* 0x00008400018b7983 */ /* 0x001f220000300800 */
[----:B--2---:R-:W-:-:S05]  /*eef0*/  IADD3 R127, P6, PT, R127, UR29, RZ ;  /* 0x0000001d7f7f7c10 */ /* 0x004fca000ffde0ff */
[----:B------:R0:W-:Y:S04]  /*ef00*/  STL [R1+0x70], R127 ;  /* 0x0000707f01007387 */ /* 0x0001e80000100800 */
[----:B0-----:R-:W2:Y:S04]  /*ef10*/  LDL.LU R127, [R1+0x60] ;  /* 0x00006000017f7983 */ /* 0x001ea80000300800 */
[----:B------:R-:W2:Y:S04]  /*ef20*/  LDL.LU R166, [R1+0x7c] ;  /* 0x00007c0001a67983 */ /* 0x000ea80000300800 */
[----:B------:R-:W2:Y:S01]  /*ef30*/  LDL.LU R165, [R1+0x58] ;  /* 0x0000580001a57983 */ /* 0x000ea20000300800 */
[----:B---3--:R-:W-:-:S03]  /*ef40*/  IADD3.X R141, PT, PT, R141, UR35, RZ, P1, !PT ;  /* 0x000000238d8d7c10 */ /* 0x008fc60008ffe4ff */
[----:B------:R-:W3:Y:S04]  /*ef50*/  LDL.LU R164, [R1+0x74] ;  /* 0x0000740001a47983 */ /* 0x000ee80000300800 */
[----:B------:R0:W-:Y:S04]  /*ef60*/  STL [R1+0x8c], R141 ;  /* 0x00008c8d01007387 */ /* 0x0001e80000100800 */
[----:B------:R-:W3:Y:S04]  /*ef70*/  LDL.LU R163, [R1+0x50] ;  /* 0x0000500001a37983 */ /* 0x000ee80000300800 */
        /* <DEDUP_REMOVED lines=19> */
[----:B------:R-:W3:Y:S04]  /*f0b0*/  LDL.LU R142, [R1] ;  /* 0x00000000018e7983 */ /* 0x000ee80000300800 */
[----:B0-----:R-:W3:Y:S01]  /*f0c0*/  LDL.LU R141, [R1+0x1c] ;  /* 0x00001c00018d7983 */ /* 0x001ee20000300800 */
[----:B----4-:R-:W-:-:S05]  /*f0d0*/  IADD3 R140, P1, PT, R140, UR29, RZ ;  /* 0x0000001d8c8c7c10 */ /* 0x010fca000ff3e0ff */
[----:B------:R0:W-:Y:S04]  /*f0e0*/  STL [R1+0x68], R140 ;  /* 0x0000688c01007387 */ /* 0x0001e80000100800 */
[----:B0-----:R-:W4:Y:S01]  /*f0f0*/  LDL.LU R140, [R1+0x14] ;  /* 0x00001400018c7983 */ /* 0x001f220000300800 */
[----:B------:R-:W-:-:S05]  /*f100*/  IADD3.X R139, PT, PT, R139, UR35, RZ, P2, !PT ;  /* 0x000000238b8b7c10 */ /* 0x000fca00097fe4ff */
[----:B------:R0:W-:Y:S04]  /*f110*/  STL [R1+0x84], R139 ;  /* 0x0000848b01007387 */ /* 0x0001e80000100800 */
[----:B0-----:R-:W4:Y:S01]  /*f120*/  LDL.LU R139, [R1+0xc] ;  /* 0x00000c00018b7983 */ /* 0x001f220000300800 */
[----:B--2---:R-:W-:-:S05]  /*f130*/  IADD3 R127, P2, PT, R127, UR29, RZ ;  /* 0x0000001d7f7f7c10 */ /* 0x004fca000ff5e0ff */
[----:B------:R0:W-:Y:S04]  /*f140*/  STL [R1+0x60], R127 ;  /* 0x0000607f01007387 */ /* 0x0001e80000100800 */
[----:B0-----:R-:W2:Y:S01]  /*f150*/  LDL.LU R127, [R1+0x4] ;  /* 0x00000400017f7983 */ /* 0x001ea20000300800 */
[----:B------:R-:W-:Y:S02]  /*f160*/  IADD3.X R166, PT, PT, R166, UR35, RZ, P4, !PT ;  /* 0x00000023a6a67c10 */ /* 0x000fe4000a7fe4ff */
[----:B------:R-:W-:Y:S02]  /*f170*/  IADD3 R165, P4, PT, R165, UR29, RZ ;  /* 0x0000001da5a57c10 */ /* 0x000fe4000ff9e0ff */
[----:B---3--:R-:W-:Y:S02]  /*f180*/  IADD3.X R164, PT, PT, R164, UR35, RZ, P5, !PT ;  /* 0x00000023a4a47c10 */ /* 0x008fe4000affe4ff */
[----:B------:R-:W-:-:S02]  /*f190*/  IADD3 R163, P5, PT, R163, UR29, RZ ;  /* 0x0000001da3a37c10 */ /* 0x000fc4000ffbe0ff */
[----:B------:R-:W-:Y:S02]  /*f1a0*/  IADD3.X R156, PT, PT, R156, UR35, RZ, P4, !PT ;  /* 0x000000239c9c7c10 */ /* 0x000fe4000a7fe4ff */
[----:B------:R-:W-:Y:S02]  /*f1b0*/  IADD3 R155, P4, PT, R155, UR29, RZ ;  /* 0x0000001d9b9b7c10 */ /* 0x000fe4000ff9e0ff */
[----:B------:R-:W-:Y:S02]  /*f1c0*/  IADD3.X R160, PT, PT, R160, UR35, RZ, P1, !PT ;  /* 0x00000023a0a07c10 */ /* 0x000fe40008ffe4ff */
[----:B------:R-:W-:Y:S02]  /*f1d0*/  IADD3 R159, P1, PT, R159, UR29, RZ ;  /* 0x0000001d9f9f7c10 */ /* 0x000fe4000ff3e0ff */
[----:B------:R-:W-:Y:S02]  /*f1e0*/  IADD3.X R162, PT, PT, R162, UR35, RZ, P6, !PT ;  /* 0x00000023a2a27c10 */ /* 0x000fe4000b7fe4ff */
[----:B------:R-:W-:-:S02]  /*f1f0*/  IADD3 R161, P6, PT, R161, UR29, RZ ;  /* 0x0000001da1a17c10 */ /* 0x000fc4000ffde0ff */
[----:B------:R-:W-:Y:S02]  /*f200*/  IADD3.X R158, PT, PT, R158, UR35, RZ, P2, !PT ;  /* 0x000000239e9e7c10 */ /* 0x000fe400097fe4ff */
[----:B------:R-:W-:Y:S02]  /*f210*/  IADD3.X R154, PT, PT, R154, UR35, RZ, P5, !PT ;  /* 0x000000239a9a7c10 */ /* 0x000fe4000affe4ff */
[----:B------:R-:W-:Y:S02]  /*f220*/  IADD3.X R146, PT, PT, R146, UR35, RZ, P4, !PT ;  /* 0x0000002392927c10 */ /* 0x000fe4000a7fe4ff */
[----:B------:R-:W-:Y:S02]  /*f230*/  IADD3 R145, P4, PT, R145, UR29, RZ ;  /* 0x0000001d91917c10 */ /* 0x000fe4000ff9e0ff */
[----:B------:R-:W-:Y:S02]  /*f240*/  IADD3.X R150, PT, PT, R150, UR35, RZ, P1, !PT ;  /* 0x0000002396967c10 */ /* 0x000fe40008ffe4ff */
[----:B------:R-:W-:-:S02]  /*f250*/  IADD3 R157, P2, PT, R157, UR29, RZ ;  /* 0x0000001d9d9d7c10 */ /* 0x000fc4000ff5e0ff */
[----:B------:R-:W-:Y:S02]  /*f260*/  IADD3 R153, P5, PT, R153, UR29, RZ ;  /* 0x0000001d99997c10 */ /* 0x000fe4000ffbe0ff */
[----:B------:R-:W-:Y:S02]  /*f270*/  IADD3 R149, P1, PT, R149, UR29, RZ ;  /* 0x0000001d95957c10 */ /* 0x000fe4000ff3e0ff */
[----:B------:R-:W-:Y:S02]  /*f280*/  IADD3.X R152, PT, PT, R152, UR35, RZ, P6, !PT ;  /* 0x0000002398987c10 */ /* 0x000fe4000b7fe4ff */
[----:B------:R-:W-:Y:S02]  /*f290*/  IADD3 R151, P6, PT, R151, UR29, RZ ;  /* 0x0000001d97977c10 */ /* 0x000fe4000ffde0ff */
[----:B------:R-:W-:Y:S02]  /*f2a0*/  IADD3.X R148, PT, PT, R148, UR35, RZ, P2, !PT ;  /* 0x0000002394947c10 */ /* 0x000fe400097fe4ff */
[----:B------:R-:W-:-:S02]  /*f2b0*/  IADD3.X R143, PT, PT, R143, UR35, RZ, P5, !PT ;  /* 0x000000238f8f7c10 */ /* 0x000fc4000affe4ff */
[----:B------:R-:W-:Y:S02]  /*f2c0*/  IADD3 R147, P2, PT, R147, UR29, RZ ;  /* 0x0000001d93937c10 */ /* 0x000fe4000ff5e0ff */
[----:B------:R-:W-:Y:S02]  /*f2d0*/  IADD3 R142, P5, PT, R142, UR29, RZ ;  /* 0x0000001d8e8e7c10 */ /* 0x000fe4000ffbe0ff */
[----:B------:R-:W-:Y:S02]  /*f2e0*/  IADD3.X R141, PT, PT, R141, UR35, RZ, P6, !PT ;  /* 0x000000238d8d7c10 */ /* 0x000fe4000b7fe4ff */
[----:B------:R-:W-:Y:S02]  /*f2f0*/  IADD3 R251, P6, PT, R251, UR29, RZ ;  /* 0x0000001dfbfb7c10 */ /* 0x000fe4000ffde0ff */
[----:B------:R-:W-:Y:S02]  /*f300*/  IADD3.X R252, PT, PT, R252, UR35, RZ, P5, !PT ;  /* 0x00000023fcfc7c10 */ /* 0x000fe4000affe4ff */
[----:B------:R-:W-:-:S02]  /*f310*/  IADD3 R243, P5, PT, R243, UR29, RZ ;  /* 0x0000001df3f37c10 */ /* 0x000fc4000ffbe0ff */
[----:B----4-:R-:W-:Y:S02]  /*f320*/  IADD3.X R140, PT, PT, R140, UR35, RZ, P1, !PT ;  /* 0x000000238c8c7c10 */ /* 0x010fe40008ffe4ff */
[----:B-----5:R-:W-:-:S04]  /*f330*/  IADD3 R249, P1, PT, R249, UR29, RZ ;  /* 0x0000001df9f97c10 */ /* 0x020fc8000ff3e0ff */
        /* <DEDUP_REMOVED lines=10> */
[----:B------:R-:W-:Y:S02]  /*f3e0*/  IADD3 R233, P5, PT, R233, UR29, RZ ;  /* 0x0000001de9e97c10 */ /* 0x000fe4000ffbe0ff */
[----:B------:R-:W-:-:S02]  /*f3f0*/  IADD3 R229, P1, PT, R229, UR29, RZ ;  /* 0x0000001de5e57c10 */ /* 0x000fc4000ff3e0ff */
[----:B------:R-:W-:Y:S02]  /*f400*/  IADD3.X R240, PT, PT, R240, UR35, RZ, P6, !PT ;  /* 0x00000023f0f07c10 */ /* 0x000fe4000b7fe4ff */
[----:B------:R-:W-:Y:S02]  /*f410*/  IADD3 R231, P6, PT, R231, UR29, RZ ;  /* 0x0000001de7e77c10 */ /* 0x000fe4000ffde0ff */
[----:B------:R-:W-:Y:S02]  /*f420*/  IADD3.X R236, PT, PT, R236, UR35, RZ, P2, !PT ;  /* 0x00000023ecec7c10 */ /* 0x000fe400097fe4ff */
[----:B------:R-:W-:Y:S02]  /*f430*/  IADD3.X R232, PT, PT, R232, UR35, RZ, P5, !PT ;  /* 0x00000023e8e87c10 */ /* 0x000fe4000affe4ff */
        /* <DEDUP_REMOVED lines=8> */
[----:B------:R-:W-:Y:S02]  /*f4c0*/  IADD3.X R218, PT, PT, R218, UR35, RZ, P1, !PT ;  /* 0x00000023dada7c10 */ /* 0x000fe40008ffe4ff */
[----:B------:R-:W-:Y:S02]  /*f4d0*/  IADD3 R217, P2, PT, R217, UR29, RZ ;  /* 0x0000001dd9d97c10 */ /* 0x000fe4000ff5e0ff */
[----:B------:R-:W-:Y:S02]  /*f4e0*/  IADD3 R213, P5, PT, R213, UR29, RZ ;  /* 0x0000001dd5d57c10 */ /* 0x000fe4000ffbe0ff */
        /* <DEDUP_REMOVED lines=30> */
[----:B--2---:R-:W-:Y:S02]  /*f6d0*/  IADD3.X R127, PT, PT, R127, UR35, RZ, P4, !PT ;  /* 0x000000237f7f7c10 */ /* 0x004fe4000a7fe4ff */
[----:B------:R-:W-:-:S04]  /*f6e0*/  IADD3 R245, P4, PT, R245, UR29, RZ ;  /* 0x0000001df5f57c10 */ /* 0x000fc8000ff9e0ff */
[----:B------:R-:W-:Y:S02]  /*f6f0*/  IADD3.X R244, PT, PT, R244, UR35, RZ, P4, !PT ;  /* 0x00000023f4f47c10 */ /* 0x000fe4000a7fe4ff */
        /* <DEDUP_REMOVED lines=22> */
[----:B------:R-:W-:Y:S02]  /*f860*/  IADD3 R31, P4, PT, R31, UR29, RZ ;  /* 0x0000001d1f1f7c10 */ /* 0x000fe4000ff9e0ff */
[----:B------:R-:W-:Y:S02]  /*f870*/  IADD3 R136, P2, PT, R136, UR29, RZ ;  /* 0x0000001d88887c10 */ /* 0x000fe4000ff5e0ff */
[----:B------:R-:W-:Y:S02]  /*f880*/  IADD3 R132, P5, PT, R132, UR29, RZ ;  /* 0x0000001d84847c10 */ /* 0x000fe4000ffbe0ff */
[----:B------:R-:W-:Y:S02]  /*f890*/  IADD3 R128, P1, PT, R128, UR29, RZ ;  /* 0x0000001d80807c10 */ /* 0x000fe4000ff3e0ff */
[----:B------:R-:W-:-:S02]  /*f8a0*/  IADD3.X R34, PT, PT, R34, UR35, RZ, P4, !PT ;  /* 0x0000002322227c10 */ /* 0x000fc4000a7fe4ff */
[----:B------:R-:W-:Y:S02]  /*f8b0*/  IADD3.X R180, PT, PT, R180, UR35, RZ, P6, !PT ;  /* 0x00000023b4b47c10 */ /* 0x000fe4000b7fe4ff */
[----:B------:R-:W-:Y:S02]  /*f8c0*/  IADD3 R16, P4, PT, R16, UR29, RZ ;  /* 0x0000001d10107c10 */ /* 0x000fe4000ff9e0ff */
[----:B------:R-:W-:Y:S02]  /*f8d0*/  IADD3 R130, P6, PT, R130, UR29, RZ ;  /* 0x0000001d82827c10 */ /* 0x000fe4000ffde0ff */
[----:B------:R-:W-:Y:S02]  /*f8e0*/  IADD3.X R135, PT, PT, R135, UR35, RZ, P2, !PT ;  /* 0x0000002387877c10 */ /* 0x000fe400097fe4ff */
[----:B------:R-:W-:Y:S02]  /*f8f0*/  IADD3.X R131, PT, PT, R131, UR35, RZ, P5, !PT ;  /* 0x0000002383837c10 */ /* 0x000fe4000affe4ff */
[----:B------:R-:W-:-:S02]  /*f900*/  IADD3.X R125, PT, PT, R125, UR35, RZ, P1, !PT ;  /* 0x000000237d7d7c10 */ /* 0x000fc40008ffe4ff */
[----:B------:R-:W-:Y:S02]  /*f910*/  IADD3 R123, P2, PT, R123, UR29, RZ ;  /* 0x0000001d7b7b7c10 */ /* 0x000fe4000ff5e0ff */
[----:B------:R-:W-:Y:S02]  /*f920*/  IADD3 R27, P5, PT, R27, UR29, RZ ;  /* 0x0000001d1b1b7c10 */ /* 0x000fe4000ffbe0ff */
[----:B------:R-:W-:Y:S02]  /*f930*/  IADD3 R121, P1, PT, R121, UR29, RZ ;  /* 0x0000001d79797c10 */ /* 0x000fe4000ff3e0ff */
[----:B------:R-:W-:Y:S02]  /*f940*/  IADD3.X R18, PT, PT, R18, UR35, RZ, P4, !PT ;  /* 0x0000002312127c10 */ /* 0x000fe4000a7fe4ff */
[----:B------:R-:W-:Y:S02]  /*f950*/  IADD3.X R129, PT, PT, R129, UR35, RZ, P6, !PT ;  /* 0x0000002381817c10 */ /* 0x000fe4000b7fe4ff */
[----:B------:R-:W-:-:S02]  /*f960*/  IADD3 R58, P4, PT, R58, UR28, RZ ;  /* 0x0000001c3a3a7c10 */ /* 0x000fc4000ff9e0ff */
[----:B------:R-:W-:Y:S02]  /*f970*/  IADD3 R13, P6, PT, R13, UR29, RZ ;  /* 0x0000001d0d0d7c10 */ /* 0x000fe4000ffde0ff */
[----:B------:R-:W-:Y:S02]  /*f980*/  IADD3.X R124, PT, PT, R124, UR35, RZ, P2, !PT ;  /* 0x000000237c7c7c10 */ /* 0x000fe400097fe4ff */
[----:B------:R-:W-:Y:S02]  /*f990*/  IADD3.X R29, PT, PT, R29, UR35, RZ, P5, !PT ;  /* 0x000000231d1d7c10 */ /* 0x000fe4000affe4ff */
[----:B------:R-:W-:Y:S02]  /*f9a0*/  IADD3.X R122, PT, PT, R122, UR35, RZ, P1, !PT ;  /* 0x000000237a7a7c10 */ /* 0x000fe40008ffe4ff */
[----:B------:R-:W-:Y:S02]  /*f9b0*/  IADD3 R39, P2, PT, R39, UR29, RZ ;  /* 0x0000001d27277c10 */ /* 0x000fe4000ff5e0ff */
[----:B------:R-:W-:-:S02]  /*f9c0*/  IADD3 R11, P5, PT, R11, UR29, RZ ;  /* 0x0000001d0b0b7c10 */ /* 0x000fc4000ffbe0ff */
[----:B------:R-:W-:Y:S02]  /*f9d0*/  IADD3 R37, P1, PT, R37, UR29, RZ ;  /* 0x0000001d25257c10 */ /* 0x000fe4000ff3e0ff */
[----:B------:R-:W-:Y:S02]  /*f9e0*/  IADD3.X R59, PT, PT, R59, UR34, RZ, P4, !PT ;  /* 0x000000223b3b7c10 */ /* 0x000fe4000a7fe4ff */
[----:B------:R-:W-:Y:S02]  /*f9f0*/  IADD3.X R15, PT, PT, R15, UR35, RZ, P6, !PT ;  /* 0x000000230f0f7c10 */ /* 0x000fe4000b7fe4ff */
[----:B------:R-:W-:Y:S02]  /*fa00*/  IADD3 R104, P4, PT, R104, UR28, RZ ;  /* 0x0000001c68687c10 */ /* 0x000fe4000ff9e0ff */
[----:B------:R-:W-:Y:S02]  /*fa10*/  IADD3 R119, P6, PT, R119, UR29, RZ ;  /* 0x0000001d77777c10 */ /* 0x000fe4000ffde0ff */
[----:B------:R-:W-:-:S02]  /*fa20*/  IADD3.X R42, PT, PT, R42, UR35, RZ, P2, !PT ;  /* 0x000000232a2a7c10 */ /* 0x000fc400097fe4ff */
[----:B------:R-:W-:Y:S02]  /*fa30*/  IADD3.X R14, PT, PT, R14, UR35, RZ, P5, !PT ;  /* 0x000000230e0e7c10 */ /* 0x000fe4000affe4ff */
[----:B------:R-:W-:Y:S02]  /*fa40*/  IADD3.X R40, PT, PT, R40, UR35, RZ, P1, !PT ;  /* 0x0000002328287c10 */ /* 0x000fe40008ffe4ff */
        /* <DEDUP_REMOVED lines=14> */
[----:B------:R-:W-:Y:S02]  /*fb30*/  IADD3 R19, P6, PT, R19, UR29, RZ ;  /* 0x0000001d13137c10 */ /* 0x000fe4000ffde0ff */
[----:B------:R-:W-:-:S02]  /*fb40*/  IADD3.X R10, PT, PT, R10, UR35, RZ, P2, !PT ;  /* 0x000000230a0a7c10 */ /* 0x000fc400097fe4ff */
[----:B------:R-:W-:Y:S02]  /*fb50*/  IADD3.X R36, PT, PT, R36, UR35, RZ, P5, !PT ;  /* 0x0000002324247c10 */ /* 0x000fe4000affe4ff */
[----:B------:R-:W-:Y:S02]  /*fb60*/  IADD3.X R8, PT, PT, R8, UR35, RZ, P1, !PT ;  /* 0x0000002308087c10 */ /* 0x000fe40008ffe4ff */
[----:B------:R-:W-:Y:S02]  /*fb70*/  IADD3 R113, P2, PT, R113, UR29, RZ ;  /* 0x0000001d71717c10 */ /* 0x000fe4000ff5e0ff */
[----:B------:R-:W-:Y:S02]  /*fb80*/  IADD3 R17, P5, PT, R17, UR29, RZ ;  /* 0x0000001d11117c10 */ /* 0x000fe4000ffbe0ff */
[----:B------:R-:W-:Y:S01]  /*fb90*/  IADD3 R111, P1, PT, R111, UR29, RZ ;  /* 0x0000001d6f6f7c10 */ /* 0x000fe2000ff3e0ff */
[----:B------:R-:W-:Y:S01]  /*fba0*/  STL [R1+0x7c], R166 ;  /* 0x00007ca601007387 */ /* 0x000fe20000100800 */
[----:B------:R-:W-:-:S02]  /*fbb0*/  IADD3.X R22, PT, PT, R22, UR35, RZ, P6, !PT ;  /* 0x0000002316167c10 */ /* 0x000fc4000b7fe4ff */
[----:B------:R-:W-:Y:S01]  /*fbc0*/  IADD3 R3, P6, PT, R3, UR29, RZ ;  /* 0x0000001d03037c10 */ /* 0x000fe2000ffde0ff */
[----:B------:R-:W-:Y:S01]  /*fbd0*/  STL [R1+0x58], R165 ;  /* 0x000058a501007387 */ /* 0x000fe20000100800 */
[----:B------:R-:W-:Y:S02]  /*fbe0*/  IADD3.X R114, PT, PT, R114, UR35, RZ, P2, !PT ;  /* 0x0000002372727c10 */ /* 0x000fe400097fe4ff */
[----:B------:R-:W-:Y:S02]  /*fbf0*/  IADD3.X R20, PT, PT, R20, UR35, RZ, P5, !PT ;  /* 0x0000002314147c10 */ /* 0x000fe4000affe4ff */
[----:B------:R-:W-:Y:S02]  /*fc00*/  IADD3.X R112, PT, PT, R112, UR35, RZ, P1, !PT ;  /* 0x0000002370707c10 */ /* 0x000fe40008ffe4ff */
[----:B------:R-:W-:Y:S01]  /*fc10*/  IADD3.X R85, PT, PT, R85, UR34, RZ, P4, !PT ;  /* 0x0000002255557c10 */ /* 0x000fe2000a7fe4ff */
[----:B------:R-:W0:Y:S01]  /*fc20*/  SYNCS.PHASECHK.TRANS64.TRYWAIT P4, [UR15], R126 ;  /* 0x0000007eff0075a7 */ /* 0x000e22000808110f */
[----:B------:R-:W-:Y:S01]  /*fc30*/  IADD3 R30, P2, PT, R30, UR29, RZ ;  /* 0x0000001d1e1e7c10 */ /* 0x000fe2000ff5e0ff */
[----:B------:R-:W-:Y:S01]  /*fc40*/  STL [R1+0x74], R164 ;  /* 0x000074a401007387 */ /* 0x000fe20000100800 */
[----:B------:R-:W-:-:S02]  /*fc50*/  IADD3 R2, P5, PT, R2, UR29, RZ ;  /* 0x0000001d02027c10 */ /* 0x000fc4000ffbe0ff */
[----:B------:R-:W-:Y:S01]  /*fc60*/  IADD3 R90, P1, PT, R90, UR28, RZ ;  /* 0x0000001c5a5a7c10 */ /* 0x000fe2000ff3e0ff */
[----:B------:R-:W-:Y:S01]  /*fc70*/  STL [R1+0x50], R163 ;  /* 0x000050a301007387 */ /* 0x000fe20000100800 */
[----:B------:R-:W-:Y:S02]  /*fc80*/  IADD3.X R6, PT, PT, R6, UR35, RZ, P6, !PT ;  /* 0x0000002306067c10 */ /* 0x000fe4000b7fe4ff */
[----:B------:R-:W-:Y:S01]  /*fc90*/  IADD3 R106, P6, PT, R106, UR28, RZ ;  /* 0x0000001c6a6a7c10 */ /* 0x000fe2000ffde0ff */
[----:B------:R-:W-:Y:S01]  /*fca0*/  STL [R1+0x6c], R162 ;  /* 0x00006ca201007387 */ /* 0x000fe20000100800 */
[----:B------:R-:W-:Y:S02]  /*fcb0*/  IADD3.X R32, PT, PT, R32, UR35, RZ, P2, !PT ;  /* 0x0000002320207c10 */ /* 0x000fe400097fe4ff */
[----:B------:R-:W-:Y:S01]  /*fcc0*/  IADD3.X R4, PT, PT, R4, UR35, RZ, P5, !PT ;  /* 0x0000002304047c10 */ /* 0x000fe2000affe4ff */
[----:B------:R-:W-:Y:S01]  /*fcd0*/  STL [R1+0x48], R161 ;  /* 0x000048a101007387 */ /* 0x000fe20000100800 */
[----:B------:R-:W-:-:S02]  /*fce0*/  IADD3.X R91, PT, PT, R91, UR34, RZ, P1, !PT ;  /* 0x000000225b5b7c10 */ /* 0x000fc40008ffe4ff */
[----:B------:R-:W-:Y:S01]  /*fcf0*/  IADD3 R74, P2, PT, R74, UR28, RZ ;  /* 0x0000001c4a4a7c10 */ /* 0x000fe2000ff5e0ff */
[----:B------:R-:W-:Y:S01]  /*fd00*/  STL [R1+0x64], R160 ;  /* 0x000064a001007387 */ /* 0x000fe20000100800 */
[----:B------:R-:W-:Y:S02]  /*fd10*/  IADD3 R98, P5, PT, R98, UR28, RZ ;  /* 0x0000001c62627c10 */ /* 0x000fe4000ffbe0ff */
[----:B------:R-:W-:Y:S01]  /*fd20*/  IADD3 R72, P1, PT, R72, UR28, RZ ;  /* 0x0000001c48487c10 */ /* 0x000fe2000ff3e0ff */
[----:B------:R-:W-:Y:S01]  /*fd30*/  STL [R1+0x40], R159 ;  /* 0x0000409f01007387 */ /* 0x000fe20000100800 */
[----:B------:R-:W-:-:S03]  /*fd40*/  IADD3.X R107, PT, PT, R107, UR34, RZ, P6, !PT ;  /* 0x000000226b6b7c10 */ /* 0x000fc6000b7fe4ff */
[----:B------:R-:W-:Y:S01]  /*fd50*/  STL [R1+0x5c], R158 ;  /* 0x00005c9e01007387 */ /* 0x000fe20000100800 */
[----:B------:R-:W-:Y:S02]  /*fd60*/  IADD3 R88, P6, PT, R88, UR28, RZ ;  /* 0x0000001c58587c10 */ /* 0x000fe4000ffde0ff */
[----:B------:R-:W-:Y:S01]  /*fd70*/  IADD3.X R76, PT, PT, R76, UR34, RZ, P2, !PT ;  /* 0x000000224c4c7c10 */ /* 0x000fe200097fe4ff */
[----:B------:R-:W-:Y:S01]  /*fd80*/  STL [R1+0x38], R157 ;  /* 0x0000389d01007387 */ /* 0x000fe20000100800 */
[----:B------:R-:W-:Y:S02]  /*fd90*/  IADD3.X R99, PT, PT, R99, UR34, RZ, P5, !PT ;  /* 0x0000002263637c10 */ /* 0x000fe4000affe4ff */
[----:B------:R-:W-:Y:S01]  /*fda0*/  IADD3.X R73, PT, PT, R73, UR34, RZ, P1, !PT ;  /* 0x0000002249497c10 */ /* 0x000fe20008ffe4ff */
[----:B------:R-:W-:Y:S01]  /*fdb0*/  STL [R1+0x54], R156 ;  /* 0x0000549c01007387 */ /* 0x000fe20000100800 */
[----:B------:R-:W-:Y:S02]  /*fdc0*/  IADD3 R56, P2, PT, R56, UR28, RZ ;  /* 0x0000001c38387c10 */ /* 0x000fe4000ff5e0ff */
[----:B------:R-:W-:Y:S01]  /*fdd0*/  IADD3 R86, P5, PT, R86, UR28, RZ ;  /* 0x0000001c56567c10 */ /* 0x000fe2000ffbe0ff */
[----:B------:R-:W-:Y:S01]  /*fde0*/  STL [R1+0x30], R155 ;  /* 0x0000309b01007387 */ /* 0x000fe20000100800 */
[----:B------:R-:W-:-:S03]  /*fdf0*/  IADD3 R54, P1, PT, R54, UR28, RZ ;  /* 0x0000001c36367c10 */ /* 0x000fc6000ff3e0ff */
        /* <DEDUP_REMOVED lines=28> */
[----:B------:R-:W-:Y:S01]  /*ffc0*/  STL [R1], R142 ;  /* 0x0000008e01007387 */ /* 0x000fe20000100800 */
        /* <DEDUP_REMOVED lines=10> */
[----:B------:R1:W-:Y:S01]  /*10070*/  STL [R1+0x4], R127 ;  /* 0x0000047f01007387 */ /* 0x0003e20000100800 */
[----:B------:R-:W-:Y:S02]  /*10080*/  IADD3.X R51, PT, PT, R51, UR34, RZ, P6, !PT ;  /* 0x0000002233337c10 */ /* 0x000fe4000b7fe4ff */
[----:B------:R-:W-:Y:S02]  /*10090*/  IADD3 R48, P6, PT, R48, UR28, RZ ;  /* 0x0000001c30307c10 */ /* 0x000fe4000ffde0ff */
[----:B------:R-:W-:Y:S02]  /*100a0*/  IADD3.X R82, PT, PT, R82, UR34, RZ, P2, !PT ;  /* 0x0000002252527c10 */ /* 0x000fe400097fe4ff */
[----:B------:R-:W-:Y:S02]  /*100b0*/  IADD3.X R65, PT, PT, R65, UR34, RZ, P5, !PT ;  /* 0x0000002241417c10 */ /* 0x000fe4000affe4ff */
[----:B-1----:R-:W-:Y:S02]  /*100c0*/  SHF.R.U32.HI R127, RZ, 0x6, R138 ;  /* 0x00000006ff7f7819 */ /* 0x002fe4000001168a */
[----:B------:R-:W-:-:S02]  /*100d0*/  IADD3.X R101, PT, PT, R101, UR34, RZ, P1, !PT ;  /* 0x0000002265657c10 */ /* 0x000fc40008ffe4ff */
[----:B------:R-:W-:Y:S02]  /*100e0*/  IADD3 R78, P2, PT, R78, UR28, RZ ;  /* 0x0000001c4e4e7c10 */ /* 0x000fe4000ff5e0ff */
[----:B------:R-:W-:Y:S02]  /*100f0*/  IADD3 R62, P5, PT, R62, UR28, RZ ;  /* 0x0000001c3e3e7c10 */ /* 0x000fe4000ffbe0ff */
[----:B------:R-:W-:Y:S02]  /*10100*/  IADD3 R92, P1, PT, R92, UR28, RZ ;  /* 0x0000001c5c5c7c10 */ /* 0x000fe4000ff3e0ff */
[----:B------:R-:W-:Y:S02]  /*10110*/  SGXT.U32 R127, R127, 0x1 ;  /* 0x000000017f7f781a */ /* 0x000fe40000000000 */
[----:B------:R-:W-:Y:S02]  /*10120*/  IADD3.X R49, PT, PT, R49, UR34, RZ, P6, !PT ;  /* 0x0000002231317c10 */ /* 0x000fe4000b7fe4ff */
[----:B------:R-:W-:-:S02]  /*10130*/  IADD3 R46, P6, PT, R46, UR28, RZ ;  /* 0x0000001c2e2e7c10 */ /* 0x000fc4000ffde0ff */
[----:B------:R-:W-:Y:S02]  /*10140*/  IADD3.X R79, PT, PT, R79, UR34, RZ, P2, !PT ;  /* 0x000000224f4f7c10 */ /* 0x000fe400097fe4ff */
[----:B------:R-:W-:Y:S02]  /*10150*/  IADD3.X R64, PT, PT, R64, UR34, RZ, P5, !PT ;  /* 0x0000002240407c10 */ /* 0x000fe4000affe4ff */
[----:B------:R-:W-:Y:S02]  /*10160*/  IADD3.X R93, PT, PT, R93, UR34, RZ, P1, !PT ;  /* 0x000000225d5d7c10 */ /* 0x000fe40008ffe4ff */
[----:B------:R-:W-:Y:S02]  /*10170*/  IADD3 R75, P2, PT, R75, UR28, RZ ;  /* 0x0000001c4b4b7c10 */ /* 0x000fe4000ff5e0ff */
[----:B------:R-:W-:Y:S02]  /*10180*/  LOP3.LUT R127, R127, 0x8, RZ, 0xfc, !PT ;  /* 0x000000087f7f7812 */ /* 0x000fe400078efcff */
[----:B------:R-:W-:-:S02]  /*10190*/  IADD3 R60, P5, PT, R60, UR28, RZ ;  /* 0x0000001c3c3c7c10 */ /* 0x000fc4000ffbe0ff */
[----:B------:R-:W-:Y:S02]  /*101a0*/  IADD3 R44, P1, PT, R44, UR28, RZ ;  /* 0x0000001c2c2c7c10 */ /* 0x000fe4000ff3e0ff */
[----:B------:R-:W-:Y:S02]  /*101b0*/  IADD3.X R47, PT, PT, R47, UR34, RZ, P6, !PT ;  /* 0x000000222f2f7c10 */ /* 0x000fe4000b7fe4ff */
[----:B------:R-:W-:Y:S02]  /*101c0*/  ISETP.GE.AND P6, PT, R127, UR31, PT ;  /* 0x0000001f7f007c0c */ /* 0x000fe4000bfc6270 */
[----:B------:R-:W-:Y:S02]  /*101d0*/  IADD3.X R77, PT, PT, R77, UR34, RZ, P2, !PT ;  /* 0x000000224d4d7c10 */ /* 0x000fe400097fe4ff */
[----:B------:R-:W-:Y:S02]  /*101e0*/  IADD3.X R61, PT, PT, R61, UR34, RZ, P5, !PT ;  /* 0x000000223d3d7c10 */ /* 0x000fe4000affe4ff */
[----:B------:R-:W-:-:S02]  /*101f0*/  IADD3.X R45, PT, PT, R45, UR34, RZ, P1, !PT ;  /* 0x000000222d2d7c10 */ /* 0x000fc40008ffe4ff */
[----:B------:R-:W-:Y:S01]  /*10200*/  PRMT R144, RZ, 0x7610, R144 ;  /* 0x00007610ff907816 */ /* 0x000fe20000000090 */
[----:B0-----:R-:W-:Y:S06]  /*10210*/  @!P4 BRA `(.L_x_8) ;  /* 0x0000009c00a0c947 */ /* 0x001fec0003800000 */
.L_x_16:
[----:B------:R-:W0:Y:S01]  /*10220*/  S2R R127, SR_TID.X ;  /* 0x00000000007f7919 */ /* 0x000e220000002100 */
[----:B------:R-:W2:Y:S01]  /*10230*/  @!P0 LDG.E.U8 R144, desc[UR26][R44.64] ;  /* 0x0000001a2c908981 */ /* 0x000ea2000c1e1100 */
[--C-:B0-----:R-:W-:Y:S02]  /*10240*/  SHF.R.U32.HI R126, RZ, 0x6, R127.reuse ;  /* 0x00000006ff7e7819 */ /* 0x101fe4000001167f */
[----:B------:R-:W-:Y:S02]  /*10250*/  SHF.R.U32.HI R127, RZ, 0x6, R127 ;  /* 0x00000006ff7f7819 */ /* 0x000fe4000001167f */
[----:B------:R-:W-:Y:S02]  /*10260*/  SGXT.U32 R126, R126, 0x1 ;  /* 0x000000017e7e781a */ /* 0x000fe40000000000 */
[----:B------:R-:W-:Y:S02]  /*10270*/  SGXT.U32 R127, R127, 0x1 ;  /* 0x000000017f7f781a */ /* 0x000fe40000000000 */
[----:B------:R-:W-:-:S02]  /*10280*/  LOP3.LUT R126, R126, 0x10, RZ, 0xfc, !PT ;  /* 0x000000107e7e7812 */ /* 0x000fc400078efcff */
[----:B------:R-:W-:-:S04]  /*10290*/  LOP3.LUT R127, R127, 0x18, RZ, 0xfc, !PT ;  /* 0x000000187f7f7812 */ /* 0x000fc800078efcff */
[----:B------:R-:W-:Y:S02]  /*102a0*/  ISETP.GE.AND P1, PT, R127, UR31, PT ;  /* 0x0000001f7f007c0c */ /* 0x000fe4000bf26270 */
[----:B------:R-:W0:Y:S01]  /*102b0*/  S2R R127, SR_TID.X ;  /* 0x00000000007f7919 */ /* 0x000e220000002100 */
[----:B------:R-:W-:Y:S02]  /*102c0*/  ISETP.GE.AND P0, PT, R126, UR31, PT ;  /* 0x0000001f7e007c0c */ /* 0x000fe4000bf06270 */
[----:B------:R-:W-:-:S11]  /*102d0*/  PRMT R142, RZ, 0x7610, R142 ;  /* 0x00007610ff8e7816 */ /* 0x000fd6000000008e */
[----:B------:R-:W3:Y:S01]  /*102e0*/  @!P0 LDG.E.U8 R142, desc[UR26][R48.64] ;  /* 0x0000001a308e8981 */ /* 0x000ee2000c1e1100 */
[--C-:B0-----:R-:W-:Y:S02]  /*102f0*/  SHF.R.U32.HI R126, RZ, 0x6, R127.reuse ;  /* 0x00000006ff7e7819 */ /* 0x101fe4000001167f */
[--C-:B------:R-:W-:Y:S02]  /*10300*/  SHF.R.U32.HI R108, RZ, 0x6, R127.reuse ;  /* 0x00000006ff6c7819 */ /* 0x100fe4000001167f */
[----:B------:R-:W-:-:S04]  /*10310*/  SHF.R.U32.HI R127, RZ, 0x6, R127 ;  /* 0x00000006ff7f7819 */ /* 0x000fc8000001167f */
[----:B------:R-:W-:-:S04]  /*10320*/  SGXT.U32 R127, R127, 0x1 ;  /* 0x000000017f7f781a */ /* 0x000fc80000000000 */
[----:B------:R-:W-:-:S04]  /*10330*/  LOP3.LUT R127, R127, 0x2, RZ, 0xfc, !PT ;  /* 0x000000027f7f7812 */ /* 0x000fc800078efcff */
[----:B------:R-:W-:Y:S02]  /*10340*/  ISETP.GE.AND P0, PT, R127, UR31, PT ;  /* 0x0000001f7f007c0c */ /* 0x000fe4000bf06270 */
[----:B------:R-:W0:Y:S01]  /*10350*/  S2R R127, SR_TID.X ;  /* 0x00000000007f7919 */ /* 0x000e220000002100 */
[----:B------:R-:W-:-:S04]  /*10360*/  SGXT.U32 R126, R126, 0x1 ;  /* 0x000000017e7e781a */ /* 0x000fc80000000000 */
[----:B------:R-:W-:-:S04]  /*10370*/  LOP3.LUT R126, R126, 0x28, RZ, 0xfc, !PT ;  /* 0x000000287e7e7812 */ /* 0x000fc800078efcff */
[----:B------:R-:W-:Y:S02]  /*10380*/  ISETP.GE.AND P2, PT, R126, UR31, PT ;  /* 0x0000001f7e007c0c */ /* 0x000fe4000bf46270 */
[----:B------:R-:W-:Y:S02]  /*10390*/  SGXT.U32 R108, R108, 0x1 ;  /* 0x000000016c6c781a */ /* 0x000fe40000000000 */
[----:B------:R-:W-:Y:S02]  /*103a0*/  PRMT R141, RZ, 0x7610, R141 ;  /* 0x00007610ff8d7816 */ /* 0x000fe4000000008d */
[----:B------:R-:W-:Y:S02]  /*103b0*/  PRMT R139, RZ, 0x7610, R139 ;  /* 0x00007610ff8b7816 */ /* 0x000fe4000000008b */
[----:B------:R-:W-:Y:S02]  /*103c0*/  LOP3.LUT R108, R108, 0x20, RZ, 0xfc, !PT ;  /* 0x000000206c6c7812 */ /* 0x000fe400078efcff */
[----:B------:R-:W4:Y:S02]  /*103d0*/  @!P1 LDG.E.U8 R141, desc[UR26][R50.64] ;  /* 0x0000001a328d9981 */ /* 0x000f24000c1e1100 */
[----:B------:R-:W-:-:S02]  /*103e0*/  ISETP.GE.AND P1, PT, R108, UR31, PT ;  /* 0x0000001f6c007c0c */ /* 0x000fc4000bf26270 */
[----:B------:R-:W5:Y:S01]  /*103f0*/  @!P0 LDG.E.U8 R139, desc[UR26][R60.64] ;  /* 0x0000001a3c8b8981 */ /* 0x000f62000c1e1100 */
[----:B0-----:R-:W-:-:S04]  /*10400*/  SHF.R.U32.HI R126, RZ, 0x6, R127 ;  /* 0x00000006ff7e7819 */ /* 0x001fc8000001167f */
[----:B------:R-:W-:-:S04]  /*10410*/  SGXT.U32 R126, R126, 0x1 ;  /* 0x000000017e7e781a */ /* 0x000fc80000000000 */
[----:B------:R-:W-:-:S04]  /*10420*/  LOP3.LUT R126, R126, 0x30, RZ, 0xfc, !PT ;  /* 0x000000307e7e7812 */ /* 0x000fc800078efcff */
[----:B------:R-:W-:Y:S02]  /*10430*/  ISETP.GE.AND P0, PT, R126, UR31, PT ;  /* 0x0000001f7e007c0c */ /* 0x000fe4000bf06270 */
[----:B------:R-:W-:Y:S02]  /*10440*/  SHF.R.U32.HI R126, RZ, 0x6, R127 ;  /* 0x00000006ff7e7819 */ /* 0x000fe4000001167f */
[----:B------:R-:W-:Y:S02]  /*10450*/  PRMT R178, RZ, 0x7610, R178 ;  /* 0x00007610ffb27816 */ /* 0x000fe400000000b2 */
[----:B------:R-:W-:-:S04]  /*10460*/  SGXT.U32 R126, R126, 0x1 ;  /* 0x000000017e7e781a */ /* 0x000fc80000000000 */
[----:B------:R-:W-:Y:S01]  /*10470*/  LOP3.LUT R126, R126, 0x38, RZ, 0xfc, !PT ;  /* 0x000000387e7e7812 */ /* 0x000fe200078efcff */
[----:B------:R-:W2:Y:S03]  /*10480*/  @!P1 LDG.E.U8 R178, desc[UR26][R52.64] ;  /* 0x0000001a34b29981 */ /* 0x000ea6000c1e1100 */
        /* <DEDUP_REMOVED lines=11> */
[----:B------:R-:W2:Y:S01]  /*10540*/  @!P1 LDG.E.U8 R169, desc[UR26][R58.64] ;  /* 0x0000001a3aa99981 */ /* 0x000ea2000c1e1100 */
[----:B------:R-:W-:Y:S01]  /*10550*/  PRMT R138, RZ, 0x7610, R138 ;  /* 0x00007610ff8a7816 */ /* 0x000fe2000000008a */
[----:B------:R-:W-:Y:S01]  /*10560*/  @!P0 IMAD.MOV.U32 R127, RZ, RZ, R77 ;  /* 0x000000ffff7f8224 */ /* 0x000fe200078e004d */
[----:B------:R-:W-:Y:S01]  /*10570*/  ISETP.GE.AND P1, PT, R126, UR31, PT ;  /* 0x0000001f7e007c0c */ /* 0x000fe2000bf26270 */
[----:B------:R-:W-:-:S05]  /*10580*/  @!P0 IMAD.MOV.U32 R126, RZ, RZ, R75 ;  /* 0x000000ffff7e8224 */ /* 0x000fca00078e004b */
[----:B------:R0:W2:Y:S02]  /*10590*/  @!P0 LDG.E.U8 R138, desc[UR26][R126.64] ;  /* 0x0000001a7e8a8981 */ /* 0x0000a4000c1e1100 */
[----:B0-----:R-:W0:Y:S01]  /*105a0*/  S2R R127, SR_TID.X ;  /* 0x00000000007f7919 */ /* 0x001e220000002100 */
[----:B------:R-:W-:-:S04]  /*105b0*/  PRMT R175, RZ, 0x7610, R175 ;  /* 0x00007610ffaf7816 */ /* 0x000fc800000000af */
[----:B------:R-:W-:Y:S01]  /*105c0*/  @!P1 IMAD.MOV.U32 R126, RZ, RZ, R62 ;  /* 0x000000ffff7e9224 */ /* 0x000fe200078e003e */
[----:B0-----:R-:W-:-:S04]  /*105d0*/  SHF.R.U32.HI R127, RZ, 0x6, R127 ;  /* 0x00000006ff7f7819 */ /* 0x001fc8000001167f */
[----:B------:R-:W-:-:S04]  /*105e0*/  SGXT.U32 R127, R127, 0x1 ;  /* 0x000000017f7f781a */ /* 0x000fc80000000000 */
[----:B------:R-:W-:-:S04]  /*105f0*/  LOP3.LUT R127, R127, 0x12, RZ, 0xfc, !PT ;  /* 0x000000127f7f7812 */ /* 0x000fc800078efcff */
        /* <DEDUP_REMOVED lines=13> */
[----:B------:R-:W-:Y:S02]  /*106d0*/  PRMT R173, RZ, 0x7610, R173 ;  /* 0x00007610ffad7816 */ /* 0x000fe400000000ad */
[----:B------:R-:W-:-:S04]  /*106e0*/  PRMT R172, RZ, 0x7610, R172 ;  /* 0x00007610ffac7816 */ /* 0x000fc800000000ac */
[----:B------:R-:W2:Y:S01]  /*106f0*/  @!P1 LDG.E.U8 R173, desc[UR26][R66.64] ;  /* 0x0000001a42ad9981 */ /* 0x000ea2000c1e1100 */
[----:B0-----:R-:W-:-:S04]  /*10700*/  SHF.R.U32.HI R126, RZ, 0x6, R127 ;  /* 0x00000006ff7e7819 */ /* 0x001fc8000001167f */
[----:B------:R-:W-:-:S04]  /*10710*/  SGXT.U32 R126, R126, 0x1 ;  /* 0x000000017e7e781a */ /* 0x000fc80000000000 */
[----:B------:R-:W-:Y:S02]  /*10720*/  LOP3.LUT R126, R126, 0x22, RZ, 0xfc, !PT ;  /* 0x000000227e7e7812 */ /* 0x000fe400078efcff */
[----:B------:R-:W-:Y:S02]  /*10730*/  SHF.R.U32.HI R127, RZ, 0x6, R127 ;  /* 0x00000006ff7f7819 */ /* 0x000fe4000001167f */
[----:B------:R-:W-:Y:S02]  /*10740*/  ISETP.GE.AND P0, PT, R126, UR31, PT ;  /* 0x0000001f7e007c0c */ /* 0x000fe4000bf06270 */
[----:B------:R-:W-:-:S04]  /*10750*/  SGXT.U32 R127, R127, 0x1 ;  /* 0x000000017f7f781a */ /* 0x000fc80000000000 */
[----:B------:R-:W-:-:S04]  /*10760*/  LOP3.LUT R127, R127, 0x2a, RZ, 0xfc, !PT ;  /* 0x0000002a7f7f7812 */ /* 0x000fc800078efcff */
[----:B------:R-:W-:-:S03]  /*10770*/  ISETP.GE.AND P1, PT, R127, UR31, PT ;  /* 0x0000001f7f007c0c */ /* 0x000fc6000bf26270 */
[----:B------:R-:W-:Y:S02]  /*10780*/  @!P0 IMAD.MOV.U32 R126, RZ, RZ, R68 ;  /* 0x000000ffff7e8224 */ /* 0x000fe400078e0044 */
[----:B------:R-:W-:-:S05]  /*10790*/  @!P0 IMAD.MOV.U32 R127, RZ, RZ, R70 ;  /* 0x000000ffff7f8224 */ /* 0x000fca00078e0046 */
[----:B------:R0:W2:Y:S02]  /*107a0*/  @!P0 LDG.E.U8 R172, desc[UR26][R126.64] ;  /* 0x0000001a7eac8981 */ /* 0x0000a4000c1e1100 */
[----:B0-----:R-:W0:Y:S01]  /*107b0*/  S2R R127, SR_TID.X ;  /* 0x00000000007f7919 */ /* 0x001e220000002100 */
[----:B------:R-:W-:Y:S01]  /*107c0*/  PRMT R171, RZ, 0x7610, R171 ;  /* 0x00007610ffab7816 */ /* 0x000fe200000000ab */
        /* <DEDUP_REMOVED lines=40> */
[----:B------:R-:W-:-:S04]  /*10a50*/  PRMT R166, RZ, 0x7610, R166 ;  /* 0x00007610ffa67816 */ /* 0x000fc800000000a6 */
[----:B------:R-:W2:Y:S01]  /*10a60*/  @!P6 LDG.E.U8 R143, desc[UR26][R46.64] ;  /* 0x0000001a2e8fe981 */ /* 0x000ea2000c1e1100 */
[----:B0-----:R-:W-:-:S04]  /*10a70*/  SHF.R.U32.HI R127, RZ, 0x6, R127 ;  /* 0x00000006ff7f7819 */ /* 0x001fc8000001167f */
[----:B------:R-:W-:-:S04]  /*10a80*/  SGXT.U32 R127, R127, 0x1 ;  /* 0x000000017f7f781a */ /* 0x000fc80000000000 */
[----:B------:R-:W-:-:S04]  /*10a90*/  LOP3.LUT R127, R127, 0x24, RZ, 0xfc, !PT ;  /* 0x000000247f7f7812 */ /* 0x000fc800078efcff */
[----:B------:R-:W-:Y:S01]  /*10aa0*/  ISETP.GE.AND P1, PT, R127, UR31, PT ;  /* 0x0000001f7f007c0c */ /* 0x000fe2000bf26270 */
[----:B------:R-:W-:-:S05]  /*10ab0*/  @!P0 IMAD.MOV.U32 R127, RZ, RZ, R83 ;  /* 0x000000ffff7f8224 */ /* 0x000fca00078e0053 */
[----:B------:R0:W2:Y:S02]  /*10ac0*/  @!P0 LDG.E.U8 R166, desc[UR26][R126.64] ;  /* 0x0000001a7ea68981 */ /* 0x0000a4000c1e1100 */
[----:B0-----:R-:W0:Y:S01]  /*10ad0*/  S2R R127, SR_TID.X ;  /* 0x00000000007f7919 */ /* 0x001e220000002100 */
[----:B------:R-:W-:-:S06]  /*10ae0*/  PRMT R165, RZ, 0x7610, R165 ;  /* 0x00007610ffa57816 */ /* 0x000fcc00000000a5 */
[----:B------:R-:W2:Y:S01]  /*10af0*/  @!P1 LDG.E.U8 R165, desc[UR26][R84.64] ;  /* 0x0000001a54a59981 */ /* 0x000ea2000c1e1100 */
[----:B0-----:R-:W-:-:S04]  /*10b00*/  SHF.R.U32.HI R126, RZ, 0x6, R127 ;  /* 0x00000006ff7e7819 */ /* 0x001fc8000001167f */
[----:B------:R-:W-:-:S04]  /*10b10*/  SGXT.U32 R126, R126, 0x1 ;  /* 0x000000017e7e781a */ /* 0x000fc80000000000 */
[----:B------:R-:W-:-:S04]  /*10b20*/  LOP3.LUT R126, R126, 0x2c, RZ, 0xfc, !PT ;  /* 0x0000002c7e7e7812 */ /* 0x000fc800078efcff */
[----:B------:R-:W-:Y:S02]  /*10b30*/  ISETP.GE.AND P0, PT, R126, UR31, PT ;  /* 0x0000001f7e007c0c */ /* 0x000fe4000bf06270 */
[----:B------:R-:W-:-:S04]  /*10b40*/  SHF.R.U32.HI R126, RZ, 0x6, R127 ;  /* 0x00000006ff7e7819 */ /* 0x000fc8000001167f */
[----:B------:R-:W-:-:S04]  /*10b50*/  SGXT.U32 R126, R126, 0x1 ;  /* 0x000000017e7e781a */ /* 0x000fc80000000000 */
[----:B------:R-:W-:-:S04]  /*10b60*/  LOP3.LUT R126, R126, 0x34, RZ, 0xfc, !PT ;  /* 0x000000347e7e7812 */ /* 0x000fc800078efcff */
[----:B------:R-:W-:Y:S02]  /*10b70*/  ISETP.GE.AND P1, PT, R126, UR31, PT ;  /* 0x0000001f7e007c0c */ /* 0x000fe4000bf26270 */
[----:B------:R-:W-:Y:S02]  /*10b80*/  SHF.R.U32.HI R126, RZ, 0x6, R127 ;  /* 0x00000006ff7e7819 */ /* 0x000fe4000001167f */
[----:B------:R-:W-:Y:S02]  /*10b90*/  PRMT R140, RZ, 0x7610, R140 ;  /* 0x00007610ff8c7816 */ /* 0x000fe4000000008c */
[----:B------:R-:W-:-:S04]  /*10ba0*/  SGXT.U32 R126, R126, 0x1 ;  /* 0x000000017e7e781a */ /* 0x000fc80000000000 */
[----:B------:R-:W-:Y:S01]  /*10bb0*/  LOP3.LUT R126, R126, 0x3c, RZ, 0xfc, !PT ;  /* 0x0000003c7e7e7812 */ /* 0x000fe200078efcff */
[----:B------:R-:W3:Y:S03]  /*10bc0*/  @!P2 LDG.E.U8 R140, desc[UR26][R54.64] ;  /* 0x0000001a368ca981 */ /* 0x000ee6000c1e1100 */
[----:B------:R-:W-:Y:S02]  /*10bd0*/  ISETP.GE.AND P2, PT, R126, UR31, PT ;  /* 0x0000001f7e007c0c */ /* 0x000fe4000bf46270 */
[----:B------:R-:W-:Y:S02]  /*10be0*/  SHF.R.U32.HI R126, RZ, 0x6, R127 ;  /* 0x00000006ff7e7819 */ /* 0x000fe4000001167f */
[----:B------:R-:W-:Y:S02]  /*10bf0*/  PRMT R164, RZ, 0x7610, R164 ;  /* 0x00007610ffa47816 */ /* 0x000fe400000000a4 */
[----:B------:R-:W-:-:S02]  /*10c00*/  SGXT.U32 R126, R126, 0x1 ;  /* 0x000000017e7e781a */ /* 0x000fc40000000000 */
[----:B------:R-:W-:Y:S02]  /*10c10*/  PRMT R163, RZ, 0x7610, R163 ;  /* 0x00007610ffa37816 */ /* 0x000fe400000000a3 */
[----:B------:R-:W-:Y:S01]  /*10c20*/  LOP3.LUT R126, R126, 0x6, RZ, 0xfc, !PT ;  /* 0x000000067e7e7812 */ /* 0x000fe200078efcff */
[----:B------:R-:W3:Y:S03]  /*10c30*/  @!P0 LDG.E.U8 R164, desc[UR26][R86.64] ;  /* 0x0000001a56a48981 */ /* 0x000ee6000c1e1100 */
[----:B------:R-:W-:Y:S01]  /*10c40*/  ISETP.GE.AND P0, PT, R126, UR31, PT ;  /* 0x0000001f7e007c0c */ /* 0x000fe2000bf06270 */
[----:B------:R-:W3:Y:S01]  /*10c50*/  @!P1 LDG.E.U8 R163, desc[UR26][R88.64] ;  /* 0x0000001a58a39981 */ /* 0x000ee2000c1e1100 */
[----:B------:R-:W-:-:S04]  /*10c60*/  LEA.HI R126, R127, 0xe, RZ, 0x1a ;  /* 0x0000000e7f7e7811 */ /* 0x000fc800078fd0ff */
[----:B------:R-:W-:Y:S02]  /*10c70*/  ISETP.GE.AND P1, PT, R126, UR31, PT ;  /* 0x0000001f7e007c0c */ /* 0x000fe4000bf26270 */
[----:B------:R-:W-:Y:S02]  /*10c80*/  SHF.R.U32.HI R126, RZ, 0x6, R127 ;  /* 0x00000006ff7e7819 */ /* 0x000fe4000001167f */
[----:B------:R-:W-:Y:S02]  /*10c90*/  PRMT R161, RZ, 0x7610, R161 ;  /* 0x00007610ffa17816 */ /* 0x000fe400000000a1 */
[----:B------:R-:W-:Y:S02]  /*10ca0*/  SGXT.U32 R126, R126, 0x1 ;  /* 0x000000017e7e781a */ /* 0x000fe40000000000 */
        /* <DEDUP_REMOVED lines=27> */
[----:B------:R-:W-:Y:S02]  /*10e60*/  PRMT R162, RZ, 0x7610, R162 ;  /* 0x00007610ffa27816 */ /* 0x000fe400000000a2 */
[----:B------:R-:W-:Y:S02]  /*10e70*/  PRMT R155, RZ, 0x7610, R155 ;  /* 0x00007610ff9b7816 */ /* 0x000fe4000000009b */
[----:B------:R-:W-:Y:S02]  /*10e80*/  PRMT R154, RZ, 0x7610, R154 ;  /* 0x00007610ff9a7816 */ /* 0x000fe4000000009a */
[----:B------:R-:W3:Y:S01]  /*10e90*/  @!P2 LDG.E.U8 R162, desc[UR26][R90.64] ;  /* 0x0000001a5aa2a981 */ /* 0x000ee2000c1e1100 */
[----:B------:R-:W-:-:S03]  /*10ea0*/  LOP3.LUT R126, R127, 0x3f, RZ, 0xc0, !PT ;  /* 0x0000003f7f7e7812 */ /* 0x000fc600078ec0ff */
[----:B------:R-:W3:Y:S04]  /*10eb0*/  @!P0 LDG.E.U8 R155, desc[UR26][R98.64] ;  /* 0x0000001a629b8981 */ /* 0x000ee8000c1e1100 */
[----:B------:R-:W4:Y:S01]  /*10ec0*/  @!P1 LDG.E.U8 R154, desc[UR26][R106.64] ;  /* 0x0000001a6a9a9981 */ /* 0x000f22000c1e1100 */
[----:B------:R-:W-:Y:S02]  /*10ed0*/  ISETP.GE.AND P0, PT, R126, UR31, PT ;  /* 0x0000001f7e007c0c */ /* 0x000fe4000bf06270 */
[----:B------:R-:W-:Y:S02]  /*10ee0*/  PRMT R153, RZ, 0x7610, R153 ;  /* 0x00007610ff997816 */ /* 0x000fe40000000099 */
[----:B------:R-:W-:-:S09]  /*10ef0*/  PRMT R152, RZ, 0x7610, R152 ;  /* 0x00007610ff987816 */ /* 0x000fd20000000098 */
[----:B------:R-:W-:Y:S02]  /*10f00*/  @!P0 IMAD.MOV.U32 R126, RZ, RZ, R2 ;  /* 0x000000ffff7e8224 */ /* 0x000fe400078e0002 */
[----:B------:R-:W-:Y:S01]  /*10f10*/  @!P0 IMAD.MOV.U32 R127, RZ, RZ, R4 ;  /* 0x000000ffff7f8224 */ /* 0x000fe200078e0004 */
[----:B------:R-:W-:Y:S01]  /*10f20*/  BAR.SYNC.DEFER_BLOCKING 0x0 ;  /* 0x0000000000007b1d */ /* 0x000fe20000010000 */
[----:B------:R-:W-:Y:S02]  /*10f30*/  PRMT R151, RZ, 0x7610, R151 ;  /* 0x00007610ff977816 */ /* 0x000fe40000000097 */
[----:B------:R-:W-:Y:S02]  /*10f40*/  PRMT R150, RZ, 0x7610, R150 ;  /* 0x00007610ff967816 */ /* 0x000fe40000000096 */
[----:B------:R-:W-:Y:S01]  /*10f50*/  PRMT R149, RZ, 0x7610, R149 ;  /* 0x00007610ff957816 */ /* 0x000fe20000000095 */
[----:B------:R0:W4:Y:S02]  /*10f60*/  @!P0 LDG.E.U8 R153, desc[UR26][R126.64] ;  /* 0x0000001a7e998981 */ /* 0x000124000c1e1100 */
[----:B0-----:R-:W-:-:S02]  /*10f70*/  @!P0 IMAD.MOV.U32 R126, RZ, RZ, R3 ;  /* 0x000000ffff7e8224 */ /* 0x001fc400078e0003 */
[----:B------:R-:W-:-:S05]  /*10f80*/  @!P0 IMAD.MOV.U32 R127, RZ, RZ, R6 ;  /* 0x000000ffff7f8224 */ /* 0x000fca00078e0006 */
[----:B------:R0:W4:Y:S02]  /*10f90*/  @!P0 LDG.E.U8 R152, desc[UR26][R126.64] ;  /* 0x0000001a7e988981 */ /* 0x000124000c1e1100 */
[----:B0-----:R-:W-:Y:S02]  /*10fa0*/  @!P0 IMAD.MOV.U32 R126, RZ, RZ, R5 ;  /* 0x000000ffff7e8224 */ /* 0x001fe400078e0005 */
[----:B------:R-:W-:-:S05]  /*10fb0*/  @!P0 IMAD.MOV.U32 R127, RZ, RZ, R8 ;  /* 0x000000ffff7f8224 */ /* 0x000fca00078e0008 */
[----:B------:R0:W4:Y:S02]  /*10fc0*/  @!P0 LDG.E.U8 R151, desc[UR26][R126.64] ;  /* 0x0000001a7e978981 */ /* 0x000124000c1e1100 */
[----:B0-----:R-:W-:Y:S02]  /*10fd0*/  @!P0 IMAD.MOV.U32 R126, RZ, RZ, R7 ;  /* 0x000000ffff7e8224 */ /* 0x001fe400078e0007 */
[----:B------:R-:W-:-:S05]  /*10fe0*/  @!P0 IMAD.MOV.U32 R127, RZ, RZ, R10 ;  /* 0x000000ffff7f8224 */ /* 0x000fca00078e000a */
[----:B------:R0:W5:Y:S01]  /*10ff0*/  @!P0 LDG.E.U8 R150, desc[UR26][R126.64] ;  /* 0x0000001a7e968981 */ /* 0x000162000c1e1100 */
[----:B------:R-:W-:Y:S01]  /*11000*/  PRMT R148, RZ, 0x7610, R148 ;  /* 0x00007610ff947816 */ /* 0x000fe20000000094 */
[----:B0-----:R-:W-:Y:S02]  /*11010*/  @!P0 IMAD.MOV.U32 R126, RZ, RZ, R9 ;  /* 0x000000ffff7e8224 */ /* 0x001fe400078e0009 */
[----:B------:R-:W-:-:S05]  /*11020*/  @!P0 IMAD.MOV.U32 R127, RZ, RZ, R12 ;  /* 0x000000ffff7f8224 */ /* 0x000fca00078e000c */
[----:B------:R0:W5:Y:S01]  /*11030*/  @!P0 LDG.E.U8 R149, desc[UR26][R126.64] ;  /* 0x0000001a7e958981 */ /* 0x000162000c1e1100 */
[----:B------:R-:W-:Y:S01]  /*11040*/  PRMT R147, RZ, 0x7610, R147 ;  /* 0x00007610ff937816 */ /* 0x000fe20000000093 */
[----:B0-----:R-:W-:Y:S02]  /*11050*/  @!P0 IMAD.MOV.U32 R126, RZ, RZ, R11 ;  /* 0x000000ffff7e8224 */ /* 0x001fe400078e000b */
[----:B------:R-:W-:-:S05]  /*11060*/  @!P0 IMAD.MOV.U32 R127, RZ, RZ, R14 ;  /* 0x000000ffff7f8224 */ /* 0x000fca00078e000e */
[----:B------:R0:W5:Y:S02]  /*11070*/  @!P0 LDG.E.U8 R148, desc[UR26][R126.64] ;  /* 0x0000001a7e948981 */ /* 0x000164000c1e1100 */
[----:B0-----:R-:W-:Y:S02]  /*11080*/  @!P0 IMAD.MOV.U32 R126, RZ, RZ, R13 ;  /* 0x000000ffff7e8224 */ /* 0x001fe400078e000d */
[----:B------:R-:W-:-:S05]  /*11090*/  @!P0 IMAD.MOV.U32 R127, RZ, RZ, R15 ;  /* 0x000000ffff7f8224 */ /* 0x000fca00078e000f */
[----:B------:R0:W5:Y:S02]  /*110a0*/  @!P0 LDG.E.U8 R147, desc[UR26][R126.64] ;  /* 0x0000001a7e938981 */ /* 0x000164000c1e1100 */
[----:B0-----:R-:W0:Y:S01]  /*110b0*/  S2R R127, SR_TID.X ;  /* 0x00000000007f7919 */ /* 0x001e220000002100 */
[----:B------:R-:W-:Y:S01]  /*110c0*/  PRMT R146, RZ, 0x7610, R146 ;  /* 0x00007610ff927816 */ /* 0x000fe20000000092 */
[----:B------:R-:W-:Y:S01]  /*110d0*/  @!P0 IMAD.MOV.U32 R126, RZ, RZ, R128 ;  /* 0x000000ffff7e8224 */ /* 0x000fe200078e0080 */
[----:B0-----:R-:W-:-:S05]  /*110e0*/  LOP3.LUT R127, R127, 0x7f, RZ, 0xc0, !PT ;  /* 0x0000007f7f7f7812 */ /* 0x001fca00078ec0ff */
[----:B--2---:R0:W-:Y:S02]  /*110f0*/  STS.U8 [R127+UR13+0x9000], R144 ;  /* 0x009000907f007988 */ /* 0x0041e4000800000d */
[----:B0-----:R-:W-:-:S05]  /*11100*/  @!P0 IMAD.MOV.U32 R127, RZ, RZ, R125 ;  /* 0x000000ffff7f8224 */ /* 0x001fca00078e007d */
[----:B------:R0:W2:Y:S02]  /*11110*/  @!P0 LDG.E.U8 R146, desc[UR26][R126.64] ;  /* 0x0000001a7e928981 */ /* 0x0000a4000c1e1100 */
[----:B0-----:R-:W0:Y:S01]  /*11120*/  S2R R127, SR_TID.X ;  /* 0x00000000007f7919 */ /* 0x001e220000002100 */
[----:B------:R-:W-:Y:S01]  /*11130*/  PRMT R145, RZ, 0x7610, R145 ;  /* 0x00007610ff917816 */ /* 0x000fe20000000091 */
[----:B------:R-:W-:Y:S01]  /*11140*/  @!P0 IMAD.MOV.U32 R126, RZ, RZ, R136 ;  /* 0x000000ffff7e8224 */ /* 0x000fe200078e0088 */
[----:B0-----:R-:W-:-:S05]  /*11150*/  LOP3.LUT R127, R127, 0x7f, RZ, 0xc0, !PT ;  /* 0x0000007f7f7f7812 */ /* 0x001fca00078ec0ff */
[----:B------:R0:W-:Y:S02]  /*11160*/  STS.U8 [R127+UR13+0x9200], R143 ;  /* 0x0092008f7f007988 */ /* 0x0001e4000800000d */
[----:B0-----:R-:W-:-:S05]  /*11170*/  @!P0 IMAD.MOV.U32 R127, RZ, RZ, R135 ;  /* 0x000000ffff7f8224 */ /* 0x001fca00078e0087 */
[----:B------:R0:W2:Y:S02]  /*11180*/  @!P0 LDG.E.U8 R145, desc[UR26][R126.64] ;  /* 0x0000001a7e918981 */ /* 0x0000a4000c1e1100 */
[----:B0-----:R-:W0:Y:S01]  /*11190*/  S2R R127, SR_TID.X ;  /* 0x00000000007f7919 */ /* 0x001e220000002100 */
[----:B------:R-:W-:Y:S01]  /*111a0*/  PRMT R144, RZ, 0x7610, R144 ;  /* 0x00007610ff907816 */ /* 0x000fe20000000090 */
[----:B------:R-:W-:Y:S01]  /*111b0*/  @!P0 IMAD.MOV.U32 R126, RZ, RZ, R185 ;  /* 0x000000ffff7e8224 */ /* 0x000fe200078e00b9 */
[----:B0-----:R-:W-:-:S05]  /*111c0*/  LOP3.LUT R127, R127, 0x7f, RZ, 0xc0, !PT ;  /* 0x0000007f7f7f7812 */ /* 0x001fca00078ec0ff */
[----:B---3--:R0:W-:Y:S02]  /*111d0*/  STS.U8 [R127+UR13+0x9400], R142 ;  /* 0x0094008e7f007988 */ /* 0x0081e4000800000d */
[----:B0-----:R-:W-:-:S05]  /*111e0*/  @!P0 IMAD.MOV.U32 R127, RZ, RZ, R184 ;  /* 0x000000ffff7f8224 */ /* 0x001fca00078e00b8 */
[----:B------:R0:W3:Y:S02]  /*111f0*/  @!P0 LDG.E.U8 R144, desc[UR26][R126.64] ;  /* 0x0000001a7e908981 */ /* 0x0000e4000c1e1100 */
[----:B0-----:R-:W0:Y:S01]  /*11200*/  S2R R127, SR_TID.X ;  /* 0x00000000007f7919 */ /* 0x001e220000002100 */
[----:B------:R-:W-:Y:S01]  /*11210*/  PRMT R143, RZ, 0x7610, R143 ;  /* 0x00007610ff8f7816 */ /* 0x000fe2000000008f */
[----:B------:R-:W-:Y:S01]  /*11220*/  @!P0 IMAD.MOV.U32 R126, RZ, RZ, R193 ;  /* 0x000000ffff7e8224 */ /* 0x000fe200078e00c1 */
[----:B0-----:R-:W-:-:S05]  /*11230*/  LOP3.LUT R127, R127, 0x7f, RZ, 0xc0, !PT ;  /* 0x0000007f7f7f7812 */ /* 0x001fca00078ec0ff */
[----:B----4-:R0:W-:Y:S02]  /*11240*/  STS.U8 [R127+UR13+0x9600], R141 ;  /* 0x0096008d7f007988 */ /* 0x0101e4000800000d */
[----:B0-----:R-:W-:-:S05]  /*11250*/  @!P0 IMAD.MOV.U32 R127, RZ, RZ, R192 ;  /* 0x000000ffff7f8224 */ /* 0x001fca00078e00c0 */
[----:B------:R0:W4:Y:S02]  /*11260*/  @!P0 LDG.E.U8 R143, desc[UR26][R126.64] ;  /* 0x0000001a7e8f8981 */ /* 0x000124000c1e1100 */
[----:B0-----:R-:W0:Y:S01]  /*11270*/  S2R R127, SR_TID.X ;  /* 0x00000000007f7919 */ /* 0x001e220000002100 */
[----:B------:R-:W1:Y:S01]  /*11280*/  S2R R108, SR_TID.X ;  /* 0x00000000006c7919 */ /* 0x000e620000002100 */
[----:B------:R-:W-:Y:S02]  /*11290*/  PRMT R142, RZ, 0x7610, R142 ;  /* 0x00007610ff8e7816 */ /* 0x000fe4000000008e */
[----:B------:R-:W-:Y:S02]  /*112a0*/  PRMT R141, RZ, 0x7610, R141 ;  /* 0x00007610ff8d7816 */ /* 0x000fe4000000008d */
[----:B0-----:R-:W-:-:S05]  /*112b0*/  LOP3.LUT R126, R127, 0x7f, RZ, 0xc0, !PT ;  /* 0x0000007f7f7e7812 */ /* 0x001fca00078ec0ff */
[----:B------:R0:W-:Y:S02]  /*112c0*/  STS.U8 [R126+UR13+0x9800], R178 ;  /* 0x009800b27e007988 */ /* 0x0001e4000800000d */
[----:B0-----:R-:W-:Y:S01]  /*112d0*/  LOP3.LUT R178, R127, 0x7f, RZ, 0xc0, !PT ;  /* 0x0000007f7fb27812 */ /* 0x001fe200078ec0ff */
[----:B------:R-:W-:Y:S02]  /*112e0*/  @!P0 IMAD.MOV.U32 R126, RZ, RZ, R201 ;  /* 0x000000ffff7e8224 */ /* 0x000fe400078e00c9 */
[----:B------:R-:W-:-:S05]  /*112f0*/  @!P0 IMAD.MOV.U32 R127, RZ, RZ, R200 ;  /* 0x000000ffff7f8224 */ /* 0x000fca00078e00c8 */
[----:B------:R0:W2:Y:S04]  /*11300*/  @!P0 LDG.E.U8 R142, desc[UR26][R126.64] ;  /* 0x0000001a7e8e8981 */ /* 0x0000a8000c1e1100 */
[----:B------:R1:W-:Y:S01]  /*11310*/  STS.U8 [R178+UR13+0x9a00], R140 ;  /* 0x009a008cb2007988 */ /* 0x0003e2000800000d */
[----:B0-----:R-:W-:Y:S02]  /*11320*/  @!P0 IMAD.MOV.U32 R126, RZ, RZ, R209 ;  /* 0x000000ffff7e8224 */ /* 0x001fe400078e00d1 */
[----:B------:R-:W-:Y:S01]  /*11330*/  @!P0 IMAD.MOV.U32 R127, RZ, RZ, R208 ;  /* 0x000000ffff7f8224 */ /* 0x000fe200078e00d0 */
[----:B-1----:R-:W-:-:S04]  /*11340*/  PRMT R140, RZ, 0x7610, R140 ;  /* 0x00007610ff8c7816 */ /* 0x002fc8000000008c */
[----:B------:R0:W2:Y:S04]  /*11350*/  @!P0 LDG.E.U8 R141, desc[UR26][R126.64] ;  /* 0x0000001a7e8d8981 */ /* 0x0000a8000c1e1100 */
[----:B------:R-:W-:Y:S01]  /*11360*/  STS.U8 [R178+UR13+0x9c00], R176 ;  /* 0x009c00b0b2007988 */ /* 0x000fe2000800000d */
[----:B0-----:R-:W-:Y:S02]  /*11370*/  @!P0 IMAD.MOV.U32 R126, RZ, RZ, R217 ;  /* 0x000000ffff7e8224 */ /* 0x001fe400078e00d9 */
[----:B------:R-:W-:Y:S01]  /*11380*/  @!P0 IMAD.MOV.U32 R127, RZ, RZ, R216 ;  /* 0x000000ffff7f8224 */ /* 0x000fe200078e00d8 */
[----:B------:R0:W-:Y:S01]  /*11390*/  STS.U8 [R178+UR13+0x9e00], R169 ;  /* 0x009e00a9b2007988 */ /* 0x0001e2000800000d */
[----:B------:R-:W-:-:S03]  /*113a0*/  LOP3.LUT R108, R108, 0x7f, RZ, 0xc0, !PT ;  /* 0x0000007f6c6c7812 */ /* 0x000fc600078ec0ff */
[----:B------:R1:W2:Y:S01]  /*113b0*/  @!P0 LDG.E.U8 R140, desc[UR26][R126.64] ;  /* 0x0000001a7e8c8981 */ /* 0x0002a2000c1e1100 */
[----:B0-----:R-:W-:Y:S01]  /*113c0*/  PRMT R169, RZ, 0x7610, R169 ;  /* 0x00007610ffa97816 */ /* 0x001fe200000000a9 */
[----:B-1----:R-:W-:Y:S02]  /*113d0*/  @!P0 IMAD.MOV.U32 R126, RZ, RZ, R225 ;  /* 0x000000ffff7e8224 */ /* 0x002fe400078e00e1 */
[----:B------:R-:W-:Y:S01]  /*113e0*/  @!P0 IMAD.MOV.U32 R127, RZ, RZ, R224 ;  /* 0x000000ffff7f8224 */ /* 0x000fe200078e00e0 */
[----:B------:R-:W-:Y:S02]  /*113f0*/  LOP3.LUT R108, R108, 0x10, RZ, 0x3c, !PT ;  /* 0x000000106c6c7812 */ /* 0x000fe400078e3cff */
[----:B------:R-:W-:Y:S02]  /*11400*/  PRMT R176, RZ, 0x7610, R176 ;  /* 0x00007610ffb07816 */ /* 0x000fe400000000b0 */
[----:B------:R0:W2:Y:S04]  /*11410*/  @!P0 LDG.E.U8 R169, desc[UR26][R126.64] ;  /* 0x0000001a7ea98981 */ /* 0x0000a8000c1e1100 */
[----:B------:R1:W-:Y:S01]  /*11420*/  STS.U8 [R108+UR13+0x9280], R175 ;  /* 0x009280af6c007988 */ /* 0x0003e2000800000d */
[----:B0-----:R-:W-:-:S02]  /*11430*/  @!P0 IMAD.MOV.U32 R126, RZ, RZ, R233 ;  /* 0x000000ffff7e8224 */ /* 0x001fc400078e00e9 */
[----:B------:R-:W-:Y:S01]  /*11440*/  @!P0 IMAD.MOV.U32 R127, RZ, RZ, R232 ;  /* 0x000000ffff7f8224 */ /* 0x000fe200078e00e8 */
[----:B-1----:R-:W-:-:S04]  /*11450*/  PRMT R175, RZ, 0x7610, R175 ;  /* 0x00007610ffaf7816 */ /* 0x002fc800000000af */
[----:B------:R0:W2:Y:S04]  /*11460*/  @!P0 LDG.E.U8 R176, desc[UR26][R126.64] ;  /* 0x0000001a7eb08981 */ /* 0x0000a8000c1e1100 */
[----:B------:R1:W-:Y:S01]  /*11470*/  STS.U8 [R108+UR13+0x9480], R174 ;  /* 0x009480ae6c007988 */ /* 0x0003e2000800000d */
[----:B0-----:R-:W-:Y:S02]  /*11480*/  @!P0 IMAD.MOV.U32 R126, RZ, RZ, R241 ;  /* 0x000000ffff7e8224 */ /* 0x001fe400078e00f1 */
[----:B------:R-:W-:Y:S01]  /*11490*/  @!P0 IMAD.MOV.U32 R127, RZ, RZ, R240 ;  /* 0x000000ffff7f8224 */ /* 0x000fe200078e00f0 */
[----:B-1----:R-:W-:-:S04]  /*114a0*/  PRMT R174, RZ, 0x7610, R174 ;  /* 0x00007610ffae7816 */ /* 0x002fc800000000ae */
[----:B------:R0:W2:Y:S02]  /*114b0*/  @!P0 LDG.E.U8 R175, desc[UR26][R126.64] ;  /* 0x0000001a7eaf8981 */ /* 0x0000a4000c1e1100 */
[----:B0-----:R-:W-:Y:S02]  /*114c0*/  @!P0 IMAD.MOV.U32 R126, RZ, RZ, R249 ;  /* 0x000000ffff7e8224 */ /* 0x001fe400078e00f9 */
[----:B------:R-:W-:-:S05]  /*114d0*/  @!P0 IMAD.MOV.U32 R127, RZ, RZ, R248 ;  /* 0x000000ffff7f8224 */ /* 0x000fca00078e00f8 */
[----:B------:R0:W2:Y:S04]  /*114e0*/  @!P0 LDG.E.U8 R174, desc[UR26][R126.64] ;  /* 0x0000001a7eae8981 */ /* 0x0000a8000c1e1100 */
[----:B------:R-:W0:Y:S04]  /*114f0*/  LDL R126, [R1+0xc] ;  /* 0x00000c00017e7983 */ /* 0x000e280000100800 */
[----:B------:R-:W0:Y:S04]  /*11500*/  LDL R127, [R1+0x10] ;  /* 0x00001000017f7983 */ /* 0x000e280000100800 */
[----:B------:R1:W-:Y:S02]  /*11510*/  STS.U8 [R108+UR13+0x9680], R173 ;  /* 0x009680ad6c007988 */ /* 0x0003e4000800000d */
[----:B-1----:R-:W-:-:S02]  /*11520*/  PRMT R173, RZ, 0x7610, R173 ;  /* 0x00007610ffad7816 */ /* 0x002fc400000000ad */
[----:B0-----:R-:W-:-:S04]  /*11530*/  @!P0 LOP3.LUT R127, R127, R126, RZ, 0x3c, !PT ;  /* 0x0000007e7f7f8212 */ /* 0x001fc800078e3cff */
[----:B------:R-:W-:-:S04]  /*11540*/  @!P0 LOP3.LUT R126, R127, R126, RZ, 0x3c, !PT ;  /* 0x0000007e7f7e8212 */ /* 0x000fc800078e3cff */
[----:B------:R-:W-:-:S05]  /*11550*/  @!P0 LOP3.LUT R127, R127, R126, RZ, 0x3c, !PT ;  /* 0x0000007e7f7f8212 */ /* 0x000fca00078e3cff */
        /* <DEDUP_REMOVED lines=27> */
[----:B-----5:R1:W-:Y:S02]  /*11710*/  STS.U8 [R108+UR13+0x9080], R139 ;  /* 0x0090808b6c007988 */ /* 0x0203e4000800000d */
[----:B-1----:R-:W-:-:S02]  /*11720*/  PRMT R139, RZ, 0x7610, R139 ;  /* 0x00007610ff8b7816 */ /* 0x002fc4000000008b */
[----:B0-----:R-:W-:-:S04]  /*11730*/  @!P0 LOP3.LUT R127, R127, R126, RZ, 0x3c, !PT ;  /* 0x0000007e7f7f8212 */ /* 0x001fc800078e3cff */
[----:B------:R-:W-:-:S04]  /*11740*/  @!P0 LOP3.LUT R126, R127, R126, RZ, 0x3c, !PT ;  /* 0x0000007e7f7e8212 */ /* 0x000fc800078e3cff */
[----:B------:R-:W-:-:S05]  /*11750*/  @!P0 LOP3.LUT R127, R127, R126, RZ, 0x3c, !PT ;  /* 0x0000007e7f7f8212 */ /* 0x000fca00078e3cff */
[----:B------:R0:W5:Y:S04]  /*11760*/  @!P0 LDG.E.U8 R139, desc[UR26][R126.64] ;  /* 0x0000001a7e8b8981 */ /* 0x000168000c1e1100 */
[----:B------:R-:W0:Y:S04]  /*11770*/  LDL R126, [R1+0xb4] ;  /* 0x0000b400017e7983 */ /* 0x000e280000100800 */
[----:B------:R-:W0:Y:S04]  /*11780*/  LDL R127, [R1+0xb8] ;  /* 0x0000b800017f7983 */ /* 0x000e280000100800 */
[----:B------:R1:W-:Y:S04]  /*11790*/  STS.U8 [R108+UR13+0x9e80], R177 ;  /* 0x009e80b16c007988 */ /* 0x0003e8000800000d */
[----:B------:R2:W-:Y:S04]  /*117a0*/  STS.U8 [R109+UR13+0x9100], R138 ;  /* 0x0091008a6d007988 */ /* 0x0005e8000800000d */
[----:B-1----:R-:W3:Y:S01]  /*117b0*/  LDL R177, [R1+0x118] ;  /* 0x0001180001b17983 */ /* 0x002ee20000100800 */
[----:B--2---:R-:W-:-:S02]  /*117c0*/  PRMT R138, RZ, 0x7610, R138 ;  /* 0x00007610ff8a7816 */ /* 0x004fc4000000008a */
        /* <DEDUP_REMOVED lines=20> */
[----:B------:R-:W2:Y:S01]  /*11910*/  LDL R127, [R1+0x114] ;  /* 0x00011400017f7983 */ /* 0x000ea20000100800 */
[----:B---3--:R-:W-:-:S03]  /*11920*/  @!P0 IMAD.MOV.U32 R126, RZ, RZ, R177 ;  /* 0x000000ffff7e8224 */ /* 0x008fc600078e00b1 */
[----:B------:R0:W-:Y:S04]  /*11930*/  STS.U8 [R109+UR13+0x9700], R166 ;  /* 0x009700a66d007988 */ /* 0x0001e8000800000d */
[----:B------:R1:W-:Y:S04]  /*11940*/  STS.U8 [R109+UR13+0x9900], R165 ;  /* 0x009900a56d007988 */ /* 0x0003e8000800000d */
[----:B------:R3:W-:Y:S01]  /*11950*/  STS.U8 [R109+UR13+0x9b00], R164 ;  /* 0x009b00a46d007988 */ /* 0x0007e2000800000d */
[----:B0-----:R-:W-:-:S03]  /*11960*/  PRMT R166, RZ, 0x7610, R166 ;  /* 0x00007610ffa67816 */ /* 0x001fc600000000a6 */
[----:B------:R0:W-:Y:S04]  /*11970*/  STS.U8 [R109+UR13+0x9d00], R163 ;  /* 0x009d00a36d007988 */ /* 0x0001e8000800000d */
[----:B------:R0:W-:Y:S04]  /*11980*/  STS.U8 [R109+UR13+0x9f00], R162 ;  /* 0x009f00a26d007988 */ /* 0x0001e8000800000d */
[----:B------:R-:W3:Y:S04]  /*11990*/  LDL R177, [R1+0x1b0] ;  /* 0x0001b00001b17983 */ /* 0x000ee80000100800 */
[----:B--2---:R2:W2:Y:S04]  /*119a0*/  @!P0 LDG.E.U8 R166, desc[UR26][R126.64] ;  /* 0x0000001a7ea68981 */ /* 0x0044a8000c1e1100 */
[----:B------:R-:W2:Y:S04]  /*119b0*/  LDL R126, [R1+0x134] ;  /* 0x00013400017e7983 */ /* 0x000ea80000100800 */
[----:B------:R-:W2:Y:S01]  /*119c0*/  LDL R127, [R1+0x138] ;  /* 0x00013800017f7983 */ /* 0x000ea20000100800 */
[----:B-1----:R-:W-:-:S02]  /*119d0*/  PRMT R165, RZ, 0x7610, R165 ;  /* 0x00007610ffa57816 */ /* 0x002fc400000000a5 */
[----:B--2---:R-:W-:-:S04]  /*119e0*/  @!P0 LOP3.LUT R127, R127, R126, RZ, 0x3c, !PT ;  /* 0x0000007e7f7f8212 */ /* 0x004fc800078e3cff */
[----:B------:R-:W-:-:S04]  /*119f0*/  @!P0 LOP3.LUT R126, R127, R126, RZ, 0x3c, !PT ;  /* 0x0000007e7f7e8212 */ /* 0x000fc800078e3cff */
[----:B------:R-:W-:-:S05]  /*11a00*/  @!P0 LOP3.LUT R127, R127, R126, RZ, 0x3c, !PT ;  /* 0x0000007e7f7f8212 */ /* 0x000fca00078e3cff */
[----:B------:R1:W2:Y:S04]  /*11a10*/  @!P0 LDG.E.U8 R165, desc[UR26][R126.64] ;  /* 0x0000001a7ea58981 */ /* 0x0002a8000c1e1100 */
[----:B------:R-:W1:Y:S04]  /*11a20*/  LDL R126, [R1+0x164] ;  /* 0x00016400017e7983 */ /* 0x000e680000100800 */
[----:B------:R-:W1:Y:S01]  /*11a30*/  LDL R127, [R1+0x168] ;  /* 0x00016800017f7983 */ /* 0x000e620000100800 */
[----:B---3--:R-:W-:Y:S02]  /*11a40*/  PRMT R164, RZ, 0x7610, R164 ;  /* 0x00007610ffa47816 */ /* 0x008fe400000000a4 */
[----:B-1----:R-:W-:-:S04]  /*11a50*/  @!P0 LOP3.LUT R127, R127, R126, RZ, 0x3c, !PT ;  /* 0x0000007e7f7f8212 */ /* 0x002fc800078e3cff */
[----:B------:R-:W-:-:S04]  /*11a60*/  @!P0 LOP3.LUT R126, R127, R126, RZ, 0x3c, !PT ;  /* 0x0000007e7f7e8212 */ /* 0x000fc800078e3cff */
[----:B------:R-:W-:-:S05]  /*11a70*/  @!P0 LOP3.LUT R127, R127, R126, RZ, 0x3c, !PT ;  /* 0x0000007e7f7f8212 */ /* 0x000fca00078e3cff */
[----:B------:R1:W3:Y:S04]  /*11a80*/  @!P0 LDG.E.U8 R164, desc[UR26][R126.64] ;  /* 0x0000001a7ea48981 */ /* 0x0002e8000c1e1100 */
[----:B------:R-:W1:Y:S04]  /*11a90*/  LDL R126, [R1+0x17c] ;  /* 0x00017c00017e7983 */ /* 0x000e680000100800 */
[----:B------:R-:W1:Y:S01]  /*11aa0*/  LDL R127, [R1+0x180] ;  /* 0x00018000017f7983 */ /* 0x000e620000100800 */
[----:B0-----:R-:W-:Y:S02]  /*11ab0*/  PRMT R163, RZ, 0x7610, R163 ;  /* 0x00007610ffa37816 */ /* 0x001fe400000000a3 */
[----:B-1----:R-:W-:-:S04]  /*11ac0*/  @!P0 LOP3.LUT R127, R127, R126, RZ, 0x3c, !PT ;  /* 0x0000007e7f7f8212 */ /* 0x002fc800078e3cff */
[----:B------:R-:W-:-:S04]  /*11ad0*/  @!P0 LOP3.LUT R126, R127, R126, RZ, 0x3c, !PT ;  /* 0x0000007e7f7e8212 */ /* 0x000fc800078e3cff */
[----:B------:R-:W-:-:S05]  /*11ae0*/  @!P0 LOP3.LUT R127, R127, R126, RZ, 0x3c, !PT ;  /* 0x0000007e7f7f8212 */ /* 0x000fca00078e3cff */
[----:B------:R0:W2:Y:S04]  /*11af0*/  @!P0 LDG.E.U8 R163, desc[UR26][R126.64] ;  /* 0x0000001a7ea38981 */ /* 0x0000a8000c1e1100 */
[----:B------:R-:W0:Y:S04]  /*11b00*/  LDL R126, [R1+0x194] ;  /* 0x00019400017e7983 */ /* 0x000e280000100800 */
[----:B------:R-:W0:Y:S01]  /*11b10*/  LDL R127, [R1+0x198] ;  /* 0x00019800017f7983 */ /* 0x000e220000100800 */
[----:B------:R-:W-:Y:S02]  /*11b20*/  PRMT R162, RZ, 0x7610, R162 ;  /* 0x00007610ffa27816 */ /* 0x000fe400000000a2 */
[----:B0-----:R-:W-:-:S04]  /*11b30*/  @!P0 LOP3.LUT R127, R127, R126, RZ, 0x3c, !PT ;  /* 0x0000007e7f7f8212 */ /* 0x001fc800078e3cff */
[----:B------:R-:W-:-:S04]  /*11b40*/  @!P0 LOP3.LUT R126, R127, R126, RZ, 0x3c, !PT ;  /* 0x0000007e7f7e8212 */ /* 0x000fc800078e3cff */
[----:B------:R-:W-:-:S05]  /*11b50*/  @!P0 LOP3.LUT R127, R127, R126, RZ, 0x3c, !PT ;  /* 0x0000007e7f7f8212 */ /* 0x000fca00078e3cff */
[----:B------:R0:W2:Y:S04]  /*11b60*/  @!P0 LDG.E.U8 R162, desc[UR26][R126.64] ;  /* 0x0000001a7ea28981 */ /* 0x0000a8000c1e1100 */
[----:B------:R-:W2:Y:S01]  /*11b70*/  LDL R127, [R1+0x1ac] ;  /* 0x0001ac00017f7983 */ /* 0x000ea20000100800 */
[----:B0-----:R-:W-:-:S03]  /*11b80*/  @!P0 IMAD.MOV.U32 R126, RZ, RZ, R177 ;  /* 0x000000ffff7e8224 */ /* 0x001fc600078e00b1 */
[----:B------:R0:W-:Y:S04]  /*11b90*/  STS.U8 [R110+UR13+0x9180], R161 ;  /* 0x009180a16e007988 */ /* 0x0001e8000800000d */
[----:B------:R1:W-:Y:S04]  /*11ba0*/  STS.U8 [R110+UR13+0x9380], R160 ;  /* 0x009380a06e007988 */ /* 0x0003e8000800000d */
[----:B------:R3:W-:Y:S01]  /*11bb0*/  STS.U8 [R110+UR13+0x9580], R159 ;  /* 0x0095809f6e007988 */ /* 0x0007e2000800000d */
[----:B0-----:R-:W-:-:S03]  /*11bc0*/  PRMT R161, RZ, 0x7610, R161 ;  /* 0x00007610ffa17816 */ /* 0x001fc600000000a1 */
[----:B------:R0:W-:Y:S01]  /*11bd0*/  STS.U8 [R110+UR13+0x9780], R158 ;  /* 0x0097809e6e007988 */ /* 0x0001e2000800000d */
[----:B-1----:R-:W-:-:S03]  /*11be0*/  PRMT R160, RZ, 0x7610, R160 ;  /* 0x00007610ffa07816 */ /* 0x002fc600000000a0 */
[----:B------:R1:W-:Y:S01]  /*11bf0*/  STS.U8 [R110+UR13+0x9980], R157 ;  /* 0x0099809d6e007988 */ /* 0x0003e2000800000d */
[----:B---3--:R-:W-:-:S03]  /*11c00*/  PRMT R159, RZ, 0x7610, R159 ;  /* 0x00007610ff9f7816 */ /* 0x008fc6000000009f */
[----:B------:R3:W-:Y:S01]  /*11c10*/  STS.U8 [R110+UR13+0x9b80], R156 ;  /* 0x009b809c6e007988 */ /* 0x0007e2000800000d */
[----:B0-----:R-:W-:-:S03]  /*11c20*/  PRMT R158, RZ, 0x7610, R158 ;  /* 0x00007610ff9e7816 */ /* 0x001fc6000000009e */
[----:B------:R0:W-:Y:S01]  /*11c30*/  STS.U8 [R110+UR13+0x9d80], R155 ;  /* 0x009d809b6e007988 */ /* 0x0001e2000800000d */
[----:B-1----:R-:W-:-:S03]  /*11c40*/  PRMT R157, RZ, 0x7610, R157 ;  /* 0x00007610ff9d7816 */ /* 0x002fc6000000009d */
[----:B------:R1:W-:Y:S01]  /*11c50*/  STS.U8 [R110+UR13+0x9f80], R154 ;  /* 0x009f809a6e007988 */ /* 0x0003e2000800000d */
[----:B---3--:R-:W-:-:S03]  /*11c60*/  PRMT R156, RZ, 0x7610, R156 ;  /* 0x00007610ff9c7816 */ /* 0x008fc6000000009c */
[----:B------:R-:W3:Y:S01]  /*11c70*/  LDL R177, [R1+0x78] ;  /* 0x0000780001b17983 */ /* 0x000ee20000100800 */
[----:B0-----:R-:W-:Y:S02]  /*11c80*/  PRMT R155, RZ, 0x7610, R155 ;  /* 0x00007610ff9b7816 */ /* 0x001fe4000000009b */
[----:B-1----:R-:W-:Y:S01]  /*11c90*/  PRMT R154, RZ, 0x7610, R154 ;  /* 0x00007610ff9a7816 */ /* 0x002fe2000000009a */
[----:B------:R0:W-:Y:S04]  /*11ca0*/  STS.U8 [R178+UR13+0x4000], R153 ;  /* 0x00400099b2007988 */ /* 0x0001e8000800000d */
[----:B------:R1:W-:Y:S01]  /*11cb0*/  STS.U8 [R178+UR13+0x4200], R152 ;  /* 0x00420098b2007988 */ /* 0x0003e2000800000d */
[----:B0-----:R-:W-:Y:S02]  /*11cc0*/  PRMT R153, RZ, 0x7610, R153 ;  /* 0x00007610ff997816 */ /* 0x001fe40000000099 */
[----:B-1----:R-:W-:Y:S01]  /*11cd0*/  PRMT R152, RZ, 0x7610, R152 ;  /* 0x00007610ff987816 */ /* 0x002fe20000000098 */
[----:B------:R0:W-:Y:S04]  /*11ce0*/  STS.U8 [R178+UR13+0x4400], R151 ;  /* 0x00440097b2007988 */ /* 0x0001e8000800000d */
[----:B------:R1:W-:Y:S01]  /*11cf0*/  STS.U8 [R178+UR13+0x4600], R150 ;  /* 0x00460096b2007988 */ /* 0x0003e2000800000d */
[----:B0-----:R-:W-:-:S02]  /*11d00*/  PRMT R151, RZ, 0x7610, R151 ;  /* 0x00007610ff977816 */ /* 0x001fc40000000097 */
        /* <DEDUP_REMOVED lines=13> */
[----:B----4-:R0:W-:Y:S02]  /*11de0*/  STS.U8 [R178+UR13+0x5400], R143 ;  /* 0x0054008fb2007988 */ /* 0x0101e4000800000d */
[----:B0-----:R-:W-:-:S02]  /*11df0*/  PRMT R143, RZ, 0x7610, R143 ;  /* 0x00007610ff8f7816 */ /* 0x001fc4000000008f */
[----:B--2---:R0:W2:Y:S02]  /*11e00*/  @!P0 LDG.E.U8 R161, desc[UR26][R126.64] ;  /* 0x0000001a7ea18981 */ /* 0x0040a4000c1e1100 */
[----:B0-----:R-:W-:Y:S02]  /*11e10*/  @!P0 IMAD.MOV.U32 R126, RZ, RZ, R16 ;  /* 0x000000ffff7e8224 */ /* 0x001fe400078e0010 */
[----:B------:R-:W-:-:S05]  /*11e20*/  @!P0 IMAD.MOV.U32 R127, RZ, RZ, R18 ;  /* 0x000000ffff7f8224 */ /* 0x000fca00078e0012 */
[----:B------:R0:W4:Y:S02]  /*11e30*/  @!P0 LDG.E.U8 R160, desc[UR26][R126.64] ;  /* 0x0000001a7ea08981 */ /* 0x000124000c1e1100 */
[----:B0-----:R-:W-:Y:S02]  /*11e40*/  @!P0 IMAD.MOV.U32 R126, RZ, RZ, R17 ;  /* 0x000000ffff7e8224 */ /* 0x001fe400078e0011 */
[----:B------:R-:W-:-:S05]  /*11e50*/  @!P0 IMAD.MOV.U32 R127, RZ, RZ, R20 ;  /* 0x000000ffff7f8224 */ /* 0x000fca00078e0014 */
[----:B------:R0:W2:Y:S02]  /*11e60*/  @!P0 LDG.E.U8 R159, desc[UR26][R126.64] ;  /* 0x0000001a7e9f8981 */ /* 0x0000a4000c1e1100 */
        /* <DEDUP_REMOVED lines=75> */
[----:B------:R-:W3:Y:S01]  /*12320*/  LDL R177, [R1+0x120] ;  /* 0x0001200001b17983 */ /* 0x000ee20000100800 */
[----:B0-----:R-:W-:-:S06]  /*12330*/  PRMT R169, RZ, 0x7610, R169 ;  /* 0x00007610ffa97816 */ /* 0x001fcc00000000a9 */
[----:B--2---:R0:W2:Y:S04]  /*12340*/  @!P0 LDG.E.U8 R169, desc[UR26][R126.64] ;  /* 0x0000001a7ea98981 */ /* 0x0040a8000c1e1100 */
        /* <DEDUP_REMOVED lines=74> */
[----:B------:R-:W3:Y:S01]  /*127f0*/  LDL R177, [R1+0x80] ;  /* 0x0000800001b17983 */ /* 0x000ee20000100800 */
        /* <DEDUP_REMOVED lines=14> */
[----:B----4-:R0:W-:Y:S04]  /*128e0*/  STS.U8 [R108+UR13+0x4080], R160 ;  /* 0x004080a06c007988 */ /* 0x0101e8000800000d */
[----:B------:R1:W-:Y:S04]  /*128f0*/  STS.U8 [R108+UR13+0x4280], R159 ;  /* 0x0042809f6c007988 */ /* 0x0003e8000800000d */
[----:B------:R-:W4:Y:S01]  /*12900*/  LDL R178, [R1+0x7c] ;  /* 0x00007c0001b27983 */ /* 0x000f220000100800 */
        /* <DEDUP_REMOVED lines=18> */
[----:B--2---:R0:W2:Y:S02]  /*12a30*/  @!P0 LDG.E.U8 R168, desc[UR26][R126.64] ;  /* 0x0000001a7ea88981 */ /* 0x0040a4000c1e1100 */
        /* <DEDUP_REMOVED lines=51> */
[----:B------:R-:W0:Y:S04]  /*12d70*/  LDL R127, [R1] ;  /* 0x00000000017f7983 */ /* 0x000e280000100800 */
[----:B------:R1:W-:Y:S02]  /*12d80*/  STS.U8 [R108+UR13+0x5480], R150 ;  /* 0x005480966c007988 */ /* 0x0003e4000800000d */
[----:B-1----:R-:W-:Y:S01]  /*12d90*/  PRMT R150, RZ, 0x7610, R150 ;  /* 0x00007610ff967816 */ /* 0x002fe20000000096 */
[----:B0-----:R-:W-:-:S02]  /*12da0*/  @!P0 IMAD.MOV.U32 R126, RZ, RZ, R127 ;  /* 0x000000ffff7e8224 */ /* 0x001fc400078e007f */
        /* <DEDUP_REMOVED lines=20> */
[----:B------:R1:W-:Y:S04]  /*12ef0*/  STS.U8 [R108+UR13+0x5a80], R147 ;  /* 0x005a80936c007988 */ /* 0x0003e8000800000d */
[----:B------:R3:W-:Y:S01]  /*12f00*/  STS.U8 [R108+UR13+0x5c80], R146 ;  /* 0x005c80926c007988 */ /* 0x0007e2000800000d */
[----:B-1----:R-:W-:-:S02]  /*12f10*/  PRMT R147, RZ, 0x7610, R147 ;  /* 0x00007610ff937816 */ /* 0x002fc40000000093 */
[----:B---3--:R-:W-:Y:S02]  /*12f20*/  PRMT R146, RZ, 0x7610, R146 ;  /* 0x00007610ff927816 */ /* 0x008fe40000000092 */
[----:B0-----:R-:W-:-:S04]  /*12f30*/  @!P0 LOP3.LUT R127, R127, R126, RZ, 0x3c, !PT ;  /* 0x0000007e7f7f8212 */ /* 0x001fc800078e3cff */
[----:B------:R-:W-:-:S04]  /*12f40*/  @!P0 LOP3.LUT R126, R127, R126, RZ, 0x3c, !PT ;  /* 0x0000007e7f7e8212 */ /* 0x000fc800078e3cff */
[----:B------:R-:W-:-:S05]  /*12f50*/  @!P0 LOP3.LUT R127, R127, R126, RZ, 0x3c, !PT ;  /* 0x0000007e7f7f8212 */ /* 0x000fca00078e3cff */
[----:B------:R0:W3:Y:S02]  /*12f60*/  @!P0 LDG.E.U8 R147, desc[UR26][R126.64] ;  /* 0x0000001a7e938981 */ /* 0x0000e4000c1e1100 */
[----:B0-----:R-:W-:Y:S02]  /*12f70*/  @!P0 IMAD.MOV.U32 R126, RZ, RZ, R177 ;  /* 0x000000ffff7e8224 */ /* 0x001fe400078e00b1 */
[----:B----4-:R-:W-:Y:S01]  /*12f80*/  @!P0 IMAD.MOV.U32 R127, RZ, RZ, R178 ;  /* 0x000000ffff7f8224 */ /* 0x010fe200078e00b2 */
[----:B------:R0:W-:Y:S04]  /*12f90*/  STS.U8 [R108+UR13+0x5e80], R145 ;  /* 0x005e80916c007988 */ /* 0x0001e8000800000d */
[----:B------:R1:W4:Y:S04]  /*12fa0*/  @!P0 LDG.E.U8 R146, desc[UR26][R126.64] ;  /* 0x0000001a7e928981 */ /* 0x000328000c1e1100 */
[----:B------:R0:W-:Y:S04]  /*12fb0*/  STS.U8 [R108+UR13+0x6080], R144 ;  /* 0x006080906c007988 */ /* 0x0001e8000800000d */
[----:B------:R1:W-:Y:S04]  /*12fc0*/  STS.U8 [R108+UR13+0x6280], R143 ;  /* 0x0062808f6c007988 */ /* 0x0003e8000800000d */
[----:B------:R-:W1:Y:S04]  /*12fd0*/  LDL R126, [R1+0xa4] ;  /* 0x0000a400017e7983 */ /* 0x000e680000100800 */
[----:B------:R-:W1:Y:S01]  /*12fe0*/  LDL R127, [R1+0xa8] ;  /* 0x0000a800017f7983 */ /* 0x000e620000100800 */
[----:B0-----:R-:W-:-:S03]  /*12ff0*/  PRMT R145, RZ, 0x7610, R145 ;  /* 0x00007610ff917816 */ /* 0x001fc60000000091 */
[----:B------:R-:W2:Y:S04]  /*13000*/  LDL R178, [R1+0x124] ;  /* 0x0001240001b27983 */ /* 0x000ea80000100800 */
[----:B------:R-:W2:Y:S01]  /*13010*/  LDL R177, [R1+0x128] ;  /* 0x0001280001b17983 */ /* 0x000ea20000100800 */
        /* <DEDUP_REMOVED lines=28> */
[----:B--2---:R-:W-:Y:S02]  /*131e0*/  @!P0 IMAD.MOV.U32 R126, RZ, RZ, R177 ;  /* 0x000000ffff7e8224 */ /* 0x004fe400078e00b1 */
[----:B------:R-:W-:Y:S01]  /*131f0*/  @!P0 IMAD.MOV.U32 R127, RZ, RZ, R178 ;  /* 0x000000ffff7f8224 */ /* 0x000fe200078e00b2 */
[----:B------:R0:W-:Y:S04]  /*13200*/  STS.U8 [R108+UR13+0x6880], R140 ;  /* 0x0068808c6c007988 */ /* 0x0001e8000800000d */
[----:B------:R1:W2:Y:S04]  /*13210*/  @!P0 LDG.E.U8 R141, desc[UR26][R126.64] ;  /* 0x0000001a7e8d8981 */ /* 0x0002a8000c1e1100 */
        /* <DEDUP_REMOVED lines=30> */
[----:B---3--:R-:W-:Y:S01]  /*13400*/  PRMT R174, RZ, 0x7610, R174 ;  /* 0x00007610ffae7816 */ /* 0x008fe200000000ae */
[----:B------:R1:W-:Y:S04]  /*13410*/  STS.U8 [R108+UR13+0x7280], R173 ;  /* 0x007280ad6c007988 */ /* 0x0003e8000800000d */
[----:B------:R3:W-:Y:S01]  /*13420*/  STS.U8 [R108+UR13+0x7480], R172 ;  /* 0x007480ac6c007988 */ /* 0x0007e2000800000d */
[----:B-1----:R-:W-:Y:S02]  /*13430*/  PRMT R173, RZ, 0x7610, R173 ;  /* 0x00007610ffad7816 */ /* 0x002fe400000000ad */
[----:B---3--:R-:W-:Y:S01]  /*13440*/  PRMT R172, RZ, 0x7610, R172 ;  /* 0x00007610ffac7816 */ /* 0x008fe200000000ac */
[----:B------:R1:W-:Y:S04]  /*13450*/  STS.U8 [R108+UR13+0x7680], R171 ;  /* 0x007680ab6c007988 */ /* 0x0003e8000800000d */
[----:B------:R3:W-:Y:S01]  /*13460*/  STS.U8 [R108+UR13+0x7880], R170 ;  /* 0x007880aa6c007988 */ /* 0x0007e2000800000d */
[----:B-1----:R-:W-:-:S02]  /*13470*/  PRMT R171, RZ, 0x7610, R171 ;  /* 0x00007610ffab7816 */ /* 0x002fc400000000ab */
[----:B---3--:R-:W-:Y:S01]  /*13480*/  PRMT R170, RZ, 0x7610, R170 ;  /* 0x00007610ffaa7816 */ /* 0x008fe200000000aa */
[----:B-----5:R1:W-:Y:S04]  /*13490*/  STS.U8 [R108+UR13+0x7a80], R139 ;  /* 0x007a808b6c007988 */ /* 0x0203e8000800000d */
[----:B------:R3:W-:Y:S01]  /*134a0*/  STS.U8 [R108+UR13+0x7c80], R138 ;  /* 0x007c808a6c007988 */ /* 0x0007e2000800000d */
[----:B-1----:R-:W-:Y:S02]  /*134b0*/  PRMT R139, RZ, 0x7610, R139 ;  /* 0x00007610ff8b7816 */ /* 0x002fe4000000008b */
[----:B---3--:R-:W-:Y:S01]  /*134c0*/  PRMT R138, RZ, 0x7610, R138 ;  /* 0x00007610ff8a7816 */ /* 0x008fe2000000008a */
        /* <DEDUP_REMOVED lines=20> */
[----:B------:R1:W-:Y:S02]  /*13610*/  STS.U8 [R109+UR13+0x5300], R158 ;  /* 0x0053009e6d007988 */ /* 0x0003e4000800000d */
[----:B-1----:R-:W-:Y:S02]  /*13620*/  PRMT R158, RZ, 0x7610, R158 ;  /* 0x00007610ff9e7816 */ /* 0x002fe4000000009e */
        /* <DEDUP_REMOVED lines=9> */
[----:B------:R0:W-:Y:S01]  /*136c0*/  STS.U8 [R109+UR13+0x5900], R155 ;  /* 0x0059009b6d007988 */ /* 0x0001e2000800000d */
[----:B-1----:R-:W-:-:S02]  /*136d0*/  @!P0 IMAD.MOV.U32 R126, RZ, RZ, R111 ;  /* 0x000000ffff7e8224 */ /* 0x002fc400078e006f */
[----:B------:R-:W-:Y:S01]  /*136e0*/  @!P0 IMAD.MOV.U32 R127, RZ, RZ, R112 ;  /* 0x000000ffff7f8224 */ /* 0x000fe200078e0070 */
[----:B------:R-:W2:Y:S04]  /*136f0*/  LDL R178, [R1+0x84] ;  /* 0x0000840001b27983 */ /* 0x000ea80000100800 */
[----:B------:R1:W2:Y:S04]  /*13700*/  @!P0 LDG.E.U8 R173, desc[UR26][R126.64] ;  /* 0x0000001a7ead8981 */ /* 0x0002a8000c1e1100 */
[----:B------:R-:W2:Y:S01]  /*13710*/  LDL R177, [R1+0x88] ;  /* 0x0000880001b17983 */ /* 0x000ea20000100800 */
[----:B-1----:R-:W-:-:S02]  /*13720*/  @!P0 IMAD.MOV.U32 R126, RZ, RZ, R113 ;  /* 0x000000ffff7e8224 */ /* 0x002fc400078e0071 */
[----:B------:R-:W-:-:S05]  /*13730*/  @!P0 IMAD.MOV.U32 R127, RZ, RZ, R114 ;  /* 0x000000ffff7f8224 */ /* 0x000fca00078e0072 */
[----:B------:R1:W2:Y:S02]  /*13740*/  @!P0 LDG.E.U8 R172, desc[UR26][R126.64] ;  /* 0x0000001a7eac8981 */ /* 0x0002a4000c1e1100 */
[----:B-1----:R-:W-:Y:S02]  /*13750*/  @!P0 IMAD.MOV.U32 R126, RZ, RZ, R115 ;  /* 0x000000ffff7e8224 */ /* 0x002fe400078e0073 */
        /* <DEDUP_REMOVED lines=43> */
[----:B------:R1:W2:Y:S04]  /*13a10*/  @!P0 LDG.E.U8 R158, desc[UR26][R126.64] ;  /* 0x0000001a7e9e8981 */ /* 0x0002a8000c1e1100 */
        /* <DEDUP_REMOVED lines=9> */
[----:B-----5:R-:W-:Y:S02]  /*13ab0*/  PRMT R156, RZ, 0x7610, R156 ;  /* 0x00007610ff9c7816 */ /* 0x020fe4000000009c */
[----:B0-----:R-:W-:-:S04]  /*13ac0*/  @!P0 LOP3.LUT R127, R127, R126, RZ, 0x3c, !PT ;  /* 0x0000007e7f7f8212 */ /* 0x001fc800078e3cff */
[----:B------:R-:W-:-:S04]  /*13ad0*/  @!P0 LOP3.LUT R126, R127, R126, RZ, 0x3c, !PT ;  /* 0x0000007e7f7e8212 */ /* 0x000fc800078e3cff */
[----:B------:R-:W-:-:S05]  /*13ae0*/  @!P0 LOP3.LUT R127, R127, R126, RZ, 0x3c, !PT ;  /* 0x0000007e7f7f8212 */ /* 0x000fca00078e3cff */
[----:B------:R0:W5:Y:S04]  /*13af0*/  @!P0 LDG.E.U8 R156, desc[UR26][R126.64] ;  /* 0x0000001a7e9c8981 */ /* 0x000168000c1e1100 */
        /* <DEDUP_REMOVED lines=60> */
[----:B----4-:R4:W-:Y:S04]  /*13ec0*/  STS.U8 [R109+UR13+0x6b00], R146 ;  /* 0x006b00926d007988 */ /* 0x0109e8000800000d */
        /* <DEDUP_REMOVED lines=12> */
[----:B----4-:R-:W-:Y:S02]  /*13f90*/  PRMT R146, RZ, 0x7610, R146 ;  /* 0x00007610ff927816 */ /* 0x010fe40000000092 */
[----:B0-----:R-:W-:-:S04]  /*13fa0*/  @!P0 LOP3.LUT R127, R127, R126, RZ, 0x3c, !PT ;  /* 0x0000007e7f7f8212 */ /* 0x001fc800078e3cff */
[----:B------:R-:W-:-:S04]  /*13fb0*/  @!P0 LOP3.LUT R126, R127, R126, RZ, 0x3c, !PT ;  /* 0x0000007e7f7e8212 */ /* 0x000fc800078e3cff */
[----:B------:R-:W-:-:S05]  /*13fc0*/  @!P0 LOP3.LUT R127, R127, R126, RZ, 0x3c, !PT ;  /* 0x0000007e7f7f8212 */ /* 0x000fca00078e3cff */
[----:B------:R0:W4:Y:S04]  /*13fd0*/  @!P0 LDG.E.U8 R146, desc[UR26][R126.64] ;  /* 0x0000001a7e928981 */ /* 0x000128000c1e1100 */
        /* <DEDUP_REMOVED lines=18> */
[----:B------:R-:W-:-:S05]  /*14100*/  @!P0 IMAD.MOV.U32 R127, RZ, RZ, R178 ;  /* 0x000000ffff7f8224 */ /* 0x000fca00078e00b2 */
[----:B------:R-:W2:Y:S04]  /*14110*/  @!P0 LDG.E.U8 R143, desc[UR26][R126.64] ;  /* 0x0000001a7e8f8981 */ /* 0x000ea8000c1e1100 */
[----:B------:R0:W-:Y:S04]  /*14120*/  STS.U8 [R109+UR13+0x7300], R142 ;  /* 0x0073008e6d007988 */ /* 0x0001e8000800000d */
        /* <DEDUP_REMOVED lines=24> */
[----:B-----5:R0:W-:Y:S04]  /*142b0*/  STS.U8 [R110+UR13+0x6580], R156 ;  /* 0x0065809c6e007988 */ /* 0x0201e8000800000d */
        /* <DEDUP_REMOVED lines=9> */
[----:B----4-:R0:W-:Y:S04]  /*14350*/  STS.U8 [R110+UR13+0x7980], R146 ;  /* 0x007980926e007988 */ /* 0x0101e8000800000d */
[----:B------:R0:W-:Y:S01]  /*14360*/  STS.U8 [R110+UR13+0x7b80], R145 ;  /* 0x007b80916e007988 */ /* 0x0001e2000800000d */
[----:B------:R-:W-:Y:S01]  /*14370*/  ULEA UR15, UR32, UR13, 0x3 ;  /* 0x0000000d200f7291 */ /* 0x000fe2000f8e18ff */
[----:B------:R-:W-:-:S03]  /*14380*/  UMOV UR4, UR5 ;  /* 0x0000000500047c82 */ /* 0x000fc60008000000 */
[----:B------:R-:W-:Y:S01]  /*14390*/  UIADD3 UR15, UPT, UPT, UR15, 0xa000, URZ ;  /* 0x0000a0000f0f7890 */ /* 0x000fe2000fffe0ff */
[----:B---3--:R0:W-:Y:S04]  /*143a0*/  STS.U8 [R110+UR13+0x7d80], R144 ;  /* 0x007d80906e007988 */ /* 0x0081e8000800000d */
[----:B--2---:R0:W-:Y:S01]  /*143b0*/  STS.U8 [R110+UR13+0x7f80], R143 ;  /* 0x007f808f6e007988 */ /* 0x0041e2000800000d */
[----:B------:R1:W-:Y:S06]  /*143c0*/  MEMBAR.ALL.CTA ;  /* 0x0000000000007992 */ /* 0x0003ec0000008000 */
[----:B-1----:R-:W1:Y:S02]  /*143d0*/  FENCE.VIEW.ASYNC.S ;  /* 0x00000000000073c6 */ /* 0x002e640000000000 */
[----:B-1----:R-:W-:Y:S06]  /*143e0*/  BAR.SYNC.DEFER_BLOCKING 0x0 ;  /* 0x0000000000007b1d */ /* 0x002fec0000010000 */
[----:B------:R-:W-:Y:S05]  /*143f0*/  BRA.U UP1, `(.L_x_9) ;  /* 0x00000001013c7547 */ /* 0x000fea000b800000 */
[----:B------:R-:W-:Y:S01]  /*14400*/  UMOV UR20, UR6 ;  /* 0x0000000600147c82 */ /* 0x000fe20008000000 */
[----:B------:R-:W-:Y:S01]  /*14410*/  UMOV UR21, 0x80004020 ;  /* 0x8000402000157882 */ /* 0x000fe20000000000 */
[----:B------:R-:W-:Y:S01]  /*14420*/  UMOV UR22, UR8 ;  /* 0x0000000800167c82 */ /* 0x000fe20008000000 */
[----:B------:R-:W-:Y:S01]  /*14430*/  UMOV UR23, 0x80004020 ;  /* 0x8000402000177882 */ /* 0x000fe20000000000 */
[----:B------:R-:W-:Y:S01]  /*14440*/  UMOV UR24, 0x0 ;  /* 0x0000000000187882 */ /* 0x000fe20000000000 */
[----:B------:R-:W-:Y:S01]  /*14450*/  UMOV UR25, 0x4408010 ;  /* 0x0440801000197882 */ /* 0x000fe20000000000 */
[----:B------:R-:W-:Y:S01]  /*14460*/  UMOV UR10, UR15 ;  /* 0x0000000f000a7c82 */ /* 0x000fe20008000000 */
[----:B------:R-:W-:Y:S01]  /*14470*/  UMOV UR11, URZ ;  /* 0x000000ff000b7c82 */ /* 0x000fe20008000000 */
[----:B------:R-:W-:Y:S01]  /*14480*/  UMOV UR36, 0x0 ;  /* 0x0000000000247882 */ /* 0x000fe20000000000 */
[----:B------:R-:W-:Y:S01]  /*14490*/  UMOV UR37, 0x4408010 ;  /* 0x0440801000257882 */ /* 0x000fe20000000000 */
[----:B------:R1:W-:Y:S01]  /*144a0*/  UTCQMMA gdesc[UR20], gdesc[UR22], tmem[UR12], tmem[UR24], idesc[UR25], UPT ;  /* 0x00ff1816140075ea */ /* 0x0003e2000b80030c */
[----:B------:R-:W-:Y:S01]  /*144b0*/  UMOV UR5, UR10 ;  /* 0x0000000a00057c82 */ /* 0x000fe20008000000 */
[----:B------:R1:W-:Y:S01]  /*144c0*/  UTCQMMA gdesc[UR16], gdesc[UR18], tmem[UR12], tmem[UR36], idesc[UR37], UPT ;  /* 0x00ff2412100075ea */ /* 0x0003e2000b80030c */
[----:B------:R1:W-:Y:S01]  /*144d0*/  UTCBAR [UR5], URZ ;  /* 0x000000ff050073e9 */ /* 0x0003e200080000ff */
[----:B------:R-:W-:-:S02]  /*144e0*/  NOP ;  /* 0x0000000000007918 */ /* 0x000fc40000000000 */
.L_x_9:
[----:B------:R-:W-:Y:S01]  /*144f0*/  UIADD3 UR32, UPT, UPT, UR32, 0x1, URZ ;  /* 0x0000000120207890 */ /* 0x000fe2000fffe0ff */
[----:B------:R-:W-:Y:S01]  /*14500*/  IMAD.U32 R126, RZ, RZ, UR4 ;  /* 0x00000004ff7e7e24 */ /* 0x000fe2000f8e00ff */
[----:B------:R-:W-:Y:S02]  /*14510*/  UIADD3 UR30, UPT, UPT, UR30, -0x1, URZ ;  /* 0xffffffff1e1e7890 */ /* 0x000fe4000fffe0ff */
[----:B------:R-:W-:Y:S02]  /*14520*/  UISETP.GT.AND UP2, UPT, UR32, 0x1, UPT ;  /* 0x000000012000788c */ /* 0x000fe4000bf44270 */
[----:B------:R-:W-:Y:S02]  /*14530*/  UIADD3 UR31, UPT, UPT, UR31, -0x40, URZ ;  /* 0xffffffc01f1f7890 */ /* 0x000fe4000fffe0ff */
[----:B-1----:R-:W-:Y:S02]  /*14540*/  USEL UR5, URZ, 0x1, !UP2 ;  /* 0x00000001ff057887 */ /* 0x002fe4000d000000 */
[----:B------:R-:W-:-:S02]  /*14550*/  USEL UR32, UR32, URZ, !UP2 ;  /* 0x000000ff20207287 */ /* 0x000fc4000d000000 */
[----:B------:R-:W-:Y:S02]  /*14560*/  UISETP.NE.U32.AND UP2, UPT, UR30, URZ, UPT ;  /* 0x000000ff1e00728c */ /* 0x000fe4000bf45070 */
[----:B------:R-:W-:-:S07]  /*14570*/  ULOP3.LUT UR5, UR4, UR5, URZ, 0x3c, !UPT ;  /* 0x0000000504057292 */ /* 0x000fce000f8e3cff */
[----:B------:R-:W-:Y:S05]  /*14580*/  BRA.U UP2, `(.L_x_10) ;  /* 0xffffff99025c7547 */ /* 0x000fea000b83ffff */
.L_x_7:
[----:B0-----:R-:W0:Y:S01]  /*14590*/  S2R R127, SR_TID.X ;  /* 0x00000000007f7919 */ /* 0x001e220000002100 */
[----:B------:R-:W-:Y:S01]  /*145a0*/  UISETP.GE.AND UP1, UPT, UR33, 0x40, UPT ;  /* 0x000000402100788c */ /* 0x000fe2000bf26270 */
[C---:B0----5:R-:W-:Y:S02]  /*145b0*/  IMAD.SHL.U32 R2, R127.reuse, 0x10, RZ ;  /* 0x000000107f027824 */ /* 0x061fe400078e00ff */
[C---:B------:R-:W-:Y:S02]  /*145c0*/  IMAD.SHL.U32 R4, R127.reuse, 0x80, RZ ;  /* 0x000000807f047824 */ /* 0x040fe400078e00ff */
[----:B------:R-:W-:Y:S01]  /*145d0*/  IMAD.SHL.U32 R3, R127, 0x8, RZ ;  /* 0x000000087f037824 */ /* 0x000fe200078e00ff */
[----:B------:R-:W-:Y:S02]  /*145e0*/  LOP3.LUT R2, R2, 0xf0, RZ, 0xc0, !PT ;  /* 0x000000f002027812 */ /* 0x000fe400078ec0ff */
[----:B------:R-:W-:Y:S02]  /*145f0*/  LOP3.LUT R5, R4, 0x800, RZ, 0xc0, !PT ;  /* 0x0000080004057812 */ /* 0x000fe400078ec0ff */
[----:B------:R-:W-:-:S02]  /*14600*/  LOP3.LUT R3, R3, 0x300, RZ, 0xc0, !PT ;  /* 0x0000030003037812 */ /* 0x000fc400078ec0ff */
[----:B------:R-:W-:-:S05]  /*14610*/  IADD3 R2, PT, PT, R2, UR13, R5 ;  /* 0x0000000d02027c10 */ /* 0x000fca000fffe005 */
[----:B------:R-:W-:Y:S01]  /*14620*/  IMAD.IADD R2, R3, 0x1, R2 ;  /* 0x0000000103027824 */ /* 0x000fe200078e0202 */
[----:B------:R-:W-:Y:S06]  /*14630*/  BRA.U !UP1, `(.L_x_11) ;  /* 0x0000000109107547 */ /* 0x000fec000b800000 */
[----:B------:R-:W-:-:S06]  /*14640*/  USHF.L.U32 UR4, UR4, 0x1f, URZ ;  /* 0x0000001f04047899 */ /* 0x000fcc00080006ff */
[----:B------:R-:W-:-:S04]  /*14650*/  IMAD.U32 R3, RZ, RZ, UR4 ;  /* 0x00000004ff037e24 */ /* 0x000fc8000f8e00ff */
[----:B------:R-:W0:Y:S02]  /*14660*/  SYNCS.PHASECHK.TRANS64.TRYWAIT P0, [UR15], R3 ;  /* 0x00000003ff0075a7 */ /* 0x000e24000800110f */
[----:B0-----:R-:W-:Y:S05]  /*14670*/  @!P0 BRA `(.L_x_12) ;  /* 0x0000005800948947 */ /* 0x001fea0003800000 */
.L_x_11:
[----:B------:R-:W2:Y:S01]  /*14680*/  LDL.LU R133, [R1+0x2dc] ;  /* 0x0002dc0001857983 */ /* 0x000ea20000300800 */
[----:B------:R-:W0:Y:S03]  /*14690*/  LDCU.128 UR8, c[0x0][0x390] ;  /* 0x00007200ff0877ac */ /* 0x000e260008000c00 */
[----:B------:R-:W0:Y:S01]  /*146a0*/  LDL.LU R132, [R1+0x2a4] ;  /* 0x0002a40001847983 */ /* 0x000e220000300800 */
[----:B------:R-:W2:Y:S01]  /*146b0*/  LDCU UR4, c[0x0][0x39c] ;  /* 0x00007380ff0477ac */ /* 0x000ea20008000800 */
[----:B------:R-:W-:Y:S06]  /*146c0*/  BAR.SYNC.DEFER_BLOCKING 0x0 ;  /* 0x0000000000007b1d */ /* 0x000fec0000010000 */
[----:B------:R-:W1:Y:S01]  /*146d0*/  LDCU UR5, c[0x0][0x39c] ;  /* 0x00007380ff0577ac */ /* 0x000e620008000800 */
[----:B------:R-:W3:Y:S01]  /*146e0*/  LDCU UR6, c[0x0][0x39c] ;  /* 0x00007380ff0677ac */ /* 0x000ee20008000800 */
[----:B------:R-:W4:Y:S01]  /*146f0*/  LDCU UR7, c[0x0][0x39c] ;  /* 0x00007380ff0777ac */ /* 0x000f220008000800 */
[----:B------:R-:W5:Y:S02]  /*14700*/  @!P3 SYNCS.CCTL.IV [UR13+0xa000] ;  /* 0x00a00000ff00b9b1 */ /* 0x000f64000800000d */
[----:B-----5:R-:W-:Y:S06]  /*14710*/  BAR.SYNC.DEFER_BLOCKING 0x0 ;  /* 0x0000000000007b1d */ /* 0x020fec0000010000 */
[----:B------:R-:W-:Y:S01]  /*14720*/  LDTM.16dp32bit_t0_t15.x128 R4, tmem[UR14] ;  /* 0x0000000e000479ee */ /* 0x000fe20008b80000 */
[----:B------:R-:W5:Y:S01]  /*14730*/  LDTM.16dp32bit_t16_t31.x128 R4, tmem[UR14+0x80] ;  /* 0x0000800e000479ee */ /* 0x000f620008ba0000 */
[----:B------:R-:W0:Y:S01]  /*14740*/  @!P3 SYNCS.CCTL.IV [UR13+0xa008] ;  /* 0x00a00800ff00b9b1 */ /* 0x000e22000800000d */
[----:B------:R-:W-:Y:S01]  /*14750*/  NOP ;  /* 0x0000000000007918 */ /* 0x000fe20000000000 */
[----:B-----5:R-:W-:-:S02]  /*14760*/  F2FP.SATFINITE.E4M3.F32.PACK_AB_MERGE_C R4, R5, R4, RZ ;  /* 0x000000040504723e */ /* 0x020fc400048070ff */
[----:B------:R-:W-:Y:S02]  /*14770*/  F2FP.SATFINITE.E4M3.F32.PACK_AB_MERGE_C R6, R7, R6, RZ ;  /* 0x000000060706723e */ /* 0x000fe400048070ff */
[----:B------:R-:W-:Y:S02]  /*14780*/  F2FP.SATFINITE.E4M3.F32.PACK_AB_MERGE_C R8, R9, R8, RZ ;  /* 0x000000080908723e */ /* 0x000fe400048070ff */
[----:B------:R-:W-:Y:S02]  /*14790*/  F2FP.SATFINITE.E4M3.F32.PACK_AB_MERGE_C R12, R13, R12, RZ ;  /* 0x0000000c0d0c723e */ /* 0x000fe400048070ff */
[----:B------:R-:W-:Y:S02]  /*147a0*/  F2FP.SATFINITE.E4M3.F32.PACK_AB_MERGE_C R14, R15, R14, RZ ;  /* 0x0000000e0f0e723e */ /* 0x000fe400048070ff */
[----:B------:R-:W-:Y:S02]  /*147b0*/  F2FP.SATFINITE.E4M3.F32.PACK_AB_MERGE_C R16, R17, R16, RZ ;  /* 0x000000101110723e */ /* 0x000fe400048070ff */
[----:B------:R-:W-:-:S02]  /*147c0*/  LOP3.LUT R4, R4, 0xffff, RZ, 0xc0, !PT ;  /* 0x0000ffff04047812 */ /* 0x000fc400078ec0ff */
[----:B------:R-:W-:Y:S02]  /*147d0*/  LOP3.LUT R3, R6, 0xffff, RZ, 0xc0, !PT ;  /* 0x0000ffff06037812 */ /* 0x000fe400078ec0ff */
[----:B------:R-:W-:Y:S02]  /*147e0*/  LOP3.LUT R8, R8, 0xffff, RZ, 0xc0, !PT ;  /* 0x0000ffff08087812 */ /* 0x000fe400078ec0ff */
[----:B------:R-:W-:Y:S02]  /*147f0*/  LOP3.LUT R16, R16, 0xffff, RZ, 0xc0, !PT ;  /* 0x0000ffff10107812 */ /* 0x000fe400078ec0ff */
[----:B------:R-:W-:Y:S02]  /*14800*/  LOP3.LUT R12, R12, 0xffff, RZ, 0xc0, !PT ;  /* 0x0000ffff0c0c7812 */ /* 0x000fe400078ec0ff */
[----:B------:R-:W-:Y:S02]  /*14810*/  LOP3.LUT R5, R14, 0xffff, RZ, 0xc0, !PT ;  /* 0x0000ffff0e057812 */ /* 0x000fe400078ec0ff */
[----:B------:R-:W-:-:S02]  /*14820*/  PRMT R7, R8, 0x3340, R1 ;  /* 0x0000334008077816 */ /* 0x000fc40000000001 */
[----:B------:R-:W-:Y:S02]  /*14830*/  PRMT R6, R4, 0x3340, R3 ;  /* 0x0000334004067816 */ /* 0x000fe40000000003 */
[----:B------:R-:W-:Y:S02]  /*14840*/  PRMT R9, R16, 0x3340, R1 ;  /* 0x0000334010097816 */ /* 0x000fe40000000001 */
[----:B------:R-:W-:Y:S02]  /*14850*/  PRMT R14, R12, 0x3340, R5 ;  /* 0x000033400c0e7816 */ /* 0x000fe40000000005 */
[----:B------:R-:W-:Y:S02]  /*14860*/  F2FP.SATFINITE.E4M3.F32.PACK_AB_MERGE_C R28, R29, R28, RZ ;  /* 0x0000001c1d1c723e */ /* 0x000fe400048070ff */
[----:B------:R-:W-:Y:S02]  /*14870*/  F2FP.SATFINITE.E4M3.F32.PACK_AB_MERGE_C R30, R31, R30, RZ ;  /* 0x0000001e1f1e723e */ /* 0x000fe400048070ff */
[----:B------:R-:W-:-:S02]  /*14880*/  F2FP.SATFINITE.E4M3.F32.PACK_AB_MERGE_C R32, R33, R32, RZ ;  /* 0x000000202120723e */ /* 0x000fc400048070ff */
[----:B------:R-:W-:Y:S02]  /*14890*/  PRMT R7, R6, 0x5410, R7 ;  /* 0x0000541006077816 */ /* 0x000fe40000000007 */
[----:B------:R-:W-:Y:S02]  /*148a0*/  F2FP.SATFINITE.E4M3.F32.PACK_AB_MERGE_C R20, R21, R20, RZ ;  /* 0x000000141514723e */ /* 0x000fe400048070ff */
[----:B------:R-:W-:Y:S02]  /*148b0*/  F2FP.SATFINITE.E4M3.F32.PACK_AB_MERGE_C R22, R23, R22, RZ ;  /* 0x000000161716723e */ /* 0x000fe400048070ff */
[----:B------:R-:W-:Y:S02]  /*148c0*/  F2FP.SATFINITE.E4M3.F32.PACK_AB_MERGE_C R24, R25, R24, RZ ;  /* 0x000000181918723e */ /* 0x000fe400048070ff */
[----:B------:R-:W-:Y:S02]  /*148d0*/  PRMT R6, R14, 0x5410, R9 ;  /* 0x000054100e067816 */ /* 0x000fe40000000009 */
[----:B------:R-:W-:-:S02]  /*148e0*/  F2FP.SATFINITE.E4M3.F32.PACK_AB_MERGE_C R36, R37, R36, RZ ;  /* 0x000000242524723e */ /* 0x000fc400048070ff */
[----:B------:R-:W-:Y:S02]  /*148f0*/  F2FP.SATFINITE.E4M3.F32.PACK_AB_MERGE_C R38, R39, R38, RZ ;  /* 0x000000262726723e */ /* 0x000fe400048070ff */
[----:B------:R-:W-:Y:S02]  /*14900*/  F2FP.SATFINITE.E4M3.F32.PACK_AB_MERGE_C R40, R41, R40, RZ ;  /* 0x000000282928723e */ /* 0x000fe400048070ff */
[----:B------:R-:W-:Y:S02]  /*14910*/  LOP3.LUT R14, R28, 0xffff, RZ, 0xc0, !PT ;  /* 0x0000ffff1c0e7812 */ /* 0x000fe400078ec0ff */
[----:B------:R-:W-:Y:S02]  /*14920*/  LOP3.LUT R15, R30, 0xffff, RZ, 0xc0, !PT ;  /* 0x0000ffff1e0f7812 */ /* 0x000fe400078ec0ff */
[----:B------:R-:W-:Y:S02]  /*14930*/  LOP3.LUT R32, R32, 0xffff, RZ, 0xc0, !PT ;  /* 0x0000ffff20207812 */ /* 0x000fe400078ec0ff */
[----:B------:R-:W-:-:S02]  /*14940*/  F2FP.SATFINITE.E4M3.F32.PACK_AB_MERGE_C R44, R45, R44, RZ ;  /* 0x0000002c2d2c723e */ /* 0x000fc400048070ff */
[----:B------:R-:W-:Y:S02]  /*14950*/  F2FP.SATFINITE.E4M3.F32.PACK_AB_MERGE_C R46, R47, R46, RZ ;  /* 0x0000002e2f2e723e */ /* 0x000fe400048070ff */
[----:B------:R-:W-:Y:S02]  /*14960*/  F2FP.SATFINITE.E4M3.F32.PACK_AB_MERGE_C R48, R49, R48, RZ ;  /* 0x000000303130723e */ /* 0x000fe400048070ff */
[----:B------:R-:W-:Y:S02]  /*14970*/  F2FP.SATFINITE.E4M3.F32.PACK_AB_MERGE_C R60, R61, R60, RZ ;  /* 0x0000003c3d3c723e */ /* 0x000fe400048070ff */
[----:B------:R-:W-:Y:S02]  /*14980*/  F2FP.SATFINITE.E4M3.F32.PACK_AB_MERGE_C R62, R63, R62, RZ ;  /* 0x0000003e3f3e723e */ /* 0x000fe400048070ff */
[----:B------:R-:W-:Y:S02]  /*14990*/  F2FP.SATFINITE.E4M3.F32.PACK_AB_MERGE_C R64, R65, R64, RZ ;  /* 0x000000404140723e */ /* 0x000fe400048070ff */
[----:B------:R-:W-:-:S02]  /*149a0*/  F2FP.SATFINITE.E4M3.F32.PACK_AB_MERGE_C R18, R19, R18, RZ ;  /* 0x000000121312723e */ /* 0x000fc400048070ff */
[----:B------:R-:W-:Y:S02]  /*149b0*/  LOP3.LUT R9, R20, 0xffff, RZ, 0xc0, !PT ;  /* 0x0000ffff14097812 */ /* 0x000fe400078ec0ff */
[----:B------:R-:W-:Y:S02]  /*149c0*/  LOP3.LUT R22, R22, 0xffff, RZ, 0xc0, !PT ;  /* 0x0000ffff16167812 */ /* 0x000fe400078ec0ff */
[----:B------:R-:W-:Y:S02]  /*149d0*/  LOP3.LUT R24, R24, 0xffff, RZ, 0xc0, !PT ;  /* 0x0000ffff18187812 */ /* 0x000fe400078ec0ff */
[----:B------:R-:W-:Y:S02]  /*149e0*/  F2FP.SATFINITE.E4M3.F32.PACK_AB_MERGE_C R52, R53, R52, RZ ;  /* 0x000000343534723e */ /* 0x000fe400048070ff */
[----:B------:R-:W-:Y:S02]  /*149f0*/  F2FP.SATFINITE.E4M3.F32.PACK_AB_MERGE_C R54, R55, R54, RZ ;  /* 0x000000363736723e */ /* 0x000fe400048070ff */
[----:B------:R-:W-:-:S02]  /*14a00*/  F2FP.SATFINITE.E4M3.F32.PACK_AB_MERGE_C R56, R57, R56, RZ ;  /* 0x000000383938723e */ /* 0x000fc400048070ff */
[----:B------:R-:W-:Y:S02]  /*14a10*/  LOP3.LUT R36, R36, 0xffff, RZ, 0xc0, !PT ;  /* 0x0000ffff24247812 */ /* 0x000fe400078ec0ff */
[----:B------:R-:W-:Y:S02]  /*14a20*/  LOP3.LUT R17, R38, 0xffff, RZ, 0xc0, !PT ;  /* 0x0000ffff26117812 */ /* 0x000fe400078ec0ff */
[----:B------:R-:W-:Y:S02]  /*14a30*/  LOP3.LUT R40, R40, 0xffff, RZ, 0xc0, !PT ;  /* 0x0000ffff28287812 */ /* 0x000fe400078ec0ff */
[----:B------:R-:W-:Y:S02]  /*14a40*/  PRMT R19, R32, 0x3340, R1 ;  /* 0x0000334020137816 */ /* 0x000fe40000000001 */
[----:B------:R-:W-:Y:S02]  /*14a50*/  PRMT R28, R14, 0x3340, R15 ;  /* 0x000033400e1c7816 */ /* 0x000fe4000000000f */
[----:B------:R-:W-:-:S02]  /*14a60*/  F2FP.SATFINITE.E4M3.F32.PACK_AB_MERGE_C R68, R69, R68, RZ ;  /* 0x000000444544723e */ /* 0x000fc400048070ff */
[----:B------:R-:W-:Y:S02]  /*14a70*/  F2FP.SATFINITE.E4M3.F32.PACK_AB_MERGE_C R70, R71, R70, RZ ;  /* 0x000000464746723e */ /* 0x000fe400048070ff */
[----:B------:R-:W-:Y:S02]  /*14a80*/  F2FP.SATFINITE.E4M3.F32.PACK_AB_MERGE_C R72, R73, R72, RZ ;  /* 0x000000484948723e */ /* 0x000fe400048070ff */
[----:B------:R-:W-:Y:S02]  /*14a90*/  LOP3.LUT R44, R44, 0xffff, RZ, 0xc0, !PT ;  /* 0x0000ffff2c2c7812 */ /* 0x000fe400078ec0ff */
[----:B------:R-:W-:Y:S02]  /*14aa0*/  LOP3.LUT R33, R46, 0xffff, RZ, 0xc0, !PT ;  /* 0x0000ffff2e217812 */ /* 0x000fe400078ec0ff */
[----:B------:R-:W-:Y:S02]  /*14ab0*/  LOP3.LUT R48, R48, 0xffff, RZ, 0xc0, !PT ;  /* 0x0000ffff30307812 */ /* 0x000fe400078ec0ff */
[----:B------:R-:W-:-:S02]  /*14ac0*/  LOP3.LUT R60, R60, 0xffff, RZ, 0xc0, !PT ;  /* 0x0000ffff3c3c7812 */ /* 0x000fc400078ec0ff */
[----:B------:R-:W-:Y:S02]  /*14ad0*/  LOP3.LUT R39, R62, 0xffff, RZ, 0xc0, !PT ;  /* 0x0000ffff3e277812 */ /* 0x000fe400078ec0ff */
[----:B------:R-:W-:Y:S02]  /*14ae0*/  LOP3.LUT R64, R64, 0xffff, RZ, 0xc0, !PT ;  /* 0x0000ffff40407812 */ /* 0x000fe400078ec0ff */
[----:B------:R-:W-:Y:S02]  /*14af0*/  F2FP.SATFINITE.E4M3.F32.PACK_AB_MERGE_C R76, R77, R76, RZ ;  /* 0x0000004c4d4c723e */ /* 0x000fe400048070ff */
[----:B------:R-:W-:Y:S02]  /*14b00*/  F2FP.SATFINITE.E4M3.F32.PACK_AB_MERGE_C R78, R79, R78, RZ ;  /* 0x0000004e4f4e723e */ /* 0x000fe400048070ff */
[----:B------:R-:W-:Y:S02]  /*14b10*/  F2FP.SATFINITE.E4M3.F32.PACK_AB_MERGE_C R80, R81, R80, RZ ;  /* 0x000000505150723e */ /* 0x000fe400048070ff */
[----:B------:R-:W-:-:S02]  /*14b20*/  F2FP.SATFINITE.E4M3.F32.PACK_AB_MERGE_C R84, R85, R84, RZ ;  /* 0x000000545554723e */ /* 0x000fc400048070ff */
[----:B------:R-:W-:Y:S02]  /*14b30*/  F2FP.SATFINITE.E4M3.F32.PACK_AB_MERGE_C R86, R87, R86, RZ ;  /* 0x000000565756723e */ /* 0x000fe400048070ff */
[----:B------:R-:W-:Y:S02]  /*14b40*/  F2FP.SATFINITE.E4M3.F32.PACK_AB_MERGE_C R88, R89, R88, RZ ;  /* 0x000000585958723e */ /* 0x000fe400048070ff */
[----:B------:R-:W-:Y:S02]  /*14b50*/  F2FP.SATFINITE.E4M3.F32.PACK_AB_MERGE_C R108, R109, R108, RZ ;  /* 0x0000006c6d6c723e */ /* 0x000fe400048070ff */
[----:B------:R-:W-:Y:S02]  /*14b60*/  F2FP.SATFINITE.E4M3.F32.PACK_AB_MERGE_C R110, R111, R110, RZ ;  /* 0x0000006e6f6e723e */ /* 0x000fe400048070ff */
[----:B------:R-:W-:Y:S02]  /*14b70*/  F2FP.SATFINITE.E4M3.F32.PACK_AB_MERGE_C R112, R113, R112, RZ ;  /* 0x000000707170723e */ /* 0x000fe400048070ff */
[----:B------:R-:W-:-:S02]  /*14b80*/  PRMT R31, R24, 0x3340, R1 ;  /* 0x00003340181f7816 */ /* 0x000fc40000000001 */
[----:B------:R-:W-:Y:S02]  /*14b90*/  PRMT R20, R9, 0x3340, R22 ;  /* 0x0000334009147816 */ /* 0x000fe40000000016 */
[----:B------:R-:W-:Y:S02]  /*14ba0*/  F2FP.SATFINITE.E4M3.F32.PACK_AB_MERGE_C R10, R11, R10, RZ ;  /* 0x0000000a0b0a723e */ /* 0x000fe400048070ff */
[----:B------:R-:W-:Y:S02]  /*14bb0*/  PRMT R13, R40, 0x3340, R1 ;  /* 0x00003340280d7816 */ /* 0x000fe40000000001 */
[----:B------:R-:W-:Y:S02]  /*14bc0*/  PRMT R30, R36, 0x3340, R17 ;  /* 0x00003340241e7816 */ /* 0x000fe40000000011 */
[----:B------:R-:W-:Y:S02]  /*14bd0*/  PRMT R19, R28, 0x5410, R19 ;  /* 0x000054101c137816 */ /* 0x000fe40000000013 */
[----:B------:R-:W-:-:S02]  /*14be0*/  LOP3.LUT R52, R52, 0xffff, RZ, 0xc0, !PT ;  /* 0x0000ffff34347812 */ /* 0x000fc400078ec0ff */
[----:B------:R-:W-:Y:S02]  /*14bf0*/  LOP3.LUT R37, R54, 0xffff, RZ, 0xc0, !PT ;  /* 0x0000ffff36257812 */ /* 0x000fe400078ec0ff */
[----:B------:R-:W-:Y:S02]  /*14c00*/  LOP3.LUT R56, R56, 0xffff, RZ, 0xc0, !PT ;  /* 0x0000ffff38387812 */ /* 0x000fe400078ec0ff */
[----:B------:R-:W-:Y:S02]  /*14c10*/  F2FP.SATFINITE.E4M3.F32.PACK_AB_MERGE_C R42, R43, R42, RZ ;  /* 0x0000002a2b2a723e */ /* 0x000fe400048070ff */
[----:B------:R-:W-:Y:S02]  /*14c20*/  PRMT R11, R48, 0x3340, R1 ;  /* 0x00003340300b7816 */ /* 0x000fe40000000001 */
[----:B------:R-:W-:Y:S02]  /*14c30*/  PRMT R38, R44, 0x3340, R33 ;  /* 0x000033402c267816 */ /* 0x000fe40000000021 */
[----:B------:R-:W-:-:S02]  /*14c40*/  LOP3.LUT R68, R68, 0xffff, RZ, 0xc0, !PT ;  /* 0x0000ffff44447812 */ /* 0x000fc400078ec0ff */
[----:B------:R-:W-:Y:S02]  /*14c50*/  LOP3.LUT R41, R70, 0xffff, RZ, 0xc0, !PT ;  /* 0x0000ffff46297812 */ /* 0x000fe400078ec0ff */
[----:B------:R-:W-:Y:S02]  /*14c60*/  LOP3.LUT R72, R72, 0xffff, RZ, 0xc0, !PT ;  /* 0x0000ffff48487812 */ /* 0x000fe400078ec0ff */
[----:B------:R-:W-:Y:S02]  /*14c70*/  PRMT R25, R64, 0x3340, R1 ;  /* 0x0000334040197816 */ /* 0x000fe40000000001 */
[----:B------:R-:W-:Y:S02]  /*14c80*/  PRMT R28, R60, 0x3340, R39 ;  /* 0x000033403c1c7816 */ /* 0x000fe40000000027 */
[----:B------:R-:W-:Y:S02]  /*14c90*/  F2FP.SATFINITE.E4M3.F32.PACK_AB_MERGE_C R50, R51, R50, RZ ;  /* 0x000000323332723e */ /* 0x000fe400048070ff */
[----:B------:R-:W-:-:S02]  /*14ca0*/  LOP3.LUT R76, R76, 0xffff, RZ, 0xc0, !PT ;  /* 0x0000ffff4c4c7812 */ /* 0x000fc400078ec0ff */
[----:B------:R-:W-:Y:S02]  /*14cb0*/  LOP3.LUT R43, R78, 0xffff, RZ, 0xc0, !PT ;  /* 0x0000ffff4e2b7812 */ /* 0x000fe400078ec0ff */
[----:B------:R-:W-:Y:S02]  /*14cc0*/  LOP3.LUT R80, R80, 0xffff, RZ, 0xc0, !PT ;  /* 0x0000ffff50507812 */ /* 0x000fe400078ec0ff */
[----:B------:R-:W-:Y:S02]  /*14cd0*/  LOP3.LUT R84, R84, 0xffff, RZ, 0xc0, !PT ;  /* 0x0000ffff54547812 */ /* 0x000fe400078ec0ff */
[----:B------:R-:W-:Y:S02]  /*14ce0*/  LOP3.LUT R45, R86, 0xffff, RZ, 0xc0, !PT ;  /* 0x0000ffff562d7812 */ /* 0x000fe400078ec0ff */
[----:B------:R-:W-:Y:S02]  /*14cf0*/  LOP3.LUT R88, R88, 0xffff, RZ, 0xc0, !PT ;  /* 0x0000ffff58587812 */ /* 0x000fe400078ec0ff */
[----:B------:R-:W-:-:S02]  /*14d00*/  F2FP.SATFINITE.E4M3.F32.PACK_AB_MERGE_C R34, R35, R34, RZ ;  /* 0x000000222322723e */ /* 0x000fc400048070ff */
[----:B------:R-:W-:Y:S02]  /*14d10*/  F2FP.SATFINITE.E4M3.F32.PACK_AB_MERGE_C R92, R93, R92, RZ ;  /* 0x0000005c5d5c723e */ /* 0x000fe400048070ff */
[----:B------:R-:W-:Y:S02]  /*14d20*/  F2FP.SATFINITE.E4M3.F32.PACK_AB_MERGE_C R94, R95, R94, RZ ;  /* 0x0000005e5f5e723e */ /* 0x000fe400048070ff */
[----:B------:R-:W-:Y:S02]  /*14d30*/  F2FP.SATFINITE.E4M3.F32.PACK_AB_MERGE_C R96, R97, R96, RZ ;  /* 0x000000606160723e */ /* 0x000fe400048070ff */
[----:B------:R-:W-:Y:S02]  /*14d40*/  PRMT R31, R20, 0x5410, R31 ;  /* 0x00005410141f7816 */ /* 0x000fe4000000001f */
[----:B------:R-:W-:Y:S02]  /*14d50*/  LOP3.LUT R108, R108, 0xffff, RZ, 0xc0, !PT ;  /* 0x0000ffff6c6c7812 */ /* 0x000fe400078ec0ff */
[----:B------:R-:W-:-:S02]  /*14d60*/  LOP3.LUT R51, R110, 0xffff, RZ, 0xc0, !PT ;  /* 0x0000ffff6e337812 */ /* 0x000fc400078ec0ff */
[----:B------:R-:W-:Y:S02]  /*14d70*/  LOP3.LUT R112, R112, 0xffff, RZ, 0xc0, !PT ;  /* 0x0000ffff70707812 */ /* 0x000fe400078ec0ff */
[----:B------:R-:W-:Y:S02]  /*14d80*/  PRMT R13, R30, 0x5410, R13 ;  /* 0x000054101e0d7816 */ /* 0x000fe4000000000d */
[----:B------:R-:W-:Y:S02]  /*14d90*/  PRMT R35, R56, 0x3340, R1 ;  /* 0x0000334038237816 */ /* 0x000fe40000000001 */
[----:B------:R-:W-:Y:S02]  /*14da0*/  PRMT R20, R52, 0x3340, R37 ;  /* 0x0000334034147816 */ /* 0x000fe40000000025 */
[----:B------:R-:W-:Y:S02]  /*14db0*/  F2FP.SATFINITE.E4M3.F32.PACK_AB_MERGE_C R26, R27, R26, RZ ;  /* 0x0000001a1b1a723e */ /* 0x000fe400048070ff */
[----:B------:R-:W-:-:S02]  /*14dc0*/  F2FP.SATFINITE.E4M3.F32.PACK_AB_MERGE_C R100, R101, R100, RZ ;  /* 0x000000646564723e */ /* 0x000fc400048070ff */
[----:B------:R-:W-:Y:S02]  /*14dd0*/  F2FP.SATFINITE.E4M3.F32.PACK_AB_MERGE_C R102, R103, R102, RZ ;  /* 0x000000666766723e */ /* 0x000fe400048070ff */
[----:B------:R-:W-:Y:S02]  /*14de0*/  F2FP.SATFINITE.E4M3.F32.PACK_AB_MERGE_C R104, R105, R104, RZ ;  /* 0x000000686968723e */ /* 0x000fe400048070ff */
[----:B------:R-:W-:Y:S02]  /*14df0*/  PRMT R11, R38, 0x5410, R11 ;  /* 0x00005410260b7816 */ /* 0x000fe4000000000b */
[----:B------:R-:W-:Y:S02]  /*14e00*/  PRMT R21, R72, 0x3340, R1 ;  /* 0x0000334048157816 */ /* 0x000fe40000000001 */
[----:B------:R-:W-:Y:S02]  /*14e10*/  PRMT R30, R68, 0x3340, R41 ;  /* 0x00003340441e7816 */ /* 0x000fe40000000029 */
[----:B------:R-:W-:-:S02]  /*14e20*/  PRMT R25, R28, 0x5410, R25 ;  /* 0x000054101c197816 */ /* 0x000fc40000000019 */
[----:B------:R-:W-:Y:S02]  /*14e30*/  PRMT R23, R80, 0x3340, R1 ;  /* 0x0000334050177816 */ /* 0x000fe40000000001 */
[----:B------:R-:W-:Y:S02]  /*14e40*/  PRMT R38, R76, 0x3340, R43 ;  /* 0x000033404c267816 */ /* 0x000fe4000000002b */
[----:B------:R-:W-:Y:S02]  /*14e50*/  PRMT R27, R88, 0x3340, R1 ;  /* 0x00003340581b7816 */ /* 0x000fe40000000001 */
[----:B------:R-:W-:Y:S02]  /*14e60*/  PRMT R28, R84, 0x3340, R45 ;  /* 0x00003340541c7816 */ /* 0x000fe4000000002d */
[----:B------:R-:W-:Y:S02]  /*14e70*/  LOP3.LUT R92, R92, 0xffff, RZ, 0xc0, !PT ;  /* 0x0000ffff5c5c7812 */ /* 0x000fe400078ec0ff */
[----:B------:R-:W-:-:S02]  /*14e80*/  LOP3.LUT R47, R94, 0xffff, RZ, 0xc0, !PT ;  /* 0x0000ffff5e2f7812 */ /* 0x000fc400078ec0ff */
[----:B------:R-:W-:Y:S02]  /*14e90*/  LOP3.LUT R96, R96, 0xffff, RZ, 0xc0, !PT ;  /* 0x0000ffff60607812 */ /* 0x000fe400078ec0ff */
[----:B------:R-:W-:Y:S02]  /*14ea0*/  PRMT R46, R112, 0x3340, R1 ;  /* 0x00003340702e7816 */ /* 0x000fe40000000001 */
[----:B------:R-:W-:Y:S02]  /*14eb0*/  PRMT R53, R108, 0x3340, R51 ;  /* 0x000033406c357816 */ /* 0x000fe40000000033 */
[----:B------:R-:W-:Y:S02]  /*14ec0*/  F2FP.SATFINITE.E4M3.F32.PACK_AB_MERGE_C R116, R117, R116, RZ ;  /* 0x000000747574723e */ /* 0x000fe400048070ff */
[----:B------:R-:W-:Y:S02]  /*14ed0*/  F2FP.SATFINITE.E4M3.F32.PACK_AB_MERGE_C R118, R119, R118, RZ ;  /* 0x000000767776723e */ /* 0x000fe400048070ff */
[----:B------:R-:W-:-:S02]  /*14ee0*/  F2FP.SATFINITE.E4M3.F32.PACK_AB_MERGE_C R120, R121, R120, RZ ;  /* 0x000000787978723e */ /* 0x000fc400048070ff */
[----:B------:R-:W-:Y:S02]  /*14ef0*/  PRMT R35, R20, 0x5410, R35 ;  /* 0x0000541014237816 */ /* 0x000fe40000000023 */
[----:B------:R-:W-:Y:S02]  /*14f00*/  PRMT R20, R30, 0x5410, R21 ;  /* 0x000054101e147816 */ /* 0x000fe40000000015 */
[----:B------:R-:W-:Y:S02]  /*14f10*/  LOP3.LUT R100, R100, 0xffff, RZ, 0xc0, !PT ;  /* 0x0000ffff64647812 */ /* 0x000fe400078ec0ff */
[----:B------:R-:W-:Y:S02]  /*14f20*/  LOP3.LUT R49, R102, 0xffff, RZ, 0xc0, !PT ;  /* 0x0000ffff66317812 */ /* 0x000fe400078ec0ff */
[----:B------:R-:W-:Y:S02]  /*14f30*/  LOP3.LUT R104, R104, 0xffff, RZ, 0xc0, !PT ;  /* 0x0000ffff68687812 */ /* 0x000fe400078ec0ff */
[----:B------:R-:W-:-:S02]  /*14f40*/  F2FP.SATFINITE.E4M3.F32.PACK_AB_MERGE_C R124, R125, R124, RZ ;  /* 0x0000007c7d7c723e */ /* 0x000fc400048070ff */
[----:B------:R-:W-:Y:S02]  /*14f50*/  F2FP.SATFINITE.E4M3.F32.PACK_AB_MERGE_C R126, R127, R126, RZ ;  /* 0x0000007e7f7e723e */ /* 0x000fe400048070ff */
[----:B------:R-:W-:Y:S02]  /*14f60*/  F2FP.SATFINITE.E4M3.F32.PACK_AB_MERGE_C R128, R129, R128, RZ ;  /* 0x000000808180723e */ /* 0x000fe400048070ff */
[----:B------:R-:W-:Y:S02]  /*14f70*/  PRMT R21, R38, 0x5410, R23 ;  /* 0x0000541026157816 */ /* 0x000fe40000000017 */
[----:B------:R-:W-:Y:S02]  /*14f80*/  PRMT R27, R28, 0x5410, R27 ;  /* 0x000054101c1b7816 */ /* 0x000fe4000000001b */
[----:B------:R-:W-:Y:S02]  /*14f90*/  SHF.R.U32.HI R4, RZ, 0x8, R4 ;  /* 0x00000008ff047819 */ /* 0x000fe40000011604 */
[----:B------:R-:W-:-:S02]  /*14fa0*/  PRMT R23, R96, 0x3340, R1 ;  /* 0x0000334060177816 */ /* 0x000fc40000000001 */
[----:B------:R-:W-:Y:S02]  /*14fb0*/  PRMT R30, R92, 0x3340, R47 ;  /* 0x000033405c1e7816 */ /* 0x000fe4000000002f */
[----:B------:R-:W-:Y:S02]  /*14fc0*/  PRMT R28, R53, 0x5410, R46 ;  /* 0x00005410351c7816 */ /* 0x000fe4000000002e */
[----:B------:R-:W-:Y:S02]  /*14fd0*/  SHF.R.U32.HI R3, RZ, 0x8, R3 ;  /* 0x00000008ff037819 */ /* 0x000fe40000011603 */
[----:B------:R-:W-:Y:S02]  /*14fe0*/  LOP3.LUT R116, R116, 0xffff, RZ, 0xc0, !PT ;  /* 0x0000ffff74747812 */ /* 0x000fe400078ec0ff */
[----:B------:R-:W-:Y:S02]  /*14ff0*/  LOP3.LUT R53, R118, 0xffff, RZ, 0xc0, !PT ;  /* 0x0000ffff76357812 */ /* 0x000fe400078ec0ff */
[----:B------:R-:W-:-:S02]  /*15000*/  LOP3.LUT R55, R120, 0xffff, RZ, 0xc0, !PT ;  /* 0x0000ffff78377812 */ /* 0x000fc400078ec0ff */
[----:B------:R-:W-:Y:S02]  /*15010*/  F2FP.SATFINITE.E4M3.F32.PACK_AB_MERGE_C R58, R59, R58, RZ ;  /* 0x0000003a3b3a723e */ /* 0x000fe400048070ff */
[----:B------:R-:W-:Y:S02]  /*15020*/  PRMT R29, R104, 0x3340, R1 ;  /* 0x00003340681d7816 */ /* 0x000fe40000000001 */
[----:B------:R-:W-:Y:S02]  /*15030*/  PRMT R38, R100, 0x3340, R49 ;  /* 0x0000334064267816 */ /* 0x000fe40000000031 */
[----:B------:R-:W-:Y:S02]  /*15040*/  LOP3.LUT R124, R124, 0xffff, RZ, 0xc0, !PT ;  /* 0x0000ffff7c7c7812 */ /* 0x000fe400078ec0ff */
[----:B------:R-:W-:Y:S02]  /*15050*/  LOP3.LUT R57, R126, 0xffff, RZ, 0xc0, !PT ;  /* 0x0000ffff7e397812 */ /* 0x000fe400078ec0ff */
[----:B------:R-:W-:-:S02]  /*15060*/  LOP3.LUT R59, R128, 0xffff, RZ, 0xc0, !PT ;  /* 0x0000ffff803b7812 */ /* 0x000fc400078ec0ff */
[----:B------:R-:W-:Y:S02]  /*15070*/  SHF.R.U32.HI R8, RZ, 0x8, R8 ;  /* 0x00000008ff087819 */ /* 0x000fe40000011608 */
[----:B------:R-:W-:Y:S02]  /*15080*/  LOP3.LUT R63, R4, 0xffff, RZ, 0xc0, !PT ;  /* 0x0000ffff043f7812 */ /* 0x000fe400078ec0ff */
[----:B------:R-:W-:Y:S02]  /*15090*/  PRMT R23, R30, 0x5410, R23 ;  /* 0x000054101e177816 */ /* 0x000fe40000000017 */
[----:B------:R-:W-:Y:S02]  /*150a0*/  LOP3.LUT R4, R3, 0xffff, RZ, 0xc0, !PT ;  /* 0x0000ffff03047812 */ /* 0x000fe400078ec0ff */
[----:B------:R-:W-:Y:S02]  /*150b0*/  PRMT R30, R55, 0x3340, R0 ;  /* 0x00003340371e7816 */ /* 0x000fe40000000000 */
[----:B------:R-:W-:-:S02]  /*150c0*/  PRMT R65, R116, 0x3340, R53 ;  /* 0x0000334074417816 */ /* 0x000fc40000000035 */
[----:B------:R-:W-:Y:S02]  /*150d0*/  SHF.R.U32.HI R12, RZ, 0x8, R12 ;  /* 0x00000008ff0c7819 */ /* 0x000fe4000001160c */
[----:B------:R-:W-:Y:S02]  /*150e0*/  SHF.R.U32.HI R5, RZ, 0x8, R5 ;  /* 0x00000008ff057819 */ /* 0x000fe40000011605 */
[----:B------:R-:W-:Y:S02]  /*150f0*/  F2FP.SATFINITE.E4M3.F32.PACK_AB_MERGE_C R66, R67, R66, RZ ;  /* 0x000000424342723e */ /* 0x000fe400048070ff */
[----:B------:R-:W-:Y:S02]  /*15100*/  PRMT R29, R38, 0x5410, R29 ;  /* 0x00005410261d7816 */ /* 0x000fe4000000001d */
[----:B------:R-:W-:Y:S02]  /*15110*/  SHF.R.U32.HI R24, RZ, 0x8, R24 ;  /* 0x00000008ff187819 */ /* 0x000fe40000011618 */
[----:B------:R-:W-:-:S02]  /*15120*/  PRMT R38, R59, 0x3340, R0 ;  /* 0x000033403b267816 */ /* 0x000fc40000000000 */
[----:B------:R-:W-:Y:S02]  /*15130*/  PRMT R67, R124, 0x3340, R57 ;  /* 0x000033407c437816 */ /* 0x000fe40000000039 */
[----:B------:R-:W-:Y:S02]  /*15140*/  LOP3.LUT R61, R8, 0xffff, RZ, 0xc0, !PT ;  /* 0x0000ffff083d7812 */ /* 0x000fe400078ec0ff */
[----:B------:R-:W-:Y:S02]  /*15150*/  PRMT R8, R63, 0x3340, R4 ;  /* 0x000033403f087816 */ /* 0x000fe40000000004 */
[----:B------:R-:W-:Y:S02]  /*15160*/  SHF.R.U32.HI R16, RZ, 0x8, R16 ;  /* 0x00000008ff107819 */ /* 0x000fe40000011610 */
[----:B------:R-:W-:Y:S02]  /*15170*/  SHF.R.U32.HI R9, RZ, 0x8, R9 ;  /* 0x00000008ff097819 */ /* 0x000fe40000011609 */
[----:B------:R-:W-:-:S02]  /*15180*/  PRMT R30, R65, 0x5410, R30 ;  /* 0x00005410411e7816 */ /* 0x000fc4000000001e */
[----:B------:R-:W-:Y:S02]  /*15190*/  LOP3.LUT R63, R12, 0xffff, RZ, 0xc0, !PT ;  /* 0x0000ffff0c3f7812 */ /* 0x000fe400078ec0ff */
[----:B------:R-:W-:Y:S02]  /*151a0*/  LOP3.LUT R4, R5, 0xffff, RZ, 0xc0, !PT ;  /* 0x0000ffff05047812 */ /* 0x000fe400078ec0ff */
[----:B------:R-:W-:Y:S02]  /*151b0*/  LOP3.LUT R65, R24, 0xffff, RZ, 0xc0, !PT ;  /* 0x0000ffff18417812 */ /* 0x000fe400078ec0ff */
[----:B------:R-:W-:Y:S02]  /*151c0*/  PRMT R3, R67, 0x5410, R38 ;  /* 0x0000541043037816 */ /* 0x000fe40000000026 */
[----:B------:R-:W-:Y:S02]  /*151d0*/  SHF.R.U32.HI R40, RZ, 0x8, R40 ;  /* 0x00000008ff287819 */ /* 0x000fe40000011628 */
[----:B------:R-:W-:-:S02]  /*151e0*/  LOP3.LUT R5, R16, 0xffff, RZ, 0xc0, !PT ;  /* 0x0000ffff10057812 */ /* 0x000fc400078ec0ff */
[----:B------:R-:W-:Y:S02]  /*151f0*/  LOP3.LUT R67, R9, 0xffff, RZ, 0xc0, !PT ;  /* 0x0000ffff09437812 */ /* 0x000fe400078ec0ff */
[----:B------:R-:W-:Y:S02]  /*15200*/  PRMT R9, R63, 0x3340, R4 ;  /* 0x000033403f097816 */ /* 0x000fe40000000004 */
[----:B------:R-:W-:Y:S02]  /*15210*/  SHF.R.U32.HI R14, RZ, 0x8, R14 ;  /* 0x00000008ff0e7819 */ /* 0x000fe4000001160e */
[----:B------:R-:W-:Y:S02]  /*15220*/  SHF.R.U32.HI R22, RZ, 0x8, R22 ;  /* 0x00000008ff167819 */ /* 0x000fe40000011616 */
[----:B------:R-:W-:Y:S02]  /*15230*/  PRMT R63, R65, 0x3340, R0 ;  /* 0x00003340413f7816 */ /* 0x000fe40000000000 */
[----:B------:R-:W-:-:S02]  /*15240*/  SHF.R.U32.HI R15, RZ, 0x8, R15 ;  /* 0x00000008ff0f7819 */ /* 0x000fc4000001160f */
[----:B------:R-:W-:Y:S02]  /*15250*/  SHF.R.U32.HI R32, RZ, 0x8, R32 ;  /* 0x00000008ff207819 */ /* 0x000fe40000011620 */
[----:B------:R-:W-:Y:S02]  /*15260*/  LOP3.LUT R65, R40, 0xffff, RZ, 0xc0, !PT ;  /* 0x0000ffff28417812 */ /* 0x000fe400078ec0ff */
[----:B------:R-:W-:Y:S02]  /*15270*/  PRMT R12, R5, 0x3340, R0 ;  /* 0x00003340050c7816 */ /* 0x000fe40000000000 */
[----:B------:R-:W-:Y:S02]  /*15280*/  SHF.R.U32.HI R52, RZ, 0x8, R52 ;  /* 0x00000008ff347819 */ /* 0x000fe40000011634 */
[----:B------:R-:W-:Y:S02]  /*15290*/  SHF.R.U32.HI R37, RZ, 0x8, R37 ;  /* 0x00000008ff257819 */ /* 0x000fe40000011625 */
[----:B------:R-:W-:-:S02]  /*152a0*/  LOP3.LUT R5, R14, 0xffff, RZ, 0xc0, !PT ;  /* 0x0000ffff0e057812 */ /* 0x000fc400078ec0ff */
[----:B------:R-:W-:Y:S02]  /*152b0*/  SHF.R.U32.HI R56, RZ, 0x8, R56 ;  /* 0x00000008ff387819 */ /* 0x000fe40000011638 */
[----:B------:R-:W-:Y:S02]  /*152c0*/  LOP3.LUT R16, R22, 0xffff, RZ, 0xc0, !PT ;  /* 0x0000ffff16107812 */ /* 0x000fe400078ec0ff */
[----:B------:R-:W-:Y:S02]  /*152d0*/  LOP3.LUT R14, R15, 0xffff, RZ, 0xc0, !PT ;  /* 0x0000ffff0f0e7812 */ /* 0x000fe400078ec0ff */
[----:B------:R-:W-:Y:S02]  /*152e0*/  LOP3.LUT R15, R32, 0xffff, RZ, 0xc0, !PT ;  /* 0x0000ffff200f7812 */ /* 0x000fe400078ec0ff */
[----:B------:R-:W-:Y:S02]  /*152f0*/  PRMT R22, R65, 0x3340, R0 ;  /* 0x0000334041167816 */ /* 0x000fe40000000000 */
[----:B------:R-:W-:-:S02]  /*15300*/  LOP3.LUT R65, R52, 0xffff, RZ, 0xc0, !PT ;  /* 0x0000ffff34417812 */ /* 0x000fc400078ec0ff */
[----:B------:R-:W-:Y:S02]  /*15310*/  LOP3.LUT R32, R37, 0xffff, RZ, 0xc0, !PT ;  /* 0x0000ffff25207812 */ /* 0x000fe400078ec0ff */
[----:B------:R-:W-:Y:S02]  /*15320*/  LOP3.LUT R37, R56, 0xffff, RZ, 0xc0, !PT ;  /* 0x0000ffff38257812 */ /* 0x000fe400078ec0ff */
[----:B------:R-:W-:Y:S02]  /*15330*/  PRMT R32, R65, 0x3340, R32 ;  /* 0x0000334041207816 */ /* 0x000fe40000000020 */
[----:B------:R-:W-:Y:S02]  /*15340*/  PRMT R37, R37, 0x3340, R0 ;  /* 0x0000334025257816 */ /* 0x000fe40000000000 */
[----:B------:R-:W-:Y:S02]  /*15350*/  SHF.R.U32.HI R36, RZ, 0x8, R36 ;  /* 0x00000008ff247819 */ /* 0x000fe40000011624 */
[----:B------:R-:W-:-:S02]  /*15360*/  PRMT R37, R32, 0x5410, R37 ;  /* 0x0000541020257816 */ /* 0x000fc40000000025 */
[----:B------:R-:W5:Y:S01]  /*15370*/  LDL.LU R32, [R1+0x2a8] ;  /* 0x0002a80001207983 */ /* 0x000f620000300800 */
[----:B------:R-:W-:Y:S02]  /*15380*/  SHF.R.U32.HI R17, RZ, 0x8, R17 ;  /* 0x00000008ff117819 */ /* 0x000fe40000011611 */
[----:B------:R-:W-:Y:S02]  /*15390*/  SHF.R.U32.HI R44, RZ, 0x8, R44 ;  /* 0x00000008ff2c7819 */ /* 0x000fe4000001162c */
[----:B------:R-:W-:Y:S02]  /*153a0*/  SHF.R.U32.HI R33, RZ, 0x8, R33 ;  /* 0x00000008ff217819 */ /* 0x000fe40000011621 */
[----:B------:R-:W-:Y:S02]  /*153b0*/  PRMT R14, R5, 0x3340, R14 ;  /* 0x00003340050e7816 */ /* 0x000fe4000000000e */
[----:B------:R-:W-:Y:S02]  /*153c0*/  LOP3.LUT R36, R36, 0xffff, RZ, 0xc0, !PT ;  /* 0x0000ffff24247812 */ /* 0x000fe400078ec0ff */
[----:B------:R-:W-:-:S02]  /*153d0*/  LOP3.LUT R17, R17, 0xffff, RZ, 0xc0, !PT ;  /* 0x0000ffff11117812 */ /* 0x000fc400078ec0ff */
[----:B------:R-:W-:Y:S02]  /*153e0*/  LOP3.LUT R5, R44, 0xffff, RZ, 0xc0, !PT ;  /* 0x0000ffff2c057812 */ /* 0x000fe400078ec0ff */
[----:B------:R-:W-:Y:S02]  /*153f0*/  LOP3.LUT R24, R33, 0xffff, RZ, 0xc0, !PT ;  /* 0x0000ffff21187812 */ /* 0x000fe400078ec0ff */
[----:B------:R-:W-:Y:S02]  /*15400*/  SHF.R.U32.HI R60, RZ, 0x8, R60 ;  /* 0x00000008ff3c7819 */ /* 0x000fe4000001163c */
[----:B------:R-:W-:Y:S02]  /*15410*/  SHF.R.U32.HI R39, RZ, 0x8, R39 ;  /* 0x00000008ff277819 */ /* 0x000fe40000011627 */
[----:B------:R-:W-:Y:S02]  /*15420*/  PRMT R17, R36, 0x3340, R17 ;  /* 0x0000334024117816 */ /* 0x000fe40000000011 */
[----:B------:R-:W-:-:S02]  /*15430*/  PRMT R24, R5, 0x3340, R24 ;  /* 0x0000334005187816 */ /* 0x000fc40000000018 */
[----:B------:R-:W-:Y:S02]  /*15440*/  LOP3.LUT R5, R60, 0xffff, RZ, 0xc0, !PT ;  /* 0x0000ffff3c057812 */ /* 0x000fe400078ec0ff */
[----:B------:R-:W-:Y:S02]  /*15450*/  LOP3.LUT R36, R39, 0xffff, RZ, 0xc0, !PT ;  /* 0x0000ffff27247812 */ /* 0x000fe400078ec0ff */
[----:B------:R-:W-:Y:S02]  /*15460*/  SHF.R.U32.HI R76, RZ, 0x8, R76 ;  /* 0x00000008ff4c7819 */ /* 0x000fe4000001164c */
[----:B------:R-:W-:Y:S02]  /*15470*/  SHF.R.U32.HI R43, RZ, 0x8, R43 ;  /* 0x00000008ff2b7819 */ /* 0x000fe4000001162b */
[----:B------:R-:W-:Y:S02]  /*15480*/  PRMT R36, R5, 0x3340, R36 ;  /* 0x0000334005247816 */ /* 0x000fe40000000024 */
[----:B------:R-:W-:-:S02]  /*15490*/  LOP3.LUT R5, R76, 0xffff, RZ, 0xc0, !PT ;  /* 0x0000ffff4c057812 */ /* 0x000fc400078ec0ff */
[----:B------:R-:W-:Y:S02]  /*154a0*/  LOP3.LUT R40, R43, 0xffff, RZ, 0xc0, !PT ;  /* 0x0000ffff2b287812 */ /* 0x000fe400078ec0ff */
[----:B------:R-:W-:Y:S02]  /*154b0*/  SHF.R.U32.HI R96, RZ, 0x8, R96 ;  /* 0x00000008ff607819 */ /* 0x000fe40000011660 */
[----:B------:R-:W-:Y:S02]  /*154c0*/  SHF.R.U32.HI R92, RZ, 0x8, R92 ;  /* 0x00000008ff5c7819 */ /* 0x000fe4000001165c */
[----:B------:R-:W-:Y:S02]  /*154d0*/  SHF.R.U32.HI R47, RZ, 0x8, R47 ;  /* 0x00000008ff2f7819 */ /* 0x000fe4000001162f */
[----:B------:R-:W-:Y:S02]  /*154e0*/  PRMT R40, R5, 0x3340, R40 ;  /* 0x0000334005287816 */ /* 0x000fe40000000028 */
[----:B------:R-:W-:-:S02]  /*154f0*/  SHF.R.U32.HI R49, RZ, 0x8, R49 ;  /* 0x00000008ff317819 */ /* 0x000fc40000011631 */
[----:B------:R-:W-:Y:S02]  /*15500*/  LOP3.LUT R5, R96, 0xffff, RZ, 0xc0, !PT ;  /* 0x0000ffff60057812 */ /* 0x000fe400078ec0ff */
[----:B------:R-:W-:Y:S02]  /*15510*/  SHF.R.U32.HI R108, RZ, 0x8, R108 ;  /* 0x00000008ff6c7819 */ /* 0x000fe4000001166c */
[----:B------:R-:W-:Y:S02]  /*15520*/  SHF.R.U32.HI R51, RZ, 0x8, R51 ;  /* 0x00000008ff337819 */ /* 0x000fe40000011633 */
[----:B0-----:R-:W-:Y:S02]  /*15530*/  ISETP.GE.AND P0, PT, R132, UR10, PT ;  /* 0x0000000a84007c0c */ /* 0x001fe4000bf06270 */
[----:B------:R-:W-:Y:S02]  /*15540*/  SHF.R.U32.HI R100, RZ, 0x8, R100 ;  /* 0x00000008ff647819 */ /* 0x000fe40000011664 */
[----:B------:R-:W-:-:S02]  /*15550*/  LOP3.LUT R92, R92, 0xffff, RZ, 0xc0, !PT ;  /* 0x0000ffff5c5c7812 */ /* 0x000fc400078ec0ff */
[----:B------:R-:W-:Y:S02]  /*15560*/  LOP3.LUT R47, R47, 0xffff, RZ, 0xc0, !PT ;  /* 0x0000ffff2f2f7812 */ /* 0x000fe400078ec0ff */
[----:B------:R-:W-:Y:S02]  /*15570*/  SHF.R.U32.HI R112, RZ, 0x8, R112 ;  /* 0x00000008ff707819 */ /* 0x000fe40000011670 */
[----:B------:R-:W-:Y:S02]  /*15580*/  PRMT R16, R67, 0x3340, R16 ;  /* 0x0000334043107816 */ /* 0x000fe40000000010 */
[----:B------:R-:W-:Y:S02]  /*15590*/  SHF.R.U32.HI R48, RZ, 0x8, R48 ;  /* 0x00000008ff307819 */ /* 0x000fe40000011630 */
[----:B------:R-:W-:Y:S02]  /*155a0*/  LOP3.LUT R4, R49, 0xffff, RZ, 0xc0, !PT ;  /* 0x0000ffff31047812 */ /* 0x000fe400078ec0ff */
[----:B------:R-:W-:-:S02]  /*155b0*/  PRMT R46, R5, 0x3340, R0 ;  /* 0x00003340052e7816 */ /* 0x000fc40000000000 */
[----:B------:R-:W-:Y:S02]  /*155c0*/  LOP3.LUT R108, R108, 0xffff, RZ, 0xc0, !PT ;  /* 0x0000ffff6c6c7812 */ /* 0x000fe400078ec0ff */
[----:B------:R-:W-:Y:S02]  /*155d0*/  LOP3.LUT R51, R51, 0xffff, RZ, 0xc0, !PT ;  /* 0x0000ffff33337812 */ /* 0x000fe400078ec0ff */
[----:B--2---:R-:W-:Y:S01]  /*155e0*/  ISETP.LT.AND P2, PT, R133, UR4, !P0 ;  /* 0x0000000485007c0c */ /* 0x004fe2000c741270 */
[----:B------:R-:W0:Y:S01]  /*155f0*/  LDCU UR4, c[0x0][0x3b4] ;  /* 0x00007680ff0477ac */ /* 0x000e220008000800 */
[----:B------:R-:W-:Y:S01]  /*15600*/  LOP3.LUT R67, R100, 0xffff, RZ, 0xc0, !PT ;  /* 0x0000ffff64437812 */ /* 0x000fe200078ec0ff */
[----:B------:R-:W2:Y:S01]  /*15610*/  S2R R133, SR_TID.X ;  /* 0x0000000000857919 */ /* 0x000ea20000002100 */
[----:B------:R-:W-:Y:S02]  /*15620*/  PRMT R49, R92, 0x3340, R47 ;  /* 0x000033405c317816 */ /* 0x000fe4000000002f */
[----:B------:R-:W-:-:S02]  /*15630*/  LOP3.LUT R5, R112, 0xffff, RZ, 0xc0, !PT ;  /* 0x0000ffff70057812 */ /* 0x000fc400078ec0ff */
[----:B------:R-:W-:Y:S02]  /*15640*/  LOP3.LUT R10, R10, 0xffff, RZ, 0xc0, !PT ;  /* 0x0000ffff0a0a7812 */ /* 0x000fe400078ec0ff */
[----:B------:R-:W-:Y:S02]  /*15650*/  LOP3.LUT R47, R18, 0xffff, RZ, 0xc0, !PT ;  /* 0x0000ffff122f7812 */ /* 0x000fe400078ec0ff */
[----:B------:R-:W-:Y:S02]  /*15660*/  LOP3.LUT R26, R26, 0xffff, RZ, 0xc0, !PT ;  /* 0x0000ffff1a1a7812 */ /* 0x000fe400078ec0ff */
[----:B------:R-:W-:Y:S02]  /*15670*/  LOP3.LUT R34, R34, 0xffff, RZ, 0xc0, !PT ;  /* 0x0000ffff22227812 */ /* 0x000fe400078ec0ff */
[----:B------:R-:W-:Y:S02]  /*15680*/  LOP3.LUT R33, R48, 0xffff, RZ, 0xc0, !PT ;  /* 0x0000ffff30217812 */ /* 0x000fe400078ec0ff */
[----:B------:R-:W-:-:S02]  /*15690*/  PRMT R108, R108, 0x3340, R51 ;  /* 0x000033406c6c7816 */ /* 0x000fc40000000033 */
[--C-:B------:R-:W-:Y:S02]  /*156a0*/  PRMT R61, R61, 0x3340, R0.reuse ;  /* 0x000033403d3d7816 */ /* 0x100fe40000000000 */
[----:B------:R-:W-:Y:S02]  /*156b0*/  PRMT R15, R15, 0x3340, R0 ;  /* 0x000033400f0f7816 */ /* 0x000fe40000000000 */
[----:B------:R-:W-:Y:S02]  /*156c0*/  PRMT R48, R67, 0x3340, R4 ;  /* 0x0000334043307816 */ /* 0x000fe40000000004 */
[----:B------:R-:W-:Y:S02]  /*156d0*/  PRMT R51, R5, 0x3340, R0 ;  /* 0x0000334005337816 */ /* 0x000fe40000000000 */
[----:B------:R-:W-:Y:S02]  /*156e0*/  PRMT R4, R7, 0x4210, R10 ;  /* 0x0000421007047816 */ /* 0x000fe4000000000a */
[----:B------:R-:W-:-:S02]  /*156f0*/  PRMT R5, R6, 0x4210, R47 ;  /* 0x0000421006057816 */ /* 0x000fc4000000002f */
[----:B------:R-:W-:Y:S02]  /*15700*/  PRMT R6, R31, 0x4210, R26 ;  /* 0x000042101f067816 */ /* 0x000fe4000000001a */
[----:B------:R-:W-:Y:S02]  /*15710*/  PRMT R7, R19, 0x4210, R34 ;  /* 0x0000421013077816 */ /* 0x000fe40000000022 */
[----:B------:R-:W-:Y:S02]  /*15720*/  PRMT R61, R8, 0x5410, R61 ;  /* 0x00005410083d7816 */ /* 0x000fe4000000003d */
[----:B------:R-:W-:Y:S01]  /*15730*/  PRMT R12, R9, 0x5410, R12 ;  /* 0x00005410090c7816 */ /* 0x000fe2000000000c */
[----:B------:R0:W-:Y:S01]  /*15740*/  STS.128 [R2], R4 ;  /* 0x0000000402007388 */ /* 0x0001e20000000c00 */
[----:B------:R-:W-:Y:S02]  /*15750*/  PRMT R63, R16, 0x5410, R63 ;  /* 0x00005410103f7816 */ /* 0x000fe4000000003f */
[----:B------:R-:W-:-:S02]  /*15760*/  PRMT R15, R14, 0x5410, R15 ;  /* 0x000054100e0f7816 */ /* 0x000fc4000000000f */
[----:B------:R-:W-:Y:S02]  /*15770*/  SHF.R.U32.HI R41, RZ, 0x8, R41 ;  /* 0x00000008ff297819 */ /* 0x000fe40000011629 */
[----:B------:R-:W-:Y:S02]  /*15780*/  SHF.R.U32.HI R68, RZ, 0x8, R68 ;  /* 0x00000008ff447819 */ /* 0x000fe40000011644 */
[----:B------:R-:W-:Y:S02]  /*15790*/  SHF.R.U32.HI R72, RZ, 0x8, R72 ;  /* 0x00000008ff487819 */ /* 0x000fe40000011648 */
[----:B------:R-:W-:Y:S02]  /*157a0*/  LOP3.LUT R38, R41, 0xffff, RZ, 0xc0, !PT ;  /* 0x0000ffff29267812 */ /* 0x000fe400078ec0ff */
[----:B------:R-:W-:Y:S02]  /*157b0*/  LOP3.LUT R65, R68, 0xffff, RZ, 0xc0, !PT ;  /* 0x0000ffff44417812 */ /* 0x000fe400078ec0ff */
[----:B------:R-:W-:-:S02]  /*157c0*/  LOP3.LUT R41, R72, 0xffff, RZ, 0xc0, !PT ;  /* 0x0000ffff48297812 */ /* 0x000fc400078ec0ff */
[----:B0-----:R-:W-:Y:S02]  /*157d0*/  PRMT R4, R61, 0x5210, R10 ;  /* 0x000052103d047816 */ /* 0x001fe4000000000a */
[----:B------:R-:W-:Y:S02]  /*157e0*/  PRMT R5, R12, 0x5210, R47 ;  /* 0x000052100c057816 */ /* 0x000fe4000000002f */
[----:B------:R-:W-:Y:S02]  /*157f0*/  PRMT R6, R63, 0x5210, R26 ;  /* 0x000052103f067816 */ /* 0x000fe4000000001a */
[----:B------:R-:W-:Y:S02]  /*15800*/  PRMT R7, R15, 0x5210, R34 ;  /* 0x000052100f077816 */ /* 0x000fe40000000022 */
[----:B------:R-:W-:Y:S02]  /*15810*/  PRMT R33, R33, 0x3340, R0 ;  /* 0x0000334021217816 */ /* 0x000fe40000000000 */
[----:B------:R-:W-:Y:S01]  /*15820*/  PRMT R38, R65, 0x3340, R38 ;  /* 0x0000334041267816 */ /* 0x000fe20000000026 */
[----:B------:R0:W-:Y:S01]  /*15830*/  STS.128 [R2+0x400], R4 ;  /* 0x0004000402007388 */ /* 0x0001e20000000c00 */
[----:B------:R-:W-:-:S02]  /*15840*/  PRMT R41, R41, 0x3340, R0 ;  /* 0x0000334029297816 */ /* 0x000fc40000000000 */
[----:B--2---:R-:W-:Y:S02]  /*15850*/  LOP3.LUT R133, R133, 0x7f, RZ, 0xc0, !PT ;  /* 0x0000007f85857812 */ /* 0x004fe400078ec0ff */
[----:B------:R-:W-:Y:S02]  /*15860*/  PRMT R33, R24, 0x5410, R33 ;  /* 0x0000541018217816 */ /* 0x000fe40000000021 */
[----:B------:R-:W-:Y:S02]  /*15870*/  PRMT R17, R17, 0x5410, R22 ;  /* 0x0000541011117816 */ /* 0x000fe40000000016 */
[----:B------:R-:W-:Y:S02]  /*15880*/  PRMT R24, R38, 0x5410, R41 ;  /* 0x0000541026187816 */ /* 0x000fe40000000029 */
[----:B------:R-:W-:Y:S01]  /*15890*/  LOP3.LUT R42, R42, 0xffff, RZ, 0xc0, !PT ;  /* 0x0000ffff2a2a7812 */ /* 0x000fe200078ec0ff */
[----:B------:R-:W2:Y:S01]  /*158a0*/  LDL.LU R41, [R1+0x2c8] ;  /* 0x0002c80001297983 */ /* 0x000ea20000300800 */
[----:B------:R-:W-:-:S02]  /*158b0*/  LOP3.LUT R50, R50, 0xffff, RZ, 0xc0, !PT ;  /* 0x0000ffff32327812 */ /* 0x000fc400078ec0ff */
[----:B------:R-:W-:Y:S01]  /*158c0*/  LEA R38, R133, UR13, 0x4 ;  /* 0x0000000d85267c11 */ /* 0x000fe2000f8e20ff */
[----:B------:R-:W3:Y:S01]  /*158d0*/  LDL.LU R47, [R1+0x224] ;  /* 0x00022400012f7983 */ /* 0x000ee20000300800 */
[----:B------:R-:W-:Y:S02]  /*158e0*/  PRMT R12, R17, 0x5210, R42 ;  /* 0x00005210110c7816 */ /* 0x000fe4000000002a */
[----:B0-----:R-:W-:Y:S01]  /*158f0*/  PRMT R5, R11, 0x4210, R50 ;  /* 0x000042100b057816 */ /* 0x001fe20000000032 */
[----:B------:R-:W-:Y:S01]  /*15900*/  BAR.SYNC.DEFER_BLOCKING 0x0 ;  /* 0x0000000000007b1d */ /* 0x000fe20000010000 */
[----:B------:R-:W-:Y:S02]  /*15910*/  SHF.R.U32.HI R64, RZ, 0x8, R64 ;  /* 0x00000008ff407819 */ /* 0x000fe40000011640 */
[----:B------:R-:W-:Y:S02]  /*15920*/  LOP3.LUT R58, R58, 0xffff, RZ, 0xc0, !PT ;  /* 0x0000ffff3a3a7812 */ /* 0x000fe400078ec0ff */
[----:B------:R-:W-:-:S02]  /*15930*/  LOP3.LUT R39, R64, 0xffff, RZ, 0xc0, !PT ;  /* 0x0000ffff40277812 */ /* 0x000fc400078ec0ff */
[----:B------:R-:W-:Y:S02]  /*15940*/  LOP3.LUT R66, R66, 0xffff, RZ, 0xc0, !PT ;  /* 0x0000ffff42427812 */ /* 0x000fe400078ec0ff */
[----:B------:R-:W-:Y:S02]  /*15950*/  PRMT R39, R39, 0x3340, R0 ;  /* 0x0000334027277816 */ /* 0x000fe40000000000 */
[----:B------:R-:W-:Y:S02]  /*15960*/  PRMT R4, R13, 0x4210, R42 ;  /* 0x000042100d047816 */ /* 0x000fe4000000002a */
[----:B------:R-:W-:Y:S02]  /*15970*/  PRMT R39, R36, 0x5410, R39 ;  /* 0x0000541024277816 */ /* 0x000fe40000000027 */
[----:B------:R-:W-:Y:S02]  /*15980*/  PRMT R13, R33, 0x5210, R50 ;  /* 0x00005210210d7816 */ /* 0x000fe40000000032 */
[----:B------:R-:W-:-:S02]  /*15990*/  PRMT R6, R35, 0x4210, R58 ;  /* 0x0000421023067816 */ /* 0x000fc4000000003a */
[----:B------:R-:W-:Y:S02]  /*159a0*/  PRMT R14, R37, 0x5210, R58 ;  /* 0x00005210250e7816 */ /* 0x000fe4000000003a */
[----:B------:R-:W-:Y:S02]  /*159b0*/  SHF.R.U32.HI R45, RZ, 0x8, R45 ;  /* 0x00000008ff2d7819 */ /* 0x000fe4000001162d */
[----:B------:R-:W-:Y:S01]  /*159c0*/  SHF.R.U32.HI R80, RZ, 0x8, R80 ;  /* 0x00000008ff507819 */ /* 0x000fe20000011650 */
[----:B------:R-:W0:Y:S01]  /*159d0*/  LDS.128 R16, [R38] ;  /* 0x0000000026107984 */ /* 0x000e220000000c00 */
[----:B------:R-:W-:Y:S02]  /*159e0*/  SHF.R.U32.HI R84, RZ, 0x8, R84 ;  /* 0x00000008ff547819 */ /* 0x000fe40000011654 */
[----:B------:R-:W-:Y:S01]  /*159f0*/  SHF.R.U32.HI R88, RZ, 0x8, R88 ;  /* 0x00000008ff587819 */ /* 0x000fe20000011658 */
[----:B------:R-:W-:Y:S01]  /*15a00*/  LDS.128 R8, [R38+0x800] ;  /* 0x0008000026087984 */ /* 0x000fe20000000c00 */
[----:B------:R-:W-:-:S02]  /*15a10*/  PRMT R7, R25, 0x4210, R66 ;  /* 0x0000421019077816 */ /* 0x000fc40000000042 */
[----:B------:R-:W-:Y:S01]  /*15a20*/  PRMT R15, R39, 0x5210, R66 ;  /* 0x00005210270f7816 */ /* 0x000fe20000000042 */
[----:B------:R-:W-:Y:S01]  /*15a30*/  BAR.SYNC.DEFER_BLOCKING 0x0 ;  /* 0x0000000000007b1d */ /* 0x000fe20000010000 */
[----:B------:R-:W-:Y:S02]  /*15a40*/  LOP3.LUT R44, R45, 0xffff, RZ, 0xc0, !PT ;  /* 0x0000ffff2d2c7812 */ /* 0x000fe400078ec0ff */
[----:B------:R-:W-:Y:S02]  /*15a50*/  LOP3.LUT R43, R80, 0xffff, RZ, 0xc0, !PT ;  /* 0x0000ffff502b7812 */ /* 0x000fe400078ec0ff */
[----:B------:R-:W-:-:S03]  /*15a60*/  LOP3.LUT R65, R84, 0xffff, RZ, 0xc0, !PT ;  /* 0x0000ffff54417812 */ /* 0x000fc600078ec0ff */
[----:B------:R-:W0:Y:S01]  /*15a70*/  LDC R39, c[0x0][0x3b8] ;  /* 0x0000ee00ff277b82 */ /* 0x000e220000000800 */
[----:B------:R-:W-:Y:S02]  /*15a80*/  LOP3.LUT R45, R88, 0xffff, RZ, 0xc0, !PT ;  /* 0x0000ffff582d7812 */ /* 0x000fe400078ec0ff */
[----:B------:R-:W-:Y:S02]  /*15a90*/  F2FP.SATFINITE.E4M3.F32.PACK_AB_MERGE_C R74, R75, R74, RZ ;  /* 0x0000004a4b4a723e */ /* 0x000fe400048070ff */
[----:B------:R-:W-:Y:S02]  /*15aa0*/  F2FP.SATFINITE.E4M3.F32.PACK_AB_MERGE_C R90, R91, R90, RZ ;  /* 0x0000005a5b5a723e */ /* 0x000fe400048070ff */
[----:B------:R-:W-:Y:S02]  /*15ab0*/  F2FP.SATFINITE.E4M3.F32.PACK_AB_MERGE_C R82, R83, R82, RZ ;  /* 0x000000525352723e */ /* 0x000fe400048070ff */
[----:B------:R-:W-:Y:S02]  /*15ac0*/  F2FP.SATFINITE.E4M3.F32.PACK_AB_MERGE_C R98, R99, R98, RZ ;  /* 0x000000626362723e */ /* 0x000fe400048070ff */
[----:B------:R-:W-:-:S02]  /*15ad0*/  PRMT R43, R43, 0x3340, R0 ;  /* 0x000033402b2b7816 */ /* 0x000fc40000000000 */
[----:B------:R-:W-:Y:S02]  /*15ae0*/  PRMT R44, R65, 0x3340, R44 ;  /* 0x00003340412c7816 */ /* 0x000fe4000000002c */
[----:B------:R-:W-:Y:S02]  /*15af0*/  PRMT R45, R45, 0x3340, R0 ;  /* 0x000033402d2d7816 */ /* 0x000fe40000000000 */
[----:B------:R-:W-:Y:S01]  /*15b00*/  PRMT R49, R49, 0x5410, R46 ;  /* 0x0000541031317816 */ /* 0x000fe2000000002e */
[----:B------:R-:W-:Y:S01]  /*15b10*/  STS.128 [R2], R4 ;  /* 0x0000000402007388 */ /* 0x000fe20000000c00 */
[----:B------:R-:W-:Y:S02]  /*15b20*/  SHF.R.U32.HI R116, RZ, 0x8, R116 ;  /* 0x00000008ff747819 */ /* 0x000fe40000011674 */
[----:B------:R-:W-:Y:S01]  /*15b30*/  SHF.R.U32.HI R53, RZ, 0x8, R53 ;  /* 0x00000008ff357819 */ /* 0x000fe20000011635 */
[----:B------:R-:W-:Y:S01]  /*15b40*/  STS.128 [R2+0x400], R12 ;  /* 0x0004000c02007388 */ /* 0x000fe20000000c00 */
[----:B------:R-:W-:-:S02]  /*15b50*/  LOP3.LUT R25, R74, 0xffff, RZ, 0xc0, !PT ;  /* 0x0000ffff4a197812 */ /* 0x000fc400078ec0ff */
[----:B------:R-:W-:Y:S01]  /*15b60*/  LOP3.LUT R90, R90, 0xffff, RZ, 0xc0, !PT ;  /* 0x0000ffff5a5a7812 */ /* 0x000fe200078ec0ff */
[----:B------:R-:W-:Y:S01]  /*15b70*/  BAR.SYNC.DEFER_BLOCKING 0x0 ;  /* 0x0000000000007b1d */ /* 0x000fe20000010000 */
[----:B------:R-:W-:Y:S02]  /*15b80*/  PRMT R43, R40, 0x5410, R43 ;  /* 0x00005410282b7816 */ /* 0x000fe4000000002b */
[----:B------:R-:W-:Y:S02]  /*15b90*/  PRMT R45, R44, 0x5410, R45 ;  /* 0x000054102c2d7816 */ /* 0x000fe4000000002d */
[----:B------:R-:W-:Y:S02]  /*15ba0*/  LOP3.LUT R82, R82, 0xffff, RZ, 0xc0, !PT ;  /* 0x0000ffff52527812 */ /* 0x000fe400078ec0ff */
[----:B------:R-:W-:Y:S01]  /*15bb0*/  LOP3.LUT R98, R98, 0xffff, RZ, 0xc0, !PT ;  /* 0x0000ffff62627812 */ /* 0x000fe200078ec0ff */
[----:B------:R-:W4:Y:S01]  /*15bc0*/  LDL.LU R46, [R1+0x2c4] ;  /* 0x0002c400012e7983 */ /* 0x000f220000300800 */
[----:B------:R-:W-:-:S02]  /*15bd0*/  SHF.R.U32.HI R55, RZ, 0x8, R55 ;  /* 0x00000008ff377819 */ /* 0x000fc40000011637 */
[----:B------:R-:W-:Y:S01]  /*15be0*/  F2FP.SATFINITE.E4M3.F32.PACK_AB_MERGE_C R106, R107, R106, RZ ;  /* 0x0000006a6b6a723e */ /* 0x000fe200048070ff */
[----:B------:R-:W4:Y:S01]  /*15bf0*/  LDL.LU R42, [R1+0x2c0] ;  /* 0x0002c000012a7983 */ /* 0x000f220000300800 */
[----:B------:R-:W-:Y:S02]  /*15c00*/  LOP3.LUT R116, R116, 0xffff, RZ, 0xc0, !PT ;  /* 0x0000ffff74747812 */ /* 0x000fe400078ec0ff */
[----:B------:R-:W-:Y:S02]  /*15c10*/  LOP3.LUT R53, R53, 0xffff, RZ, 0xc0, !PT ;  /* 0x0000ffff35357812 */ /* 0x000fe400078ec0ff */
[----:B------:R-:W-:Y:S02]  /*15c20*/  F2FP.SATFINITE.E4M3.F32.PACK_AB_MERGE_C R114, R115, R114, RZ ;  /* 0x000000727372723e */ /* 0x000fe400048070ff */
[----:B------:R-:W-:Y:S02]  /*15c30*/  F2FP.SATFINITE.E4M3.F32.PACK_AB_MERGE_C R122, R123, R122, RZ ;  /* 0x0000007a7b7a723e */ /* 0x000fe400048070ff */
[----:B------:R-:W-:-:S02]  /*15c40*/  F2FP.SATFINITE.E4M3.F32.PACK_AB_MERGE_C R130, R131, R130, RZ ;  /* 0x000000828382723e */ /* 0x000fc400048070ff */
[----:B------:R-:W-:Y:S01]  /*15c50*/  PRMT R108, R108, 0x5410, R51 ;  /* 0x000054106c6c7816 */ /* 0x000fe20000000033 */
[----:B------:R-:W0:Y:S01]  /*15c60*/  LDS.128 R12, [R38] ;  /* 0x00000000260c7984 */ /* 0x000e220000000c00 */
[----:B------:R-:W-:Y:S02]  /*15c70*/  SHF.R.U32.HI R104, RZ, 0x8, R104 ;  /* 0x00000008ff687819 */ /* 0x000fe40000011668 */
[----:B------:R-:W-:Y:S01]  /*15c80*/  SHF.R.U32.HI R124, RZ, 0x8, R124 ;  /* 0x00000008ff7c7819 */ /* 0x000fe2000001167c */
[----:B------:R-:W-:Y:S01]  /*15c90*/  LDS.128 R4, [R38+0x800] ;  /* 0x0008000026047984 */ /* 0x000fe20000000c00 */
[--C-:B------:R-:W-:Y:S02]  /*15ca0*/  PRMT R20, R20, 0x4210, R25.reuse ;  /* 0x0000421014147816 */ /* 0x100fe40000000019 */
[----:B------:R-:W-:Y:S02]  /*15cb0*/  PRMT R24, R24, 0x5210, R25 ;  /* 0x0000521018187816 */ /* 0x000fe40000000019 */
[----:B------:R-:W-:-:S02]  /*15cc0*/  PRMT R22, R27, 0x4210, R90 ;  /* 0x000042101b167816 */ /* 0x000fc4000000005a */
[--C-:B------:R-:W-:Y:S02]  /*15cd0*/  PRMT R21, R21, 0x4210, R82.reuse ;  /* 0x0000421015157816 */ /* 0x100fe40000000052 */
[----:B------:R-:W-:Y:S02]  /*15ce0*/  PRMT R25, R43, 0x5210, R82 ;  /* 0x000052102b197816 */ /* 0x000fe40000000052 */
[----:B------:R-:W-:Y:S02]  /*15cf0*/  PRMT R26, R45, 0x5210, R90 ;  /* 0x000052102d1a7816 */ /* 0x000fe4000000005a */
[--C-:B------:R-:W-:Y:S01]  /*15d00*/  PRMT R23, R23, 0x4210, R98.reuse ;  /* 0x0000421017177816 */ /* 0x100fe20000000062 */
[----:B------:R-:W-:Y:S01]  /*15d10*/  BAR.SYNC.DEFER_BLOCKING 0x0 ;  /* 0x0000000000007b1d */ /* 0x000fe20000010000 */
[----:B------:R-:W-:Y:S02]  /*15d20*/  PRMT R27, R49, 0x5210, R98 ;  /* 0x00005210311b7816 */ /* 0x000fe40000000062 */
[----:B------:R-:W-:-:S02]  /*15d30*/  LOP3.LUT R55, R55, 0xffff, RZ, 0xc0, !PT ;  /* 0x0000ffff37377812 */ /* 0x000fc400078ec0ff */
[----:B------:R-:W-:Y:S02]  /*15d40*/  LOP3.LUT R106, R106, 0xffff, RZ, 0xc0, !PT ;  /* 0x0000ffff6a6a7812 */ /* 0x000fe400078ec0ff */
[----:B------:R-:W-:Y:S02]  /*15d50*/  PRMT R116, R116, 0x3340, R53 ;  /* 0x0000334074747816 */ /* 0x000fe40000000035 */
[----:B------:R-:W-:Y:S02]  /*15d60*/  PRMT R55, R55, 0x3340, R0 ;  /* 0x0000334037377816 */ /* 0x000fe40000000000 */
[----:B------:R-:W-:Y:S02]  /*15d70*/  LOP3.LUT R31, R114, 0xffff, RZ, 0xc0, !PT ;  /* 0x0000ffff721f7812 */ /* 0x000fe400078ec0ff */
[----:B------:R-:W-:Y:S02]  /*15d80*/  LOP3.LUT R130, R130, 0xffff, RZ, 0xc0, !PT ;  /* 0x0000ffff82827812 */ /* 0x000fe400078ec0ff */
[----:B------:R-:W-:-:S02]  /*15d90*/  PRMT R116, R116, 0x5410, R55 ;  /* 0x0000541074747816 */ /* 0x000fc40000000037 */
[----:B------:R-:W-:Y:S02]  /*15da0*/  SHF.R.U32.HI R57, RZ, 0x8, R57 ;  /* 0x00000008ff397819 */ /* 0x000fe40000011639 */
[----:B------:R-:W-:Y:S02]  /*15db0*/  SHF.R.U32.HI R59, RZ, 0x8, R59 ;  /* 0x00000008ff3b7819 */ /* 0x000fe4000001163b */
[----:B------:R-:W-:Y:S02]  /*15dc0*/  LOP3.LUT R65, R104, 0xffff, RZ, 0xc0, !PT ;  /* 0x0000ffff68417812 */ /* 0x000fe400078ec0ff */
[----:B------:R-:W-:Y:S01]  /*15dd0*/  LOP3.LUT R124, R124, 0xffff, RZ, 0xc0, !PT ;  /* 0x0000ffff7c7c7812 */ /* 0x000fe200078ec0ff */
[----:B------:R0:W-:Y:S01]  /*15de0*/  STS.128 [R2], R20 ;  /* 0x0000001402007388 */ /* 0x0001e20000000c00 */
[----:B------:R-:W-:Y:S02]  /*15df0*/  LOP3.LUT R57, R57, 0xffff, RZ, 0xc0, !PT ;  /* 0x0000ffff39397812 */ /* 0x000fe400078ec0ff */
[----:B------:R-:W-:Y:S01]  /*15e00*/  LOP3.LUT R59, R59, 0xffff, RZ, 0xc0, !PT ;  /* 0x0000ffff3b3b7812 */ /* 0x000fe200078ec0ff */
[----:B------:R1:W-:Y:S01]  /*15e10*/  STS.128 [R2+0x400], R24 ;  /* 0x0004001802007388 */ /* 0x0003e20000000c00 */
[----:B------:R-:W-:-:S02]  /*15e20*/  PRMT R65, R65, 0x3340, R0 ;  /* 0x0000334041417816 */ /* 0x000fc40000000000 */
[----:B-----5:R-:W-:Y:S02]  /*15e30*/  ISETP.LT.AND P3, PT, R32, UR11, !P0 ;  /* 0x0000000b20007c0c */ /* 0x020fe4000c761270 */
[----:B------:R-:W-:Y:S02]  /*15e40*/  PRMT R124, R124, 0x3340, R57 ;  /* 0x000033407c7c7816 */ /* 0x000fe40000000039 */
[----:B------:R-:W-:Y:S02]  /*15e50*/  PRMT R59, R59, 0x3340, R0 ;  /* 0x000033403b3b7816 */ /* 0x000fe40000000000 */
[----:B------:R-:W-:Y:S02]  /*15e60*/  PRMT R65, R48, 0x5410, R65 ;  /* 0x0000541030417816 */ /* 0x000fe40000000041 */
[----:B------:R-:W-:Y:S02]  /*15e70*/  PRMT R59, R124, 0x5410, R59 ;  /* 0x000054107c3b7816 */ /* 0x000fe4000000003b */
[----:B0-----:R-:W-:-:S02]  /*15e80*/  PRMT R20, R29, 0x4210, R106 ;  /* 0x000042101d147816 */ /* 0x001fc4000000006a */
[----:B------:R-:W-:Y:S02]  /*15e90*/  LOP3.LUT R29, R122, 0xffff, RZ, 0xc0, !PT ;  /* 0x0000ffff7a1d7812 */ /* 0x000fe400078ec0ff */
[----:B------:R-:W-:Y:S01]  /*15ea0*/  PRMT R23, R3, 0x4210, R130 ;  /* 0x0000421003177816 */ /* 0x000fe20000000082 */
[----:B------:R-:W-:Y:S01]  /*15eb0*/  IMAD R3, R32, R39, RZ ;  /* 0x0000002720037224 */ /* 0x000fe200078e02ff */
[----:B------:R-:W-:Y:S01]  /*15ec0*/  BAR.SYNC.DEFER_BLOCKING 0x0 ;  /* 0x0000000000007b1d */ /* 0x000fe20000010000 */
[--C-:B------:R-:W-:Y:S02]  /*15ed0*/  PRMT R21, R28, 0x4210, R31.reuse ;  /* 0x000042101c157816 */ /* 0x100fe4000000001f */
[----:B-1----:R-:W-:Y:S02]  /*15ee0*/  PRMT R25, R108, 0x5210, R31 ;  /* 0x000052106c197816 */ /* 0x002fe4000000001f */
[--C-:B------:R-:W-:Y:S02]  /*15ef0*/  PRMT R22, R30, 0x4210, R29.reuse ;  /* 0x000042101e167816 */ /* 0x100fe4000000001d */
[----:B------:R-:W-:-:S02]  /*15f00*/  PRMT R26, R116, 0x5210, R29 ;  /* 0x00005210741a7816 */ /* 0x000fc4000000001d */
[----:B------:R-:W0:Y:S04]  /*15f10*/  LDS.128 R28, [R38] ;  /* 0x00000000261c7984 */ /* 0x000e280000000c00 */
[----:B------:R-:W-:Y:S01]  /*15f20*/  LDS.128 R32, [R38+0x800] ;  /* 0x0008000026207984 */ /* 0x000fe20000000c00 */
[----:B------:R-:W-:Y:S01]  /*15f30*/  BAR.SYNC.DEFER_BLOCKING 0x0 ;  /* 0x0000000000007b1d */ /* 0x000fe20000010000 */
[----:B------:R-:W-:Y:S02]  /*15f40*/  PRMT R24, R65, 0x5210, R106 ;  /* 0x0000521041187816 */ /* 0x000fe4000000006a */
[----:B------:R-:W-:-:S05]  /*15f50*/  PRMT R27, R59, 0x5210, R130 ;  /* 0x000052103b1b7816 */ /* 0x000fca0000000082 */
[----:B------:R1:W-:Y:S04]  /*15f60*/  STS.128 [R2+0x400], R24 ;  /* 0x0004001802007388 */ /* 0x0003e80000000c00 */
[----:B------:R5:W-:Y:S04]  /*15f70*/  STS.128 [R2], R20 ;  /* 0x0000001402007388 */ /* 0x000be80000000c00 */
[----:B-1----:R-:W4:Y:S04]  /*15f80*/  LDL.LU R24, [R1+0x2bc] ;  /* 0x0002bc0001187983 */ /* 0x002f280000300800 */
[----:B------:R-:W4:Y:S04]  /*15f90*/  LDL.LU R44, [R1+0x220] ;  /* 0x00022000012c7983 */ /* 0x000f280000300800 */
[----:B-----5:R-:W5:Y:S01]  /*15fa0*/  LDL.LU R22, [R1+0x2b8] ;  /* 0x0002b80001167983 */ /* 0x020f620000300800 */
[----:B------:R-:W-:Y:S01]  /*15fb0*/  IMAD R40, R132, UR4, RZ ;  /* 0x0000000484287c24 */ /* 0x000fe2000f8e02ff */
[C---:B------:R-:W-:Y:S01]  /*15fc0*/  ISETP.LT.AND P4, PT, R0.reuse, UR11, !P0 ;  /* 0x0000000b00007c0c */ /* 0x040fe2000c781270 */
[----:B------:R-:W-:Y:S01]  /*15fd0*/  IMAD R37, R0, R39, RZ ;  /* 0x0000002700257224 */ /* 0x000fe200078e02ff */
[----:B------:R-:W-:Y:S01]  /*15fe0*/  PRMT R45, R16, 0x7770, RZ ;  /* 0x00007770102d7816 */ /* 0x000fe200000000ff */
[----:B------:R-:W5:Y:S01]  /*15ff0*/  LDL.LU R26, [R1+0x2b4] ;  /* 0x0002b400011a7983 */ /* 0x000f620000300800 */
[----:B------:R-:W-:Y:S01]  /*16000*/  BAR.SYNC.DEFER_BLOCKING 0x0 ;  /* 0x0000000000007b1d */ /* 0x000fe20000010000 */
[----:B------:R-:W-:-:S04]  /*16010*/  IADD3 R0, P1, PT, R40, UR8, RZ ;  /* 0x0000000828007c10 */ /* 0x000fc8000ff3e0ff */
[----:B------:R-:W-:Y:S01]  /*16020*/  LEA.HI.X.SX32 R40, R40, UR9, 0x1, P1 ;  /* 0x0000000928287c11 */ /* 0x000fe200088f0eff */
[----:B------:R-:W1:Y:S01]  /*16030*/  LDCU UR4, c[0x0][0x39c] ;  /* 0x00007380ff0477ac */ /* 0x000e620008000800 */
[-C--:B------:R-:W-:Y:S02]  /*16040*/  IADD3 R36, P1, PT, R37, R0.reuse, RZ ;  /* 0x0000000025247210 */ /* 0x080fe40007f3e0ff */
[----:B------:R-:W-:Y:S01]  /*16050*/  IADD3 R2, P5, PT, R3, R0, RZ ;  /* 0x0000000003027210 */ /* 0x000fe20007fbe0ff */
[----:B------:R-:W0:Y:S01]  /*16060*/  LDCU UR8, c[0x0][0x39c] ;  /* 0x00007380ff0877ac */ /* 0x000e220008000800 */
[-C--:B------:R-:W-:Y:S02]  /*16070*/  LEA.HI.X.SX32 R37, R37, R40.reuse, 0x1, P1 ;  /* 0x0000002825257211 */ /* 0x080fe400008f0eff */
[----:B------:R-:W-:Y:S02]  /*16080*/  LEA.HI.X.SX32 R3, R3, R40, 0x1, P5 ;  /* 0x0000002803037211 */ /* 0x000fe400028f0eff */
[----:B------:R-:W-:Y:S01]  /*16090*/  PRMT R43, R16, 0x7771, RZ ;  /* 0x00007771102b7816 */ /* 0x000fe200000000ff */
[----:B------:R-:W-:Y:S04]  /*160a0*/  @P4 STG.E.U8 desc[UR26][R36.64], R45 ;  /* 0x0000002d24004986 */ /* 0x000fe8000c10111a */
[----:B------:R0:W-:Y:S01]  /*160b0*/  @P3 STG.E.U8 desc[UR26][R2.64], R43 ;  /* 0x0000002b02003986 */ /* 0x0001e2000c10111a */
[----:B------:R-:W-:-:S02]  /*160c0*/  PRMT R27, R17, 0x7770, RZ ;  /* 0x00007770111b7816 */ /* 0x000fc400000000ff */
[C---:B--2---:R-:W-:Y:S01]  /*160d0*/  ISETP.LT.AND P1, PT, R41.reuse, UR11, !P0 ;  /* 0x0000000b29007c0c */ /* 0x044fe2000c721270 */
[-C--:B------:R-:W-:Y:S02]  /*160e0*/  IMAD R41, R41, R39.reuse, RZ ;  /* 0x0000002729297224 */ /* 0x080fe400078e02ff */
[----:B---3--:R-:W-:-:S03]  /*160f0*/  IMAD R23, R47, R39, RZ ;  /* 0x000000272f177224 */ /* 0x008fc600078e02ff */
[----:B------:R-:W-:Y:S02]  /*16100*/  IADD3 R20, P4, PT, R41, R0, RZ ;  /* 0x0000000029147210 */ /* 0x000fe40007f9e0ff */
[----:B------:R-:W-:Y:S02]  /*16110*/  ISETP.LT.AND P3, PT, R47, UR11, !P0 ;  /* 0x0000000b2f007c0c */ /* 0x000fe4000c761270 */
[----:B------:R-:W-:Y:S02]  /*16120*/  LEA.HI.X.SX32 R21, R41, R40, 0x1, P4 ;  /* 0x0000002829157211 */ /* 0x000fe400020f0eff */
[C---:B------:R-:W-:Y:S02]  /*16130*/  PRMT R41, R16.reuse, 0x7772, RZ ;  /* 0x0000777210297816 */ /* 0x040fe400000000ff */
[C---:B0-----:R-:W-:Y:S02]  /*16140*/  IADD3 R2, P5, PT, R23.reuse, R0, RZ ;  /* 0x0000000017027210 */ /* 0x041fe40007fbe0ff */
[----:B------:R-:W-:Y:S01]  /*16150*/  PRMT R37, R16, 0x7773, RZ ;  /* 0x0000777310257816 */ /* 0x000fe200000000ff */
[----:B------:R0:W-:Y:S01]  /*16160*/  @P1 STG.E.U8 desc[UR26][R20.64], R41 ;  /* 0x0000002914001986 */ /* 0x0001e2000c10111a */
[----:B------:R-:W-:-:S05]  /*16170*/  LEA.HI.X.SX32 R3, R23, R40, 0x1, P5 ;  /* 0x0000002817037211 */ /* 0x000fca00028f0eff */
[----:B------:R2:W-:Y:S01]  /*16180*/  @P3 STG.E.U8 desc[UR26][R2.64], R37 ;  /* 0x0000002502003986 */ /* 0x0005e2000c10111a */
[----:B0-----:R-:W-:Y:S01]  /*16190*/  PRMT R41, R17, 0x7771, RZ ;  /* 0x0000777111297816 */ /* 0x001fe200000000ff */
[CC--:B----4-:R-:W-:Y:S01]  /*161a0*/  IMAD R25, R46.reuse, R39.reuse, RZ ;  /* 0x000000272e197224 */ /* 0x0d0fe200078e02ff */
[----:B------:R-:W-:Y:S01]  /*161b0*/  ISETP.LT.AND P4, PT, R46, UR11, !P0 ;  /* 0x0000000b2e007c0c */ /* 0x000fe2000c781270 */
[----:B------:R-:W-:-:S03]  /*161c0*/  IMAD R23, R42, R39, RZ ;  /* 0x000000272a177224 */ /* 0x000fc600078e02ff */
[C---:B------:R-:W-:Y:S02]  /*161d0*/  IADD3 R20, P6, PT, R25.reuse, R0, RZ ;  /* 0x0000000019147210 */ /* 0x040fe40007fde0ff */
[----:B------:R-:W-:Y:S02]  /*161e0*/  ISETP.LT.AND P1, PT, R42, UR11, !P0 ;  /* 0x0000000b2a007c0c */ /* 0x000fe4000c721270 */
[----:B------:R-:W-:Y:S01]  /*161f0*/  LEA.HI.X.SX32 R21, R25, R40, 0x1, P6 ;  /* 0x0000002819157211 */ /* 0x000fe200030f0eff */
[----:B------:R-:W3:Y:S01]  /*16200*/  LDL.LU R42, [R1+0x2b0] ;  /* 0x0002b000012a7983 */ /* 0x000ee20000300800 */
[----:B--2---:R-:W-:-:S03]  /*16210*/  IADD3 R2, P5, PT, R23, R0, RZ ;  /* 0x0000000017027210 */ /* 0x004fc60007fbe0ff */
[----:B------:R0:W-:Y:S01]  /*16220*/  @P4 STG.E.U8 desc[UR26][R20.64], R27 ;  /* 0x0000001b14004986 */ /* 0x0001e2000c10111a */
[----:B------:R-:W-:-:S05]  /*16230*/  LEA.HI.X.SX32 R3, R23, R40, 0x1, P5 ;  /* 0x0000002817037211 */ /* 0x000fca00028f0eff */
[----:B------:R2:W-:Y:S01]  /*16240*/  @P1 STG.E.U8 desc[UR26][R2.64], R41 ;  /* 0x0000002902001986 */ /* 0x0005e2000c10111a */
[CC--:B------:R-:W-:Y:S01]  /*16250*/  IMAD R25, R24.reuse, R39.reuse, RZ ;  /* 0x0000002718197224 */ /* 0x0c0fe200078e02ff */
[----:B------:R-:W-:Y:S02]  /*16260*/  ISETP.LT.AND P3, PT, R24, UR11, !P0 ;  /* 0x0000000b18007c0c */ /* 0x000fe4000c761270 */
[----:B------:R-:W4:Y:S02]  /*16270*/  LDL.LU R24, [R1+0x218] ;  /* 0x0002180001187983 */ /* 0x000f240000300800 */
[C---:B0-----:R-:W-:Y:S02]  /*16280*/  IADD3 R20, P5, PT, R25.reuse, R0, RZ ;  /* 0x0000000019147210 */ /* 0x041fe40007fbe0ff */
[----:B------:R-:W4:Y:S01]  /*16290*/  LDL.LU R43, [R1+0x2ac] ;  /* 0x0002ac00012b7983 */ /* 0x000f220000300800 */
[C---:B-----5:R-:W-:Y:S02]  /*162a0*/  ISETP.LT.AND P1, PT, R22.reuse, UR11, !P0 ;  /* 0x0000000b16007c0c */ /* 0x060fe4000c721270 */
[----:B------:R-:W-:Y:S01]  /*162b0*/  LEA.HI.X.SX32 R21, R25, R40, 0x1, P5 ;  /* 0x0000002819157211 */ /* 0x000fe200028f0eff */
[----:B------:R-:W-:-:S02]  /*162c0*/  IMAD R25, R22, R39, RZ ;  /* 0x0000002716197224 */ /* 0x000fc400078e02ff */
[----:B------:R-:W5:Y:S01]  /*162d0*/  LDL.LU R22, [R1+0x2a0] ;  /* 0x0002a00001167983 */ /* 0x000f620000300800 */
[CC--:B------:R-:W-:Y:S01]  /*162e0*/  IMAD R23, R44.reuse, R39.reuse, RZ ;  /* 0x000000272c177224 */ /* 0x0c0fe200078e02ff */
[----:B------:R-:W-:Y:S02]  /*162f0*/  ISETP.LT.AND P4, PT, R44, UR11, !P0 ;  /* 0x0000000b2c007c0c */ /* 0x000fe4000c781270 */
[----:B------:R-:W-:Y:S01]  /*16300*/  PRMT R37, R17, 0x7772, RZ ;  /* 0x0000777211257816 */ /* 0x000fe200000000ff */
[----:B------:R-:W1:Y:S01]  /*16310*/  LDL.LU R36, [R1+0x374] ;  /* 0x0003740001247983 */ /* 0x000e620000300800 */
[----:B--2---:R-:W-:Y:S02]  /*16320*/  IADD3 R2, P6, PT, R23, R0, RZ ;  /* 0x0000000017027210 */ /* 0x004fe40007fde0ff */
[----:B------:R-:W-:Y:S01]  /*16330*/  PRMT R27, R17, 0x7773, RZ ;  /* 0x00007773111b7816 */ /* 0x000fe200000000ff */
[----:B------:R-:W-:Y:S01]  /*16340*/  @P3 STG.E.U8 desc[UR26][R20.64], R37 ;  /* 0x0000002514003986 */ /* 0x000fe2000c10111a */
[----:B------:R-:W-:Y:S01]  /*16350*/  LEA.HI.X.SX32 R3, R23, R40, 0x1, P6 ;  /* 0x0000002817037211 */ /* 0x000fe200030f0eff */
[C---:B------:R-:W-:Y:S01]  /*16360*/  IMAD R23, R26.reuse, R39, RZ ;  /* 0x000000271a177224 */ /* 0x040fe200078e02ff */
[----:B------:R-:W-:-:S02]  /*16370*/  ISETP.LT.AND P3, PT, R26, UR11, !P0 ;  /* 0x0000000b1a007c0c */ /* 0x000fc4000c761270 */
[C---:B------:R-:W-:Y:S01]  /*16380*/  IADD3 R16, P5, PT, R25.reuse, R0, RZ ;  /* 0x0000000019107210 */ /* 0x040fe20007fbe0ff */
[----:B------:R-:W2:Y:S01]  /*16390*/  LDL.LU R26, [R1+0x29c] ;  /* 0x00029c00011a7983 */ /* 0x000ea20000300800 */
[----:B------:R-:W-:Y:S02]  /*163a0*/  PRMT R41, R18, 0x7770, RZ ;  /* 0x0000777012297816 */ /* 0x000fe400000000ff */
[----:B------:R-:W-:Y:S01]  /*163b0*/  LEA.HI.X.SX32 R17, R25, R40, 0x1, P5 ;  /* 0x0000002819117211 */ /* 0x000fe200028f0eff */
[----:B------:R0:W-:Y:S04]  /*163c0*/  @P4 STG.E.U8 desc[UR26][R2.64], R27 ;  /* 0x0000001b02004986 */ /* 0x0001e8000c10111a */
[----:B------:R3:W-:Y:S01]  /*163d0*/  @P1 STG.E.U8 desc[UR26][R16.64], R41 ;  /* 0x0000002910001986 */ /* 0x0007e2000c10111a */
[----:B0-----:R-:W-:-:S04]  /*163e0*/  IADD3 R2, P1, PT, R23, R0, RZ ;  /* 0x0000000017027210 */ /* 0x001fc80007f3e0ff */
[----:B------:R-:W-:Y:S02]  /*163f0*/  LEA.HI.X.SX32 R3, R23, R40, 0x1, P1 ;  /* 0x0000002817037211 */ /* 0x000fe400008f0eff */
[C---:B---3--:R-:W-:Y:S01]  /*16400*/  ISETP.LT.AND P4, PT, R42.reuse, UR11, !P0 ;  /* 0x0000000b2a007c0c */ /* 0x048fe2000c781270 */
[----:B------:R-:W-:Y:S02]  /*16410*/  IMAD R25, R42, R39, RZ ;  /* 0x000000272a197224 */ /* 0x000fe400078e02ff */
[----:B------:R-:W3:Y:S03]  /*16420*/  LDL.LU R42, [R1+0x214] ;  /* 0x00021400012a7983 */ /* 0x000ee60000300800 */
[----:B------:R-:W-:-:S04]  /*16430*/  IADD3 R16, P5, PT, R25, R0, RZ ;  /* 0x0000000019107210 */ /* 0x000fc80007fbe0ff */
[----:B------:R-:W-:Y:S02]  /*16440*/  LEA.HI.X.SX32 R17, R25, R40, 0x1, P5 ;  /* 0x0000002819117211 */ /* 0x000fe400028f0eff */
[C---:B----4-:R-:W-:Y:S01]  /*16450*/  ISETP.LT.AND P6, PT, R24.reuse, UR11, !P0 ;  /* 0x0000000b18007c0c */ /* 0x050fe2000c7c1270 */
[-C--:B------:R-:W-:Y:S02]  /*16460*/  IMAD R21, R24, R39.reuse, RZ ;  /* 0x0000002718157224 */ /* 0x080fe400078e02ff */
[----:B------:R-:W4:Y:S01]  /*16470*/  LDL.LU R24, [R1+0x298] ;  /* 0x0002980001187983 */ /* 0x000f220000300800 */
[C---:B-----5:R-:W-:Y:S01]  /*16480*/  ISETP.LT.AND P1, PT, R22.reuse, UR11, !P0 ;  /* 0x0000000b16007c0c */ /* 0x060fe2000c721270 */
[----:B------:R-:W-:Y:S02]  /*16490*/  IMAD R25, R22, R39, RZ ;  /* 0x0000002716197224 */ /* 0x000fe400078e02ff */
[----:B------:R-:W5:Y:S01]  /*164a0*/  LDL.LU R22, [R1+0x294] ;  /* 0x0002940001167983 */ /* 0x000f620000300800 */
[----:B------:R-:W-:-:S02]  /*164b0*/  PRMT R37, R18, 0x7771, RZ ;  /* 0x0000777112257816 */ /* 0x000fc400000000ff */
[C---:B------:R-:W-:Y:S01]  /*164c0*/  PRMT R27, R18.reuse, 0x7772, RZ ;  /* 0x00007772121b7816 */ /* 0x040fe200000000ff */
[C---:B------:R-:W-:Y:S02]  /*164d0*/  IMAD R23, R43.reuse, R39, RZ ;  /* 0x000000272b177224 */ /* 0x040fe400078e02ff */
[----:B------:R0:W-:Y:S04]  /*164e0*/  @P3 STG.E.U8 desc[UR26][R2.64], R37 ;  /* 0x0000002502003986 */ /* 0x0001e8000c10111a */
[----:B------:R1:W-:Y:S01]  /*164f0*/  @P4 STG.E.U8 desc[UR26][R16.64], R27 ;  /* 0x0000001b10004986 */ /* 0x0003e2000c10111a */
[----:B------:R-:W-:Y:S02]  /*16500*/  ISETP.LT.AND P3, PT, R43, UR11, !P0 ;  /* 0x0000000b2b007c0c */ /* 0x000fe4000c761270 */
[----:B------:R-:W-:-:S02]  /*16510*/  PRMT R43, R18, 0x7773, RZ ;  /* 0x00007773122b7816 */ /* 0x000fc400000000ff */
[----:B0-----:R-:W-:-:S04]  /*16520*/  IADD3 R2, P4, PT, R21, R0, RZ ;  /* 0x0000000015027210 */ /* 0x001fc80007f9e0ff */
[----:B------:R-:W-:Y:S02]  /*16530*/  LEA.HI.X.SX32 R3, R21, R40, 0x1, P4 ;  /* 0x0000002815037211 */ /* 0x000fe400020f0eff */
[C---:B------:R-:W-:Y:S02]  /*16540*/  IADD3 R20, P4, PT, R23.reuse, R0, RZ ;  /* 0x0000000017147210 */ /* 0x040fe40007f9e0ff */
[----:B-1----:R-:W-:Y:S01]  /*16550*/  ISETP.LT.AND P5, PT, R36, UR4, !P0 ;  /* 0x0000000424007c0c */ /* 0x002fe2000c7a1270 */
[----:B------:R0:W-:Y:S01]  /*16560*/  @P6 STG.E.U8 desc[UR26][R2.64], R43 ;  /* 0x0000002b02006986 */ /* 0x0001e2000c10111a */
[----:B------:R-:W-:Y:S01]  /*16570*/  LEA.HI.X.SX32 R21, R23, R40, 0x1, P4 ;  /* 0x0000002817157211 */ /* 0x000fe200020f0eff */
[C---:B--2---:R-:W-:Y:S01]  /*16580*/  IMAD R23, R26.reuse, R39, RZ ;  /* 0x000000271a177224 */ /* 0x044fe200078e02ff */
[C---:B------:R-:W-:Y:S01]  /*16590*/  IADD3 R16, P6, PT, R25.reuse, R0, RZ ;  /* 0x0000000019107210 */ /* 0x040fe20007fde0ff */
[----:B------:R-:W2:Y:S01]  /*165a0*/  LDL.LU R36, [R1+0x290] ;  /* 0x0002900001247983 */ /* 0x000ea20000300800 */
[----:B------:R-:W-:Y:S01]  /*165b0*/  ISETP.LT.AND P4, PT, R26, UR11, !P0 ;  /* 0x0000000b1a007c0c */ /* 0x000fe2000c781270 */
[----:B------:R-:W1:Y:S02]  /*165c0*/  LDCU UR4, c[0x0][0x39c] ;  /* 0x00007380ff0477ac */ /* 0x000e640008000800 */
[----:B------:R-:W2:Y:S01]  /*165d0*/  LDL.LU R26, [R1+0x20c] ;  /* 0x00020c00011a7983 */ /* 0x000ea20000300800 */
[----:B------:R-:W-:-:S02]  /*165e0*/  LEA.HI.X.SX32 R17, R25, R40, 0x1, P6 ;  /* 0x0000002819117211 */ /* 0x000fc400030f0eff */
[C---:B------:R-:W-:Y:S02]  /*165f0*/  PRMT R41, R19.reuse, 0x7770, RZ ;  /* 0x0000777013297816 */ /* 0x040fe400000000ff */
[C---:B------:R-:W-:Y:S02]  /*16600*/  PRMT R27, R19.reuse, 0x7773, RZ ;  /* 0x00007773131b7816 */ /* 0x040fe400000000ff */
[C---:B------:R-:W-:Y:S02]  /*16610*/  PRMT R25, R19.reuse, 0x7772, RZ ;  /* 0x0000777213197816 */ /* 0x040fe400000000ff */
[----:B------:R-:W-:Y:S02]  /*16620*/  PRMT R37, R19, 0x7771, RZ ;  /* 0x0000777113257816 */ /* 0x000fe400000000ff */
[C---:B0-----:R-:W-:Y:S01]  /*16630*/  IADD3 R2, P6, PT, R23.reuse, R0, RZ ;  /* 0x0000000017027210 */ /* 0x041fe20007fde0ff */
[----:B------:R-:W-:Y:S03]  /*16640*/  @P3 STG.E.U8 desc[UR26][R20.64], R41 ;  /* 0x0000002914003986 */ /* 0x000fe6000c10111a */
[----:B------:R-:W-:Y:S01]  /*16650*/  LEA.HI.X.SX32 R3, R23, R40, 0x1, P6 ;  /* 0x0000002817037211 */ /* 0x000fe200030f0eff */
[----:B------:R0:W-:Y:S01]  /*16660*/  @P1 STG.E.U8 desc[UR26][R16.64], R37 ;  /* 0x0000002510001986 */ /* 0x0001e2000c10111a */
[----:B---3--:R-:W-:-:S05]  /*16670*/  IMAD R19, R42, R39, RZ ;  /* 0x000000272a137224 */ /* 0x008fca00078e02ff */
[----:B------:R-:W-:-:S04]  /*16680*/  IADD3 R18, P6, PT, R19, R0, RZ ;  /* 0x0000000013127210 */ /* 0x000fc80007fde0ff */
[----:B------:R-:W-:Y:S02]  /*16690*/  LEA.HI.X.SX32 R19, R19, R40, 0x1, P6 ;  /* 0x0000002813137211 */ /* 0x000fe400030f0eff */
[C---:B----4-:R-:W-:Y:S01]  /*166a0*/  ISETP.LT.AND P1, PT, R24.reuse, UR11, !P0 ;  /* 0x0000000b18007c0c */ /* 0x050fe2000c721270 */
[-C--:B------:R-:W-:Y:S02]  /*166b0*/  IMAD R23, R24, R39.reuse, RZ ;  /* 0x0000002718177224 */ /* 0x080fe400078e02ff */
[----:B------:R-:W3:Y:S01]  /*166c0*/  LDL.LU R24, [R1+0x288] ;  /* 0x0002880001187983 */ /* 0x000ee20000300800 */
[C---:B-----5:R-:W-:Y:S01]  /*166d0*/  ISETP.LT.AND P6, PT, R22.reuse, UR11, !P0 ;  /* 0x0000000b16007c0c */ /* 0x060fe2000c7c1270 */
[----:B0-----:R-:W-:Y:S02]  /*166e0*/  IMAD R17, R22, R39, RZ ;  /* 0x0000002716117224 */ /* 0x001fe400078e02ff */
[----:B------:R-:W4:Y:S01]  /*166f0*/  LDL.LU R22, [R1+0x284] ;  /* 0x0002840001167983 */ /* 0x000f220000300800 */
[----:B------:R-:W-:-:S03]  /*16700*/  ISETP.LT.AND P3, PT, R42, UR11, !P0 ;  /* 0x0000000b2a007c0c */ /* 0x000fc6000c761270 */
[----:B------:R0:W-:Y:S01]  /*16710*/  @P4 STG.E.U8 desc[UR26][R2.64], R25 ;  /* 0x0000001902004986 */ /* 0x0001e2000c10111a */
[C---:B------:R-:W-:Y:S02]  /*16720*/  IADD3 R20, P4, PT, R23.reuse, R0, RZ ;  /* 0x0000000017147210 */ /* 0x040fe40007f9e0ff */
[----:B------:R-:W-:Y:S01]  /*16730*/  PRMT R37, R12, 0x7770, RZ ;  /* 0x000077700c257816 */ /* 0x000fe200000000ff */
[----:B------:R-:W5:Y:S01]  /*16740*/  LDL.LU R42, [R1+0x280] ;  /* 0x00028000012a7983 */ /* 0x000f620000300800 */
[----:B------:R-:W-:-:S05]  /*16750*/  LEA.HI.X.SX32 R21, R23, R40, 0x1, P4 ;  /* 0x0000002817157211 */ /* 0x000fca00020f0eff */
[----:B------:R1:W-:Y:S01]  /*16760*/  @P3 STG.E.U8 desc[UR26][R18.64], R27 ;  /* 0x0000001b12003986 */ /* 0x0003e2000c10111a */
[C---:B0-----:R-:W-:Y:S02]  /*16770*/  IADD3 R2, P3, PT, R17.reuse, R0, RZ ;  /* 0x0000000011027210 */ /* 0x041fe40007f7e0ff */
[----:B------:R-:W-:Y:S01]  /*16780*/  PRMT R41, R12, 0x7771, RZ ;  /* 0x000077710c297816 */ /* 0x000fe200000000ff */
[----:B------:R0:W-:Y:S01]  /*16790*/  @P1 STG.E.U8 desc[UR26][R20.64], R37 ;  /* 0x0000002514001986 */ /* 0x0001e2000c10111a */
[----:B------:R-:W-:Y:S01]  /*167a0*/  LEA.HI.X.SX32 R3, R17, R40, 0x1, P3 ;  /* 0x0000002811037211 */ /* 0x000fe200018f0eff */
[CC--:B--2---:R-:W-:Y:S01]  /*167b0*/  IMAD R23, R36.reuse, R39.reuse, RZ ;  /* 0x0000002724177224 */ /* 0x0c4fe200078e02ff */
[----:B-1----:R-:W-:Y:S01]  /*167c0*/  ISETP.LT.AND P1, PT, R36, UR4, !P0 ;  /* 0x0000000424007c0c */ /* 0x002fe2000c721270 */
[C---:B------:R-:W-:Y:S01]  /*167d0*/  IMAD R25, R26.reuse, R39, RZ ;  /* 0x000000271a197224 */ /* 0x040fe200078e02ff */
[----:B------:R-:W-:Y:S01]  /*167e0*/  ISETP.LT.AND P3, PT, R26, UR5, !P0 ;  /* 0x000000051a007c0c */ /* 0x000fe2000c761270 */
[----:B------:R4:W-:Y:S01]  /*167f0*/  @P6 STG.E.U8 desc[UR26][R2.64], R41 ;  /* 0x0000002902006986 */ /* 0x0009e2000c10111a */
[-C--:B------:R-:W-:Y:S01]  /*16800*/  IADD3 R16, P4, PT, R23, R0.reuse, RZ ;  /* 0x0000000017107210 */ /* 0x080fe20007f9e0ff */
[----:B------:R-:W1:Y:S01]  /*16810*/  LDCU UR4, c[0x0][0x39c] ;  /* 0x00007380ff0477ac */ /* 0x000e620008000800 */
[----:B------:R-:W-:Y:S01]  /*16820*/  IADD3 R18, P6, PT, R25, R0, RZ ;  /* 0x0000000019127210 */ /* 0x000fe20007fde0ff */
[----:B------:R-:W1:Y:S01]  /*16830*/  LDL.LU R26, [R1+0x208] ;  /* 0x00020800011a7983 */ /* 0x000e620000300800 */
[----:B------:R-:W-:Y:S01]  /*16840*/  LEA.HI.X.SX32 R17, R23, R40, 0x1, P4 ;  /* 0x0000002817117211 */ /* 0x000fe200020f0eff */
[----:B------:R-:W2:Y:S02]  /*16850*/  LDCU UR5, c[0x0][0x39c] ;  /* 0x00007380ff0577ac */ /* 0x000ea40008000800 */
[----:B------:R-:W2:Y:S01]  /*16860*/  LDL.LU R36, [R1+0x27c] ;  /* 0x00027c0001247983 */ /* 0x000ea20000300800 */
[----:B0-----:R-:W-:-:S02]  /*16870*/  PRMT R37, R12, 0x7772, RZ ;  /* 0x000077720c257816 */ /* 0x001fc400000000ff */
[----:B------:R-:W-:Y:S02]  /*16880*/  LEA.HI.X.SX32 R19, R25, R40, 0x1, P6 ;  /* 0x0000002819137211 */ /* 0x000fe400030f0eff */
[----:B------:R-:W-:Y:S01]  /*16890*/  PRMT R25, R12, 0x7773, RZ ;  /* 0x000077730c197816 */ /* 0x000fe200000000ff */
[----:B------:R0:W-:Y:S04]  /*168a0*/  @P1 STG.E.U8 desc[UR26][R16.64], R37 ;  /* 0x0000002510001986 */ /* 0x0001e8000c10111a */
[----:B------:R0:W-:Y:S01]  /*168b0*/  @P3 STG.E.U8 desc[UR26][R18.64], R25 ;  /* 0x0000001912003986 */ /* 0x0001e2000c10111a */
[C---:B---3--:R-:W-:Y:S01]  /*168c0*/  ISETP.LT.AND P4, PT, R24.reuse, UR6, !P0 ;  /* 0x0000000618007c0c */ /* 0x048fe2000c781270 */
[-C--:B------:R-:W-:Y:S02]  /*168d0*/  IMAD R21, R24, R39.reuse, RZ ;  /* 0x0000002718157224 */ /* 0x080fe400078e02ff */
[CC--:B----4-:R-:W-:Y:S01]  /*168e0*/  IMAD R3, R22.reuse, R39.reuse, RZ ;  /* 0x0000002716037224 */ /* 0x0d0fe200078e02ff */
[----:B------:R-:W3:Y:S01]  /*168f0*/  LDL.LU R24, [R1+0x2d8] ;  /* 0x0002d80001187983 */ /* 0x000ee20000300800 */
[----:B------:R-:W-:Y:S01]  /*16900*/  ISETP.LT.AND P3, PT, R22, UR7, !P0 ;  /* 0x0000000716007c0c */ /* 0x000fe2000c761270 */
[----:B------:R-:W4:Y:S02]  /*16910*/  LDCU UR7, c[0x0][0x39c] ;  /* 0x00007380ff0777ac */ /* 0x000f240008000800 */
[----:B------:R-:W4:Y:S01]  /*16920*/  LDL.LU R22, [R1+0x278] ;  /* 0x0002780001167983 */ /* 0x000f220000300800 */
[----:B------:R-:W-:Y:S01]  /*16930*/  IADD3 R20, P1, PT, R21, R0, RZ ;  /* 0x0000000015147210 */ /* 0x000fe20007f3e0ff */
[----:B------:R-:W1:Y:S01]  /*16940*/  LDCU UR6, c[0x0][0x39c] ;  /* 0x00007380ff0677ac */ /* 0x000e620008000800 */
[----:B------:R-:W-:Y:S01]  /*16950*/  PRMT R27, R13, 0x7770, RZ ;  /* 0x000077700d1b7816 */ /* 0x000fe200000000ff */
[----:B-----5:R-:W-:Y:S01]  /*16960*/  IMAD R23, R42, R39, RZ ;  /* 0x000000272a177224 */ /* 0x020fe200078e02ff */
[----:B------:R-:W-:-:S02]  /*16970*/  LEA.HI.X.SX32 R21, R21, R40, 0x1, P1 ;  /* 0x0000002815157211 */ /* 0x000fc400008f0eff */
[C---:B------:R-:W-:Y:S02]  /*16980*/  IADD3 R2, P6, PT, R3.reuse, R0, RZ ;  /* 0x0000000003027210 */ /* 0x040fe40007fde0ff */
[----:B------:R-:W-:Y:S01]  /*16990*/  ISETP.LT.AND P1, PT, R42, UR8, !P0 ;  /* 0x000000082a007c0c */ /* 0x000fe2000c721270 */
[----:B------:R5:W-:Y:S01]  /*169a0*/  @P4 STG.E.U8 desc[UR26][R20.64], R27 ;  /* 0x0000001b14004986 */ /* 0x000be2000c10111a */
[----:B------:R-:W-:Y:S02]  /*169b0*/  LEA.HI.X.SX32 R3, R3, R40, 0x1, P6 ;  /* 0x0000002803037211 */ /* 0x000fe400030f0eff */
[----:B0-----:R-:W-:Y:S02]  /*169c0*/  IADD3 R16, P4, PT, R23, R0, RZ ;  /* 0x0000000017107210 */ /* 0x001fe40007f9e0ff */
[----:B------:R-:W-:Y:S02]  /*169d0*/  PRMT R37, R13, 0x7771, RZ ;  /* 0x000077710d257816 */ /* 0x000fe400000000ff */
[----:B------:R-:W-:-:S02]  /*169e0*/  LEA.HI.X.SX32 R17, R23, R40, 0x1, P4 ;  /* 0x0000002817117211 */ /* 0x000fc400020f0eff */
[C---:B------:R-:W-:Y:S01]  /*169f0*/  PRMT R25, R13.reuse, 0x7772, RZ ;  /* 0x000077720d197816 */ /* 0x040fe200000000ff */
[----:B------:R-:W-:Y:S01]  /*16a00*/  @P3 STG.E.U8 desc[UR26][R2.64], R37 ;  /* 0x0000002502003986 */ /* 0x000fe2000c10111a */
[----:B-----5:R-:W-:Y:S02]  /*16a10*/  PRMT R27, R13, 0x7773, RZ ;  /* 0x000077730d1b7816 */ /* 0x020fe400000000ff */
[C---:B-1----:R-:W-:Y:S01]  /*16a20*/  ISETP.LT.AND P6, PT, R26.reuse, UR4, !P0 ;  /* 0x000000041a007c0c */ /* 0x042fe2000c7c1270 */
[-C--:B------:R-:W-:Y:S02]  /*16a30*/  IMAD R19, R26, R39.reuse, RZ ;  /* 0x000000271a137224 */ /* 0x080fe400078e02ff */
[C---:B--2---:R-:W-:Y:S01]  /*16a40*/  IMAD R21, R36.reuse, R39, RZ ;  /* 0x0000002724157224 */ /* 0x044fe200078e02ff */
[----:B------:R-:W2:Y:S01]  /*16a50*/  LDL.LU R26, [R1+0x204] ;  /* 0x00020400011a7983 */ /* 0x000ea20000300800 */
[----:B------:R-:W-:Y:S01]  /*16a60*/  ISETP.LT.AND P3, PT, R36, UR5, !P0 ;  /* 0x0000000524007c0c */ /* 0x000fe2000c761270 */
[----:B------:R-:W0:Y:S02]  /*16a70*/  LDCU UR5, c[0x0][0x39c] ;  /* 0x00007380ff0577ac */ /* 0x000e240008000800 */
[----:B------:R-:W5:Y:S01]  /*16a80*/  LDL.LU R20, [R1+0x274] ;  /* 0x0002740001147983 */ /* 0x000f620000300800 */
[C---:B------:R-:W-:Y:S01]  /*16a90*/  IADD3 R12, P4, PT, R21.reuse, R0, RZ ;  /* 0x00000000150c7210 */ /* 0x040fe20007f9e0ff */
[----:B------:R-:W1:Y:S02]  /*16aa0*/  LDCU UR4, c[0x0][0x39c] ;  /* 0x00007380ff0477ac */ /* 0x000e640008000800 */
[----:B------:R0:W-:Y:S01]  /*16ab0*/  @P1 STG.E.U8 desc[UR26][R16.64], R25 ;  /* 0x0000001910001986 */ /* 0x0001e2000c10111a */
[----:B------:R-:W-:-:S02]  /*16ac0*/  LEA.HI.X.SX32 R13, R21, R40, 0x1, P4 ;  /* 0x00000028150d7211 */ /* 0x000fc400020f0eff */
[C---:B----4-:R-:W-:Y:S01]  /*16ad0*/  ISETP.LT.AND P4, PT, R22.reuse, UR7, !P0 ;  /* 0x0000000716007c0c */ /* 0x050fe2000c781270 */
[-C--:B0-----:R-:W-:Y:S01]  /*16ae0*/  IMAD R17, R22, R39.reuse, RZ ;  /* 0x0000002716117224 */ /* 0x081fe200078e02ff */
[C---:B------:R-:W-:Y:S01]  /*16af0*/  IADD3 R18, P1, PT, R19.reuse, R0, RZ ;  /* 0x0000000013127210 */ /* 0x040fe20007f3e0ff */
[----:B------:R-:W4:Y:S01]  /*16b00*/  LDL.LU R22, [R1+0x2d4] ;  /* 0x0002d40001167983 */ /* 0x000f220000300800 */
[----:B---3--:R-:W-:Y:S01]  /*16b10*/  IMAD R23, R24, R39, RZ ;  /* 0x0000002718177224 */ /* 0x008fe200078e02ff */
[----:B------:R-:W-:Y:S01]  /*16b20*/  PRMT R25, R14, 0x7770, RZ ;  /* 0x000077700e197816 */ /* 0x000fe200000000ff */
[----:B------:R-:W0:Y:S01]  /*16b30*/  LDCU UR7, c[0x0][0x39c] ;  /* 0x00007380ff0777ac */ /* 0x000e220008000800 */
[----:B------:R-:W3:Y:S01]  /*16b40*/  LDL.LU R36, [R1+0x270] ;  /* 0x0002700001247983 */ /* 0x000ee20000300800 */
[----:B------:R-:W-:Y:S02]  /*16b50*/  LEA.HI.X.SX32 R19, R19, R40, 0x1, P1 ;  /* 0x0000002813137211 */ /* 0x000fe400008f0eff */
[----:B------:R-:W-:Y:S01]  /*16b60*/  ISETP.LT.AND P1, PT, R24, UR6, !P0 ;  /* 0x0000000618007c0c */ /* 0x000fe2000c721270 */
[----:B------:R-:W4:Y:S01]  /*16b70*/  LDCU UR6, c[0x0][0x39c] ;  /* 0x00007380ff0677ac */ /* 0x000f220008000800 */
[----:B------:R-:W3:Y:S04]  /*16b80*/  LDL.LU R24, [R1+0x1fc] ;  /* 0x0001fc0001187983 */ /* 0x000ee80000300800 */
[----:B------:R0:W-:Y:S01]  /*16b90*/  @P6 STG.E.U8 desc[UR26][R18.64], R27 ;  /* 0x0000001b12006986 */ /* 0x0001e2000c10111a */
[----:B------:R-:W-:-:S03]  /*16ba0*/  IADD3 R2, P6, PT, R23, R0, RZ ;  /* 0x0000000017027210 */ /* 0x000fc60007fde0ff */
[----:B0-----:R-:W3:Y:S01]  /*16bb0*/  LDL.LU R18, [R1+0x26c] ;  /* 0x00026c0001127983 */ /* 0x001ee20000300800 */
[----:B------:R-:W-:Y:S02]  /*16bc0*/  LEA.HI.X.SX32 R3, R23, R40, 0x1, P6 ;  /* 0x0000002817037211 */ /* 0x000fe400030f0eff */
[----:B------:R-:W-:Y:S01]  /*16bd0*/  PRMT R23, R14, 0x7771, RZ ;  /* 0x000077710e177816 */ /* 0x000fe200000000ff */
[----:B------:R-:W-:Y:S01]  /*16be0*/  @P3 STG.E.U8 desc[UR26][R12.64], R25 ;  /* 0x000000190c003986 */ /* 0x000fe2000c10111a */
[----:B------:R-:W-:-:S03]  /*16bf0*/  IADD3 R16, P3, PT, R17, R0, RZ ;  /* 0x0000000011107210 */ /* 0x000fc60007f7e0ff */
[----:B------:R0:W-:Y:S01]  /*16c00*/  @P1 STG.E.U8 desc[UR26][R2.64], R23 ;  /* 0x0000001702001986 */ /* 0x0001e2000c10111a */
[-C--:B-----5:R-:W-:Y:S01]  /*16c10*/  IMAD R21, R20, R39.reuse, RZ ;  /* 0x0000002714157224 */ /* 0x0a0fe200078e02ff */
[----:B------:R-:W-:Y:S01]  /*16c20*/  LEA.HI.X.SX32 R17, R17, R40, 0x1, P3 ;  /* 0x0000002811117211 */ /* 0x000fe200018f0eff */
[----:B--2---:R-:W-:Y:S01]  /*16c30*/  IMAD R19, R26, R39, RZ ;  /* 0x000000271a137224 */ /* 0x004fe200078e02ff */
[----:B------:R-:W-:Y:S01]  /*16c40*/  ISETP.LT.AND P3, PT, R20, UR5, !P0 ;  /* 0x0000000514007c0c */ /* 0x000fe2000c761270 */
[----:B------:R-:W2:Y:S01]  /*16c50*/  LDCU UR5, c[0x0][0x39c] ;  /* 0x00007380ff0577ac */ /* 0x000ea20008000800 */
[----:B-1----:R-:W-:Y:S01]  /*16c60*/  ISETP.LT.AND P1, PT, R26, UR4, !P0 ;  /* 0x000000041a007c0c */ /* 0x002fe2000c721270 */
[----:B------:R-:W5:Y:S01]  /*16c70*/  LDL.LU R20, [R1+0x244] ;  /* 0x0002440001147983 */ /* 0x000f620000300800 */
[----:B0-----:R-:W-:Y:S01]  /*16c80*/  IADD3 R2, P6, PT, R21, R0, RZ ;  /* 0x0000000015027210 */ /* 0x001fe20007fde0ff */
[----:B------:R-:W0:Y:S01]  /*16c90*/  LDCU UR4, c[0x0][0x39c] ;  /* 0x00007380ff0477ac */ /* 0x000e220008000800 */
[C---:B------:R-:W-:Y:S01]  /*16ca0*/  PRMT R23, R15.reuse, 0x7773, RZ ;  /* 0x000077730f177816 */ /* 0x040fe200000000ff */
[----:B------:R-:W5:Y:S01]  /*16cb0*/  LDL.LU R26, [R1+0x370] ;  /* 0x00037000011a7983 */ /* 0x000f620000300800 */
[----:B------:R-:W-:-:S02]  /*16cc0*/  PRMT R25, R15, 0x7772, RZ ;  /* 0x000077720f197816 */ /* 0x000fc400000000ff */
[C---:B------:R-:W-:Y:S02]  /*16cd0*/  PRMT R27, R15.reuse, 0x7771, RZ ;  /* 0x000077710f1b7816 */ /* 0x040fe400000000ff */
[----:B------:R-:W-:Y:S02]  /*16ce0*/  PRMT R37, R15, 0x7770, RZ ;  /* 0x000077700f257816 */ /* 0x000fe400000000ff */
[----:B------:R-:W-:Y:S02]  /*16cf0*/  LEA.HI.X.SX32 R3, R21, R40, 0x1, P6 ;  /* 0x0000002815037211 */ /* 0x000fe400030f0eff */
[C---:B----4-:R-:W-:Y:S01]  /*16d00*/  ISETP.LT.AND P6, PT, R22.reuse, UR6, !P0 ;  /* 0x0000000616007c0c */ /* 0x050fe2000c7c1270 */
[----:B------:R-:W-:Y:S01]  /*16d10*/  IMAD R15, R22, R39, RZ ;  /* 0x00000027160f7224 */ /* 0x000fe200078e02ff */
[C---:B------:R-:W-:Y:S01]  /*16d20*/  PRMT R43, R14.reuse, 0x7772, RZ ;  /* 0x000077720e2b7816 */ /* 0x040fe200000000ff */
[----:B------:R-:W4:Y:S01]  /*16d30*/  LDL.LU R22, [R1+0x36c] ;  /* 0x00036c0001167983 */ /* 0x000f220000300800 */
[----:B------:R-:W-:Y:S01]  /*16d40*/  PRMT R41, R14, 0x7773, RZ ;  /* 0x000077730e297816 */ /* 0x000fe200000000ff */
[----:B------:R-:W5:Y:S02]  /*16d50*/  LDCU UR6, c[0x0][0x39c] ;  /* 0x00007380ff0677ac */ /* 0x000f640008000800 */
[----:B------:R3:W-:Y:S01]  /*16d60*/  @P4 STG.E.U8 desc[UR26][R16.64], R43 ;  /* 0x0000002b10004986 */ /* 0x0007e2000c10111a */
[----:B------:R-:W-:-:S04]  /*16d70*/  IADD3 R12, P4, PT, R19, R0, RZ ;  /* 0x00000000130c7210 */ /* 0x000fc80007f9e0ff */
[----:B------:R-:W-:-:S05]  /*16d80*/  LEA.HI.X.SX32 R13, R19, R40, 0x1, P4 ;  /* 0x00000028130d7211 */ /* 0x000fca00020f0eff */
[----:B------:R-:W-:Y:S01]  /*16d90*/  @P1 STG.E.U8 desc[UR26][R12.64], R41 ;  /* 0x000000290c001986 */ /* 0x000fe2000c10111a */
[----:B---3--:R-:W-:-:S03]  /*16da0*/  IMAD R17, R36, R39, RZ ;  /* 0x0000002724117224 */ /* 0x008fc600078e02ff */
[----:B------:R1:W-:Y:S01]  /*16db0*/  @P3 STG.E.U8 desc[UR26][R2.64], R37 ;  /* 0x0000002502003986 */ /* 0x0003e2000c10111a */
[-C--:B------:R-:W-:Y:S02]  /*16dc0*/  IADD3 R14, P3, PT, R15, R0.reuse, RZ ;  /* 0x000000000f0e7210 */ /* 0x080fe40007f7e0ff */
[----:B------:R-:W-:Y:S01]  /*16dd0*/  IADD3 R16, P4, PT, R17, R0, RZ ;  /* 0x0000000011107210 */ /* 0x000fe20007f9e0ff */
[-C--:B------:R-:W-:Y:S01]  /*16de0*/  IMAD R19, R24, R39.reuse, RZ ;  /* 0x0000002718137224 */ /* 0x080fe200078e02ff */
[-C--:B------:R-:W-:Y:S01]  /*16df0*/  LEA.HI.X.SX32 R15, R15, R40.reuse, 0x1, P3 ;  /* 0x000000280f0f7211 */ /* 0x080fe200018f0eff */
[----:B------:R-:W-:Y:S01]  /*16e00*/  IMAD R21, R18, R39, RZ ;  /* 0x0000002712157224 */ /* 0x000fe200078e02ff */
[----:B0-----:R-:W-:Y:S01]  /*16e10*/  ISETP.LT.AND P3, PT, R24, UR4, !P0 ;  /* 0x0000000418007c0c */ /* 0x001fe2000c761270 */
[----:B------:R-:W0:Y:S01]  /*16e20*/  LDCU UR4, c[0x0][0x39c] ;  /* 0x00007380ff0477ac */ /* 0x000e220008000800 */
[----:B------:R-:W-:Y:S01]  /*16e30*/  LEA.HI.X.SX32 R17, R17, R40, 0x1, P4 ;  /* 0x0000002811117211 */ /* 0x000fe200020f0eff */
[----:B------:R-:W3:Y:S01]  /*16e40*/  LDL.LU R24, [R1+0x368] ;  /* 0x0003680001187983 */ /* 0x000ee20000300800 */
[----:B--2---:R-:W-:Y:S01]  /*16e50*/  ISETP.LT.AND P4, PT, R18, UR5, !P0 ;  /* 0x0000000512007c0c */ /* 0x004fe2000c781270 */
[----:B------:R-:W4:Y:S02]  /*16e60*/  LDCU UR5, c[0x0][0x39c] ;  /* 0x00007380ff0577ac */ /* 0x000f240008000800 */
[----:B------:R-:W2:Y:S01]  /*16e70*/  LDL.LU R18, [R1+0x364] ;  /* 0x0003640001127983 */ /* 0x000ea20000300800 */
[----:B------:R-:W-:Y:S01]  /*16e80*/  ISETP.LT.AND P1, PT, R36, UR7, !P0 ;  /* 0x0000000724007c0c */ /* 0x000fe2000c721270 */
[----:B------:R-:W0:Y:S02]  /*16e90*/  LDCU UR7, c[0x0][0x39c] ;  /* 0x00007380ff0777ac */ /* 0x000e240008000800 */
[----:B------:R5:W-:Y:S01]  /*16ea0*/  @P6 STG.E.U8 desc[UR26][R14.64], R27 ;  /* 0x0000001b0e006986 */ /* 0x000be2000c10111a */
[----:B-1----:R-:W-:-:S04]  /*16eb0*/  IADD3 R2, P6, PT, R19, R0, RZ ;  /* 0x0000000013027210 */ /* 0x002fc80007fde0ff */
[----:B------:R-:W-:Y:S02]  /*16ec0*/  LEA.HI.X.SX32 R3, R19, R40, 0x1, P6 ;  /* 0x0000002813037211 */ /* 0x000fe400030f0eff */
[----:B------:R-:W-:-:S04]  /*16ed0*/  IADD3 R12, P6, PT, R21, R0, RZ ;  /* 0x00000000150c7210 */ /* 0x000fc80007fde0ff */
[----:B------:R-:W-:Y:S02]  /*16ee0*/  LEA.HI.X.SX32 R13, R21, R40, 0x1, P6 ;  /* 0x00000028150d7211 */ /* 0x000fe400030f0eff */
[----:B-----5:R-:W-:Y:S01]  /*16ef0*/  PRMT R27, R28, 0x7770, RZ ;  /* 0x000077701c1b7816 */ /* 0x020fe200000000ff */
[----:B------:R1:W-:Y:S01]  /*16f00*/  @P1 STG.E.U8 desc[UR26][R16.64], R25 ;  /* 0x0000001910001986 */ /* 0x0003e2000c10111a */
[----:B------:R-:W-:Y:S01]  /*16f10*/  ISETP.LT.AND P1, PT, R20, UR6, !P0 ;  /* 0x0000000614007c0c */ /* 0x000fe2000c721270 */
[C---:B------:R-:W-:Y:S01]  /*16f20*/  IMAD R21, R39.reuse, 0x2, R21 ;  /* 0x0000000227157824 */ /* 0x040fe200078e0215 */
[----:B------:R-:W3:Y:S01]  /*16f30*/  LDCU UR6, c[0x0][0x39c] ;  /* 0x00007380ff0677ac */ /* 0x000ee20008000800 */
[----:B------:R5:W-:Y:S04]  /*16f40*/  @P3 STG.E.U8 desc[UR26][R2.64], R23 ;  /* 0x0000001702003986 */ /* 0x000be8000c10111a */
[----:B------:R-:W3:Y:S04]  /*16f50*/  LDL.LU R20, [R1+0x360] ;  /* 0x0003600001147983 */ /* 0x000ee80000300800 */
[----:B------:R-:W-:Y:S01]  /*16f60*/  @P4 STG.E.U8 desc[UR26][R12.64], R27 ;  /* 0x0000001b0c004986 */ /* 0x000fe2000c10111a */
[----:B----4-:R-:W-:Y:S01]  /*16f70*/  ISETP.LT.AND P4, PT, R22, UR5, !P0 ;  /* 0x0000000516007c0c */ /* 0x010fe2000c781270 */
[----:B-1----:R-:W-:-:S02]  /*16f80*/  IMAD R17, R39, 0x2, R21 ;  /* 0x0000000227117824 */ /* 0x002fc400078e0215 */
[----:B------:R-:W4:Y:S01]  /*16f90*/  LDL.LU R22, [R1+0x1f8] ;  /* 0x0001f80001167983 */ /* 0x000f220000300800 */
[----:B0-----:R-:W-:Y:S01]  /*16fa0*/  ISETP.LT.AND P3, PT, R26, UR4, !P0 ;  /* 0x000000041a007c0c */ /* 0x001fe2000c761270 */
[----:B------:R-:W2:Y:S01]  /*16fb0*/  LDCU UR4, c[0x0][0x39c] ;  /* 0x00007380ff0477ac */ /* 0x000ea20008000800 */
[C---:B------:R-:W-:Y:S02]  /*16fc0*/  IADD3 R14, P6, PT, R21.reuse, R0, RZ ;  /* 0x00000000150e7210 */ /* 0x040fe40007fde0ff */
[C---:B------:R-:W-:Y:S01]  /*16fd0*/  PRMT R25, R28.reuse, 0x7771, RZ ;  /* 0x000077711c197816 */ /* 0x040fe200000000ff */
[----:B------:R-:W3:Y:S01]  /*16fe0*/  LDCU UR5, c[0x0][0x39c] ;  /* 0x00007380ff0577ac */ /* 0x000ee20008000800 */
[----:B------:R-:W-:Y:S02]  /*16ff0*/  LEA.HI.X.SX32 R15, R21, R40, 0x1, P6 ;  /* 0x00000028150f7211 */ /* 0x000fe400030f0eff */
[C---:B-----5:R-:W-:Y:S02]  /*17000*/  IADD3 R2, P6, PT, R17.reuse, R0, RZ ;  /* 0x0000000011027210 */ /* 0x060fe40007fde0ff */
[----:B------:R-:W-:Y:S01]  /*17010*/  PRMT R23, R28, 0x7772, RZ ;  /* 0x000077721c177816 */ /* 0x000fe200000000ff */
[----:B------:R0:W-:Y:S01]  /*17020*/  @P2 STG.E.U8 desc[UR26][R14.64], R25 ;  /* 0x000000190e002986 */ /* 0x0001e2000c10111a */
[----:B------:R-:W-:Y:S01]  /*17030*/  LEA.HI.X.SX32 R3, R17, R40, 0x1, P6 ;  /* 0x0000002811037211 */ /* 0x000fe200030f0eff */
[----:B------:R-:W-:-:S04]  /*17040*/  IMAD R19, R39, 0x2, R17 ;  /* 0x0000000227137824 */ /* 0x000fc800078e0211 */
[----:B------:R1:W-:Y:S04]  /*17050*/  @P5 STG.E.U8 desc[UR26][R2.64], R23 ;  /* 0x0000001702005986 */ /* 0x0003e8000c10111a */
[----:B0-----:R-:W5:Y:S01]  /*17060*/  LDL.LU R14, [R1+0x358] ;  /* 0x00035800010e7983 */ /* 0x001f620000300800 */
[C---:B------:R-:W-:Y:S02]  /*17070*/  IADD3 R12, P6, PT, R19.reuse, R0, RZ ;  /* 0x00000000130c7210 */ /* 0x040fe40007fde0ff */
[----:B--2---:R-:W-:Y:S01]  /*17080*/  ISETP.LT.AND P5, PT, R18, UR4, !P0 ;  /* 0x0000000412007c0c */ /* 0x004fe2000c7a1270 */
[----:B------:R-:W4:Y:S01]  /*17090*/  LDCU UR4, c[0x0][0x39c] ;  /* 0x00007380ff0477ac */ /* 0x000f220008000800 */
[----:B------:R-:W2:Y:S01]  /*170a0*/  LDL.LU R18, [R1+0x240] ;  /* 0x0002400001127983 */ /* 0x000ea20000300800 */
[----:B------:R-:W-:Y:S01]  /*170b0*/  LEA.HI.X.SX32 R13, R19, R40, 0x1, P6 ;  /* 0x00000028130d7211 */ /* 0x000fe200030f0eff */
[----:B------:R-:W-:Y:S01]  /*170c0*/  IMAD R19, R39, 0x2, R19 ;  /* 0x0000000227137824 */ /* 0x000fe200078e0213 */
[----:B------:R-:W-:-:S03]  /*170d0*/  PRMT R21, R28, 0x7773, RZ ;  /* 0x000077731c157816 */ /* 0x000fc600000000ff */
[----:B------:R-:W-:Y:S01]  /*170e0*/  IMAD R15, R39, 0x2, R19 ;  /* 0x00000002270f7824 */ /* 0x000fe200078e0213 */
[C---:B------:R-:W-:Y:S01]  /*170f0*/  IADD3 R16, P6, PT, R19.reuse, R0, RZ ;  /* 0x0000000013107210 */ /* 0x040fe20007fde0ff */
[----:B------:R0:W-:Y:S03]  /*17100*/  @P1 STG.E.U8 desc[UR26][R12.64], R21 ;  /* 0x000000150c001986 */ /* 0x0001e6000c10111a */
[----:B------:R-:W-:Y:S02]  /*17110*/  LEA.HI.X.SX32 R17, R19, R40, 0x1, P6 ;  /* 0x0000002813117211 */ /* 0x000fe400030f0eff */
[----:B-1----:R-:W-:Y:S01]  /*17120*/  IADD3 R2, P6, PT, R15, R0, RZ ;  /* 0x000000000f027210 */ /* 0x002fe20007fde0ff */
[----:B------:R-:W-:-:S03]  /*17130*/  IMAD R19, R39, 0x2, R15 ;  /* 0x0000000227137824 */ /* 0x000fc600078e020f */
[----:B------:R-:W-:Y:S02]  /*17140*/  LEA.HI.X.SX32 R3, R15, R40, 0x1, P6 ;  /* 0x000000280f037211 */ /* 0x000fe400030f0eff */
[----:B---3--:R-:W-:Y:S01]  /*17150*/  ISETP.LT.AND P1, PT, R20, UR5, !P0 ;  /* 0x0000000514007c0c */ /* 0x008fe2000c721270 */
[----:B------:R-:W2:Y:S01]  /*17160*/  LDCU UR5, c[0x0][0x39c] ;  /* 0x00007380ff0577ac */ /* 0x000ea20008000800 */
[----:B------:R-:W3:Y:S04]  /*17170*/  LDL.LU R20, [R1+0x354] ;  /* 0x0003540001147983 */ /* 0x000ee80000300800 */
[----:B------:R-:W3:Y:S01]  /*17180*/  LDL.LU R26, [R1+0x350] ;  /* 0x00035000011a7983 */ /* 0x000ee20000300800 */
[C---:B----4-:R-:W-:Y:S01]  /*17190*/  ISETP.LT.AND P6, PT, R22.reuse, UR4, !P0 ;  /* 0x0000000416007c0c */ /* 0x050fe2000c7c1270 */
[----:B------:R-:W-:Y:S01]  /*171a0*/  IMAD R15, R22, R39, RZ ;  /* 0x00000027160f7224 */ /* 0x000fe200078e02ff */
[----:B------:R-:W-:Y:S01]  /*171b0*/  ISETP.LT.AND P2, PT, R24, UR6, !P0 ;  /* 0x0000000618007c0c */ /* 0x000fe2000c741270 */
[----:B------:R-:W4:Y:S01]  /*171c0*/  LDL.LU R22, [R1+0x34c] ;  /* 0x00034c0001167983 */ /* 0x000f220000300800 */
[----:B------:R-:W5:Y:S01]  /*171d0*/  LDCU UR6, c[0x0][0x39c] ;  /* 0x00007380ff0677ac */ /* 0x000f620008000800 */
[----:B------:R-:W-:-:S02]  /*171e0*/  PRMT R25, R29, 0x7770, RZ ;  /* 0x000077701d197816 */ /* 0x000fc400000000ff */
[----:B0-----:R-:W-:Y:S01]  /*171f0*/  PRMT R21, R29, 0x7771, RZ ;  /* 0x000077711d157816 */ /* 0x001fe200000000ff */
[----:B------:R-:W3:Y:S02]  /*17200*/  LDCU UR4, c[0x0][0x39c] ;  /* 0x00007380ff0477ac */ /* 0x000ee40008000800 */
[----:B------:R0:W-:Y:S01]  /*17210*/  @P3 STG.E.U8 desc[UR26][R16.64], R25 ;  /* 0x0000001910003986 */ /* 0x0001e2000c10111a */
[----:B------:R-:W-:-:S03]  /*17220*/  IADD3 R12, P3, PT, R19, R0, RZ ;  /* 0x00000000130c7210 */ /* 0x000fc60007f7e0ff */
[----:B------:R1:W-:Y:S01]  /*17230*/  @P4 STG.E.U8 desc[UR26][R2.64], R21 ;  /* 0x0000001502004986 */ /* 0x0003e2000c10111a */
[----:B------:R-:W-:Y:S01]  /*17240*/  LEA.HI.X.SX32 R13, R19, R40, 0x1, P3 ;  /* 0x00000028130d7211 */ /* 0x000fe200018f0eff */
[----:B------:R-:W-:Y:S01]  /*17250*/  IMAD R19, R39, 0x4, R19 ;  /* 0x0000000427137824 */ /* 0x000fe200078e0213 */
[----:B-----5:R-:W-:Y:S02]  /*17260*/  ISETP.LT.AND P4, PT, R14, UR6, !P0 ;  /* 0x000000060e007c0c */ /* 0x020fe4000c781270 */
[----:B------:R-:W-:Y:S01]  /*17270*/  PRMT R23, R29, 0x7772, RZ ;  /* 0x000077721d177816 */ /* 0x000fe200000000ff */
[----:B0-----:R-:W-:Y:S01]  /*17280*/  IMAD R17, R39, 0x2, R19 ;  /* 0x0000000227117824 */ /* 0x001fe200078e0213 */
[C---:B------:R-:W-:Y:S01]  /*17290*/  IADD3 R14, P3, PT, R15.reuse, R0, RZ ;  /* 0x000000000f0e7210 */ /* 0x040fe20007f7e0ff */
[----:B------:R-:W0:Y:S03]  /*172a0*/  LDCU UR6, c[0x0][0x39c] ;  /* 0x00007380ff0677ac */ /* 0x000e260008000800 */
[----:B------:R-:W-:-:S02]  /*172b0*/  LEA.HI.X.SX32 R15, R15, R40, 0x1, P3 ;  /* 0x000000280f0f7211 */ /* 0x000fc400018f0eff */
[----:B--2---:R-:W-:Y:S01]  /*172c0*/  ISETP.LT.AND P3, PT, R18, UR5, !P0 ;  /* 0x0000000512007c0c */ /* 0x004fe2000c761270 */
[----:B------:R-:W4:Y:S01]  /*172d0*/  LDCU UR5, c[0x0][0x39c] ;  /* 0x00007380ff0577ac */ /* 0x000f220008000800 */
[----:B------:R-:W2:Y:S01]  /*172e0*/  LDL.LU R18, [R1+0x348] ;  /* 0x0003480001127983 */ /* 0x000ea20000300800 */
[----:B------:R-:W-:-:S03]  /*172f0*/  PRMT R29, R29, 0x7773, RZ ;  /* 0x000077731d1d7816 */ /* 0x000fc600000000ff */
[----:B------:R5:W-:Y:S01]  /*17300*/  @P2 STG.E.U8 desc[UR26][R12.64], R23 ;  /* 0x000000170c002986 */ /* 0x000be2000c10111a */
[----:B-1----:R-:W-:-:S03]  /*17310*/  IADD3 R2, P2, PT, R19, R0, RZ ;  /* 0x0000000013027210 */ /* 0x002fc60007f5e0ff */
[----:B------:R1:W-:Y:S01]  /*17320*/  @P6 STG.E.U8 desc[UR26][R14.64], R29 ;  /* 0x0000001d0e006986 */ /* 0x0003e2000c10111a */
[----:B------:R-:W-:-:S03]  /*17330*/  LEA.HI.X.SX32 R3, R19, R40, 0x1, P2 ;  /* 0x0000002813037211 */ /* 0x000fc600010f0eff */
[----:B------:R-:W2:Y:S01]  /*17340*/  LDL.LU R24, [R1+0x3d0] ;  /* 0x0003d00001187983 */ /* 0x000ea20000300800 */
[C---:B------:R-:W-:Y:S02]  /*17350*/  PRMT R21, R30.reuse, 0x7770, RZ ;  /* 0x000077701e157816 */ /* 0x040fe400000000ff */
[C---:B-----5:R-:W-:Y:S02]  /*17360*/  IADD3 R12, P6, PT, R17.reuse, R0, RZ ;  /* 0x00000000110c7210 */ /* 0x060fe40007fde0ff */
[----:B------:R-:W-:Y:S02]  /*17370*/  PRMT R19, R30, 0x7771, RZ ;  /* 0x000077711e137816 */ /* 0x000fe400000000ff */
[----:B------:R-:W-:Y:S01]  /*17380*/  LEA.HI.X.SX32 R13, R17, R40, 0x1, P6 ;  /* 0x00000028110d7211 */ /* 0x000fe200030f0eff */
[----:B------:R5:W-:Y:S01]  /*17390*/  @P5 STG.E.U8 desc[UR26][R2.64], R21 ;  /* 0x0000001502005986 */ /* 0x000be2000c10111a */
[----:B---3--:R-:W-:Y:S01]  /*173a0*/  ISETP.LT.AND P2, PT, R20, UR4, !P0 ;  /* 0x0000000414007c0c */ /* 0x008fe2000c741270 */
[----:B------:R-:W-:Y:S01]  /*173b0*/  IMAD R17, R39, 0x2, R17 ;  /* 0x0000000227117824 */ /* 0x000fe200078e0211 */
[----:B------:R-:W-:Y:S01]  /*173c0*/  PRMT R23, R30, 0x7772, RZ ;  /* 0x000077721e177816 */ /* 0x000fe200000000ff */
[----:B------:R3:W-:Y:S01]  /*173d0*/  @P1 STG.E.U8 desc[UR26][R12.64], R19 ;  /* 0x000000130c001986 */ /* 0x0007e2000c10111a */
[----:B0-----:R-:W-:-:S03]  /*173e0*/  ISETP.LT.AND P6, PT, R26, UR6, !P0 ;  /* 0x000000061a007c0c */ /* 0x001fc6000c7c1270 */
[----:B------:R-:W2:Y:S01]  /*173f0*/  LDL.LU R20, [R1+0x1f0] ;  /* 0x0001f00001147983 */ /* 0x000ea20000300800 */
[----:B------:R-:W-:Y:S01]  /*17400*/  IADD3 R16, P5, PT, R17, R0, RZ ;  /* 0x0000000011107210 */ /* 0x000fe20007fbe0ff */
[----:B-1----:R-:W-:Y:S01]  /*17410*/  IMAD R15, R39, 0x2, R17 ;  /* 0x00000002270f7824 */ /* 0x002fe200078e0211 */
[----:B------:R-:W0:Y:S01]  /*17420*/  LDCU UR4, c[0x0][0x39c] ;  /* 0x00007380ff0477ac */ /* 0x000e220008000800 */
[----:B----4-:R-:W-:Y:S01]  /*17430*/  ISETP.LT.AND P1, PT, R22, UR5, !P0 ;  /* 0x0000000516007c0c */ /* 0x010fe2000c721270 */
[----:B------:R-:W1:Y:S01]  /*17440*/  LDCU UR5, c[0x0][0x39c] ;  /* 0x00007380ff0577ac */ /* 0x000e620008000800 */
[----:B------:R-:W4:Y:S01]  /*17450*/  LDL.LU R22, [R1+0x3b8] ;  /* 0x0003b80001167983 */ /* 0x000f220000300800 */
[----:B------:R-:W-:Y:S01]  /*17460*/  LEA.HI.X.SX32 R17, R17, R40, 0x1, P5 ;  /* 0x0000002811117211 */ /* 0x000fe200028f0eff */
[----:B-----5:R-:W-:Y:S01]  /*17470*/  IMAD R21, R39, 0x2, R15 ;  /* 0x0000000227157824 */ /* 0x020fe200078e020f */
[C---:B------:R-:W-:Y:S01]  /*17480*/  IADD3 R2, P5, PT, R15.reuse, R0, RZ ;  /* 0x000000000f027210 */ /* 0x040fe20007fbe0ff */
[----:B------:R-:W5:Y:S01]  /*17490*/  LDL.LU R28, [R1+0x23c] ;  /* 0x00023c00011c7983 */ /* 0x000f620000300800 */
[----:B------:R-:W4:Y:S02]  /*174a0*/  LDCU UR6, c[0x0][0x39c] ;  /* 0x00007380ff0677ac */ /* 0x000f240008000800 */
[----:B------:R-:W-:Y:S01]  /*174b0*/  LEA.HI.X.SX32 R3, R15, R40, 0x1, P5 ;  /* 0x000000280f037211 */ /* 0x000fe200028f0eff */
[----:B------:R0:W-:Y:S01]  /*174c0*/  @P4 STG.E.U8 desc[UR26][R16.64], R23 ;  /* 0x0000001710004986 */ /* 0x0001e2000c10111a */
[----:B------:R-:W-:-:S03]  /*174d0*/  PRMT R27, R30, 0x7773, RZ ;  /* 0x000077731e1b7816 */ /* 0x000fc600000000ff */
[----:B------:R-:W5:Y:S04]  /*174e0*/  LDL.LU R26, [R1+0x3cc] ;  /* 0x0003cc00011a7983 */ /* 0x000f680000300800 */
[----:B------:R0:W-:Y:S01]  /*174f0*/  @P3 STG.E.U8 desc[UR26][R2.64], R27 ;  /* 0x0000001b02003986 */ /* 0x0001e2000c10111a */
[----:B------:R-:W-:-:S03]  /*17500*/  PRMT R25, R31, 0x7770, RZ ;  /* 0x000077701f197816 */ /* 0x000fc600000000ff */
[----:B------:R-:W2:Y:S02]  /*17510*/  LDS.128 R12, [R38] ;  /* 0x00000000260c7984 */ /* 0x000ea40000000c00 */
[----:B--2---:R-:W-:Y:S01]  /*17520*/  ISETP.LT.AND P5, PT, R18, UR7, !P0 ;  /* 0x0000000712007c0c */ /* 0x004fe2000c7a1270 */
[----:B------:R-:W2:Y:S01]  /*17530*/  LDCU UR7, c[0x0][0x39c] ;  /* 0x00007380ff0777ac */ /* 0x000ea20008000800 */
[----:B------:R-:W-:-:S04]  /*17540*/  IADD3 R18, P4, PT, R21, R0, RZ ;  /* 0x0000000015127210 */ /* 0x000fc80007f9e0ff */
[----:B---3--:R-:W-:Y:S01]  /*17550*/  LEA.HI.X.SX32 R19, R21, R40, 0x1, P4 ;  /* 0x0000002815137211 */ /* 0x008fe200020f0eff */
[----:B------:R-:W-:-:S04]  /*17560*/  IMAD R21, R39, 0x2, R21 ;  /* 0x0000000227157824 */ /* 0x000fc800078e0215 */
[----:B0-----:R-:W-:Y:S01]  /*17570*/  IMAD R23, R39, 0x2, R21 ;  /* 0x0000000227177824 */ /* 0x001fe200078e0215 */
[----:B-1----:R-:W-:Y:S01]  /*17580*/  ISETP.LT.AND P4, PT, R24, UR5, !P0 ;  /* 0x0000000518007c0c */ /* 0x002fe2000c781270 */
[----:B------:R0:W-:Y:S01]  /*17590*/  @P2 STG.E.U8 desc[UR26][R18.64], R25 ;  /* 0x0000001912002986 */ /* 0x0001e2000c10111a */
[C---:B------:R-:W-:Y:S01]  /*175a0*/  IADD3 R16, P3, PT, R21.reuse, R0, RZ ;  /* 0x0000000015107210 */ /* 0x040fe20007f7e0ff */
[----:B------:R-:W5:Y:S02]  /*175b0*/  LDCU UR5, c[0x0][0x39c] ;  /* 0x00007380ff0577ac */ /* 0x000f640008000800 */
[----:B------:R-:W3:Y:S01]  /*175c0*/  LDL.LU R24, [R1+0x3c8] ;  /* 0x0003c80001187983 */ /* 0x000ee20000300800 */
[----:B------:R-:W-:Y:S02]  /*175d0*/  LEA.HI.X.SX32 R17, R21, R40, 0x1, P3 ;  /* 0x0000002815117211 */ /* 0x000fe400018f0eff */
[----:B------:R-:W-:-:S04]  /*175e0*/  IADD3 R2, P3, PT, R23, R0, RZ ;  /* 0x0000000017027210 */ /* 0x000fc80007f7e0ff */
[----:B------:R-:W-:Y:S02]  /*175f0*/  LEA.HI.X.SX32 R3, R23, R40, 0x1, P3 ;  /* 0x0000002817037211 */ /* 0x000fe400018f0eff */
[C---:B------:R-:W-:Y:S01]  /*17600*/  ISETP.LT.AND P2, PT, R20.reuse, UR4, !P0 ;  /* 0x0000000414007c0c */ /* 0x040fe2000c741270 */
[----:B------:R-:W-:Y:S01]  /*17610*/  IMAD R21, R20, R39, RZ ;  /* 0x0000002714157224 */ /* 0x000fe200078e02ff */
[----:B------:R-:W1:Y:S01]  /*17620*/  LDCU UR4, c[0x0][0x39c] ;  /* 0x00007380ff0477ac */ /* 0x000e620008000800 */
[----:B------:R-:W2:Y:S01]  /*17630*/  LDL.LU R20, [R1+0x3b4] ;  /* 0x0003b40001147983 */ /* 0x000ea20000300800 */
[----:B----4-:R-:W-:Y:S01]  /*17640*/  ISETP.LT.AND P3, PT, R22, UR6, !P0 ;  /* 0x0000000616007c0c */ /* 0x010fe2000c761270 */
[----:B------:R-:W3:Y:S02]  /*17650*/  LDCU UR6, c[0x0][0x39c] ;  /* 0x00007380ff0677ac */ /* 0x000ee40008000800 */
[----:B------:R-:W2:Y:S01]  /*17660*/  LDL.LU R22, [R1+0x3c4] ;  /* 0x0003c40001167983 */ /* 0x000ea20000300800 */
[----:B------:R-:W-:Y:S01]  /*17670*/  PRMT R27, R31, 0x7771, RZ ;  /* 0x000077711f1b7816 */ /* 0x000fe200000000ff */
[----:B------:R-:W-:-:S04]  /*17680*/  IMAD R23, R39, 0x4, R23 ;  /* 0x0000000427177824 */ /* 0x000fc800078e0217 */
[----:B------:R4:W-:Y:S01]  /*17690*/  @P6 STG.E.U8 desc[UR26][R16.64], R27 ;  /* 0x0000001b10006986 */ /* 0x0009e2000c10111a */
[----:B0-----:R-:W-:Y:S02]  /*176a0*/  IADD3 R18, P6, PT, R21, R0, RZ ;  /* 0x0000000015127210 */ /* 0x001fe40007fde0ff */
[C---:B------:R-:W-:Y:S02]  /*176b0*/  PRMT R25, R31.reuse, 0x7772, RZ ;  /* 0x000077721f197816 */ /* 0x040fe400000000ff */
[----:B------:R-:W-:Y:S02]  /*176c0*/  PRMT R31, R31, 0x7773, RZ ;  /* 0x000077731f1f7816 */ /* 0x000fe400000000ff */
[----:B------:R-:W-:Y:S01]  /*176d0*/  LEA.HI.X.SX32 R19, R21, R40, 0x1, P6 ;  /* 0x0000002815137211 */ /* 0x000fe200030f0eff */
[----:B------:R0:W-:Y:S01]  /*176e0*/  @P1 STG.E.U8 desc[UR26][R2.64], R25 ;  /* 0x0000001902001986 */ /* 0x0001e2000c10111a */
[----:B------:R-:W-:Y:S01]  /*176f0*/  IMAD R21, R39, 0x2, R23 ;  /* 0x0000000227157824 */ /* 0x000fe200078e0217 */
[----:B-----5:R-:W-:Y:S01]  /*17700*/  ISETP.LT.AND P1, PT, R28, UR5, !P0 ;  /* 0x000000051c007c0c */ /* 0x020fe2000c721270 */
[----:B------:R-:W5:Y:S01]  /*17710*/  LDCU UR5, c[0x0][0x39c] ;  /* 0x00007380ff0577ac */ /* 0x000f620008000800 */
[C---:B----4-:R-:W-:Y:S01]  /*17720*/  IADD3 R16, P6, PT, R23.reuse, R0, RZ ;  /* 0x0000000017107210 */ /* 0x050fe20007fde0ff */
[----:B------:R4:W-:Y:S01]  /*17730*/  @P2 STG.E.U8 desc[UR26][R18.64], R31 ;  /* 0x0000001f12002986 */ /* 0x0009e2000c10111a */
[----:B-1----:R-:W-:Y:S01]  /*17740*/  ISETP.LT.AND P2, PT, R26, UR4, !P0 ;  /* 0x000000041a007c0c */ /* 0x002fe2000c741270 */
[----:B------:R-:W1:Y:S02]  /*17750*/  LDCU UR4, c[0x0][0x39c] ;  /* 0x00007380ff0477ac */ /* 0x000e640008000800 */
[----:B------:R-:W5:Y:S01]  /*17760*/  LDL.LU R28, [R1+0x3c0] ;  /* 0x0003c000011c7983 */ /* 0x000f620000300800 */
[----:B------:R-:W-:Y:S01]  /*17770*/  LEA.HI.X.SX32 R17, R23, R40, 0x1, P6 ;  /* 0x0000002817117211 */ /* 0x000fe200030f0eff */
[----:B------:R-:W-:Y:S01]  /*17780*/  IMAD R23, R39, 0x2, R21 ;  /* 0x0000000227177824 */ /* 0x000fe200078e0215 */
[----:B------:R-:W-:Y:S01]  /*17790*/  PRMT R29, R12, 0x7770, RZ ;  /* 0x000077700c1d7816 */ /* 0x000fe200000000ff */
[----:B------:R-:W1:Y:S01]  /*177a0*/  LDL.LU R26, [R1+0x1ec] ;  /* 0x0001ec00011a7983 */ /* 0x000e620000300800 */
[----:B0-----:R-:W-:-:S03]  /*177b0*/  IADD3 R2, P6, PT, R21, R0, RZ ;  /* 0x0000000015027210 */ /* 0x001fc60007fde0ff */
[----:B------:R0:W-:Y:S01]  /*177c0*/  @P5 STG.E.U8 desc[UR26][R16.64], R29 ;  /* 0x0000001d10005986 */ /* 0x0001e2000c10111a */
[----:B------:R-:W-:Y:S02]  /*177d0*/  LEA.HI.X.SX32 R3, R21, R40, 0x1, P6 ;  /* 0x0000002815037211 */ /* 0x000fe400030f0eff */
[C---:B----4-:R-:W-:Y:S02]  /*177e0*/  IADD3 R18, P5, PT, R23.reuse, R0, RZ ;  /* 0x0000000017127210 */ /* 0x050fe40007fbe0ff */
[C---:B------:R-:W-:Y:S02]  /*177f0*/  PRMT R27, R12.reuse, 0x7771, RZ ;  /* 0x000077710c1b7816 */ /* 0x040fe400000000ff */
[----:B------:R-:W-:Y:S02]  /*17800*/  LEA.HI.X.SX32 R19, R23, R40, 0x1, P5 ;  /* 0x0000002817137211 */ /* 0x000fe400028f0eff */
[----:B------:R-:W-:Y:S02]  /*17810*/  PRMT R25, R12, 0x7772, RZ ;  /* 0x000077720c197816 */ /* 0x000fe400000000ff */
[----:B---3--:R-:W-:Y:S01]  /*17820*/  ISETP.LT.AND P6, PT, R24, UR6, !P0 ;  /* 0x0000000618007c0c */ /* 0x008fe2000c7c1270 */
[----:B------:R3:W-:Y:S01]  /*17830*/  @P4 STG.E.U8 desc[UR26][R2.64], R27 ;  /* 0x0000001b02004986 */ /* 0x0007e2000c10111a */
[C---:B------:R-:W-:Y:S01]  /*17840*/  IMAD R23, R39.reuse, 0x2, R23 ;  /* 0x0000000227177824 */ /* 0x040fe200078e0217 */
[----:B------:R-:W4:Y:S02]  /*17850*/  LDCU UR6, c[0x0][0x39c] ;  /* 0x00007380ff0677ac */ /* 0x000f240008000800 */
[----:B------:R-:W4:Y:S04]  /*17860*/  LDL.LU R24, [R1+0x3b0] ;  /* 0x0003b00001187983 */ /* 0x000f280000300800 */
[----:B------:R0:W-:Y:S01]  /*17870*/  @P3 STG.E.U8 desc[UR26][R18.64], R25 ;  /* 0x0000001912003986 */ /* 0x0001e2000c10111a */
[----:B--2---:R-:W-:Y:S01]  /*17880*/  ISETP.LT.AND P3, PT, R22, UR7, !P0 ;  /* 0x0000000716007c0c */ /* 0x004fe2000c761270 */
[----:B0-----:R-:W-:-:S02]  /*17890*/  IMAD R17, R39, 0x2, R23 ;  /* 0x0000000227117824 */ /* 0x001fc400078e0217 */
[----:B------:R-:W2:Y:S01]  /*178a0*/  LDL.LU R22, [R1+0x238] ;  /* 0x0002380001167983 */ /* 0x000ea20000300800 */
[----:B-----5:R-:W-:Y:S01]  /*178b0*/  ISETP.LT.AND P4, PT, R20, UR5, !P0 ;  /* 0x0000000514007c0c */ /* 0x020fe2000c781270 */
[----:B------:R-:W0:Y:S01]  /*178c0*/  LDCU UR5, c[0x0][0x39c] ;  /* 0x00007380ff0577ac */ /* 0x000e220008000800 */
[C---:B------:R-:W-:Y:S02]  /*178d0*/  IADD3 R20, P5, PT, R23.reuse, R0, RZ ;  /* 0x0000000017147210 */ /* 0x040fe40007fbe0ff */
[----:B------:R-:W-:Y:S01]  /*178e0*/  PRMT R29, R12, 0x7773, RZ ;  /* 0x000077730c1d7816 */ /* 0x000fe200000000ff */
[----:B------:R-:W5:Y:S01]  /*178f0*/  LDCU UR7, c[0x0][0x39c] ;  /* 0x00007380ff0777ac */ /* 0x000f620008000800 */
[----:B------:R-:W-:Y:S01]  /*17900*/  LEA.HI.X.SX32 R21, R23, R40, 0x1, P5 ;  /* 0x0000002817157211 */ /* 0x000fe200028f0eff */
[----:B------:R-:W5:Y:S01]  /*17910*/  LDL.LU R12, [R1+0x3bc] ;  /* 0x0003bc00010c7983 */ /* 0x000f620000300800 */
[----:B---3--:R-:W-:Y:S01]  /*17920*/  IADD3 R2, P5, PT, R17, R0, RZ ;  /* 0x0000000011027210 */ /* 0x008fe20007fbe0ff */
[----:B------:R-:W-:Y:S01]  /*17930*/  IMAD R23, R39, 0x2, R17 ;  /* 0x0000000227177824 */ /* 0x000fe200078e0211 */
[----:B------:R-:W-:-:S02]  /*17940*/  PRMT R27, R13, 0x7770, RZ ;  /* 0x000077700d1b7816 */ /* 0x000fc400000000ff */
[----:B------:R-:W-:Y:S02]  /*17950*/  LEA.HI.X.SX32 R3, R17, R40, 0x1, P5 ;  /* 0x0000002811037211 */ /* 0x000fe400028f0eff */
[----:B------:R-:W-:Y:S01]  /*17960*/  IADD3 R16, P5, PT, R23, R0, RZ ;  /* 0x0000000017107210 */ /* 0x000fe20007fbe0ff */
[----:B------:R3:W-:Y:S01]  /*17970*/  @P1 STG.E.U8 desc[UR26][R20.64], R29 ;  /* 0x0000001d14001986 */ /* 0x0007e2000c10111a */
[----:B------:R-:W-:Y:S02]  /*17980*/  IMAD R25, R39, 0x2, R23 ;  /* 0x0000000227197824 */ /* 0x000fe400078e0217 */
[----:B------:R-:W-:Y:S01]  /*17990*/  LEA.HI.X.SX32 R17, R23, R40, 0x1, P5 ;  /* 0x0000002817117211 */ /* 0x000fe200028f0eff */
[----:B------:R0:W-:Y:S01]  /*179a0*/  @P2 STG.E.U8 desc[UR26][R2.64], R27 ;  /* 0x0000001b02002986 */ /* 0x0001e2000c10111a */
[----:B----4-:R-:W-:Y:S01]  /*179b0*/  ISETP.LT.AND P1, PT, R28, UR6, !P0 ;  /* 0x000000061c007c0c */ /* 0x010fe2000c721270 */
[----:B------:R-:W2:Y:S02]  /*179c0*/  LDCU UR6, c[0x0][0x39c] ;  /* 0x00007380ff0677ac */ /* 0x000ea40008000800 */
[----:B------:R-:W4:Y:S01]  /*179d0*/  LDL.LU R28, [R1+0x3ac] ;  /* 0x0003ac00011c7983 */ /* 0x000f220000300800 */
[C---:B-1----:R-:W-:Y:S01]  /*179e0*/  ISETP.LT.AND P2, PT, R26.reuse, UR4, !P0 ;  /* 0x000000041a007c0c */ /* 0x042fe2000c741270 */
[----:B------:R-:W-:Y:S01]  /*179f0*/  IMAD R23, R26, R39, RZ ;  /* 0x000000271a177224 */ /* 0x000fe200078e02ff */
[----:B------:R-:W-:Y:S01]  /*17a00*/  IADD3 R18, P5, PT, R25, R0, RZ ;  /* 0x0000000019127210 */ /* 0x000fe20007fbe0ff */
[----:B------:R-:W4:Y:S01]  /*17a10*/  LDL.LU R26, [R1+0x3a8] ;  /* 0x0003a800011a7983 */ /* 0x000f220000300800 */
[----:B------:R-:W-:Y:S01]  /*17a20*/  PRMT R31, R13, 0x7771, RZ ;  /* 0x000077710d1f7816 */ /* 0x000fe200000000ff */
[----:B------:R-:W5:Y:S01]  /*17a30*/  LDCU UR4, c[0x0][0x39c] ;  /* 0x00007380ff0477ac */ /* 0x000f620008000800 */
[----:B------:R-:W-:-:S02]  /*17a40*/  LEA.HI.X.SX32 R19, R25, R40, 0x1, P5 ;  /* 0x0000002819137211 */ /* 0x000fc400028f0eff */
[----:B---3--:R-:W-:Y:S01]  /*17a50*/  PRMT R29, R13, 0x7772, RZ ;  /* 0x000077720d1d7816 */ /* 0x008fe200000000ff */
[----:B------:R-:W-:Y:S01]  /*17a60*/  @P6 STG.E.U8 desc[UR26][R16.64], R31 ;  /* 0x0000001f10006986 */ /* 0x000fe2000c10111a */
[----:B------:R-:W-:-:S03]  /*17a70*/  IADD3 R20, P6, PT, R23, R0, RZ ;  /* 0x0000000017147210 */ /* 0x000fc60007fde0ff */
[----:B------:R-:W-:Y:S01]  /*17a80*/  @P4 STG.E.U8 desc[UR26][R18.64], R29 ;  /* 0x0000001d12004986 */ /* 0x000fe2000c10111a */
[----:B0-----:R-:W-:Y:S02]  /*17a90*/  ISETP.LT.AND P5, PT, R24, UR5, !P0 ;  /* 0x0000000518007c0c */ /* 0x001fe4000c7a1270 */
[----:B------:R-:W-:Y:S01]  /*17aa0*/  PRMT R27, R13, 0x7773, RZ ;  /* 0x000077730d1b7816 */ /* 0x000fe200000000ff */
[----:B------:R-:W3:Y:S01]  /*17ab0*/  LDL.LU R24, [R1+0x3a4] ;  /* 0x0003a40001187983 */ /* 0x000ee20000300800 */
[----:B------:R-:W-:Y:S01]  /*17ac0*/  LEA.HI.X.SX32 R21, R23, R40, 0x1, P6 ;  /* 0x0000002817157211 */ /* 0x000fe200030f0eff */
[----:B------:R-:W-:Y:S01]  /*17ad0*/  IMAD R25, R39, 0x4, R25 ;  /* 0x0000000427197824 */ /* 0x000fe200078e0219 */
[----:B------:R-:W4:Y:S03]  /*17ae0*/  LDCU UR5, c[0x0][0x39c] ;  /* 0x00007380ff0577ac */ /* 0x000f260008000800 */
[----:B------:R0:W-:Y:S01]  /*17af0*/  @P2 STG.E.U8 desc[UR26][R20.64], R27 ;  /* 0x0000001b14002986 */ /* 0x0001e2000c10111a */
[----:B--2---:R-:W-:Y:S01]  /*17b00*/  ISETP.LT.AND P4, PT, R22, UR6, !P0 ;  /* 0x0000000616007c0c */ /* 0x004fe2000c781270 */
[----:B------:R-:W1:Y:S02]  /*17b10*/  LDCU UR6, c[0x0][0x39c] ;  /* 0x00007380ff0677ac */ /* 0x000e640008000800 */
[----:B------:R-:W2:Y:S04]  /*17b20*/  LDL.LU R22, [R1+0x3a0] ;  /* 0x0003a00001167983 */ /* 0x000ea80000300800 */
[----:B0-----:R-:W2:Y:S01]  /*17b30*/  LDL.LU R20, [R1+0x1e8] ;  /* 0x0001e80001147983 */ /* 0x001ea20000300800 */
[----:B------:R-:W-:-:S04]  /*17b40*/  IADD3 R2, P6, PT, R25, R0, RZ ;  /* 0x0000000019027210 */ /* 0x000fc80007fde0ff */
[----:B------:R-:W-:Y:S01]  /*17b50*/  LEA.HI.X.SX32 R3, R25, R40, 0x1, P6 ;  /* 0x0000002819037211 */ /* 0x000fe200030f0eff */
[----:B------:R-:W-:Y:S01]  /*17b60*/  IMAD R25, R39, 0x2, R25 ;  /* 0x0000000227197824 */ /* 0x000fe200078e0219 */
[----:B-----5:R-:W-:Y:S01]  /*17b70*/  ISETP.LT.AND P2, PT, R12, UR4, !P0 ;  /* 0x000000040c007c0c */ /* 0x020fe2000c741270 */
[----:B------:R-:W3:Y:S03]  /*17b80*/  LDCU UR4, c[0x0][0x39c] ;  /* 0x00007380ff0477ac */ /* 0x000ee60008000800 */
[----:B------:R-:W-:Y:S01]  /*17b90*/  IADD3 R12, P6, PT, R25, R0, RZ ;  /* 0x00000000190c7210 */ /* 0x000fe20007fde0ff */
[----:B------:R-:W-:Y:S01]  /*17ba0*/  IMAD R17, R39, 0x2, R25 ;  /* 0x0000000227117824 */ /* 0x000fe200078e0219 */
[----:B------:R-:W-:Y:S02]  /*17bb0*/  PRMT R23, R14, 0x7770, RZ ;  /* 0x000077700e177816 */ /* 0x000fe400000000ff */
[----:B------:R-:W-:-:S02]  /*17bc0*/  LEA.HI.X.SX32 R13, R25, R40, 0x1, P6 ;  /* 0x00000028190d7211 */ /* 0x000fc400030f0eff */
[----:B------:R-:W-:Y:S01]  /*17bd0*/  PRMT R25, R14, 0x7771, RZ ;  /* 0x000077710e197816 */ /* 0x000fe200000000ff */
[----:B------:R0:W-:Y:S01]  /*17be0*/  @P3 STG.E.U8 desc[UR26][R2.64], R23 ;  /* 0x0000001702003986 */ /* 0x0001e2000c10111a */
[----:B------:R-:W-:Y:S02]  /*17bf0*/  IADD3 R16, P6, PT, R17, R0, RZ ;  /* 0x0000000011107210 */ /* 0x000fe40007fde0ff */
[----:B----4-:R-:W-:Y:S01]  /*17c00*/  ISETP.LT.AND P3, PT, R28, UR5, !P0 ;  /* 0x000000051c007c0c */ /* 0x010fe2000c761270 */
[----:B------:R4:W-:Y:S01]  /*17c10*/  @P1 STG.E.U8 desc[UR26][R12.64], R25 ;  /* 0x000000190c001986 */ /* 0x0009e2000c10111a */
[----:B------:R-:W2:Y:S01]  /*17c20*/  LDCU UR5, c[0x0][0x39c] ;  /* 0x00007380ff0577ac */ /* 0x000ea20008000800 */
[----:B-1----:R-:W-:Y:S01]  /*17c30*/  ISETP.LT.AND P1, PT, R26, UR6, !P0 ;  /* 0x000000061a007c0c */ /* 0x002fe2000c721270 */
[----:B------:R-:W-:Y:S01]  /*17c40*/  IMAD R19, R39, 0x2, R17 ;  /* 0x0000000227137824 */ /* 0x000fe200078e0211 */
[----:B------:R-:W5:Y:S01]  /*17c50*/  LDL.LU R26, [R1+0x39c] ;  /* 0x00039c00011a7983 */ /* 0x000f620000300800 */
[----:B------:R-:W-:Y:S01]  /*17c60*/  LEA.HI.X.SX32 R17, R17, R40, 0x1, P6 ;  /* 0x0000002811117211 */ /* 0x000fe200030f0eff */
[----:B------:R-:W5:Y:S01]  /*17c70*/  LDCU UR6, c[0x0][0x39c] ;  /* 0x00007380ff0677ac */ /* 0x000f620008000800 */
[----:B0-----:R-:W-:-:S02]  /*17c80*/  PRMT R23, R14, 0x7772, RZ ;  /* 0x000077720e177816 */ /* 0x001fc400000000ff */
[----:B------:R-:W-:-:S03]  /*17c90*/  IADD3 R2, P6, PT, R19, R0, RZ ;  /* 0x0000000013027210 */ /* 0x000fc60007fde0ff */
[----:B------:R-:W-:Y:S01]  /*17ca0*/  @P5 STG.E.U8 desc[UR26][R16.64], R23 ;  /* 0x0000001710005986 */ /* 0x000fe2000c10111a */
[----:B------:R-:W-:Y:S01]  /*17cb0*/  LEA.HI.X.SX32 R3, R19, R40, 0x1, P6 ;  /* 0x0000002813037211 */ /* 0x000fe200030f0eff */
[----:B------:R-:W-:Y:S01]  /*17cc0*/  IMAD R19, R39, 0x2, R19 ;  /* 0x0000000227137824 */ /* 0x000fe200078e0213 */
[----:B------:R-:W-:Y:S02]  /*17cd0*/  PRMT R21, R14, 0x7773, RZ ;  /* 0x000077730e157816 */ /* 0x000fe400000000ff */
[----:B---3--:R-:W-:Y:S01]  /*17ce0*/  ISETP.LT.AND P5, PT, R24, UR4, !P0 ;  /* 0x0000000418007c0c */ /* 0x008fe2000c7a1270 */
[----:B------:R-:W0:Y:S01]  /*17cf0*/  LDCU UR4, c[0x0][0x39c] ;  /* 0x00007380ff0477ac */ /* 0x000e220008000800 */
[----:B------:R-:W3:Y:S01]  /*17d00*/  LDL.LU R24, [R1+0x234] ;  /* 0x0002340001187983 */ /* 0x000ee20000300800 */
[----:B------:R-:W-:-:S03]  /*17d10*/  IADD3 R18, P6, PT, R19, R0, RZ ;  /* 0x0000000013127210 */ /* 0x000fc60007fde0ff */
[----:B------:R1:W-:Y:S01]  /*17d20*/  @P4 STG.E.U8 desc[UR26][R2.64], R21 ;  /* 0x0000001502004986 */ /* 0x0003e2000c10111a */
[----:B----4-:R-:W-:Y:S01]  /*17d30*/  IMAD R13, R39, 0x2, R19 ;  /* 0x00000002270d7824 */ /* 0x010fe200078e0213 */
[----:B------:R-:W-:Y:S02]  /*17d40*/  LEA.HI.X.SX32 R19, R19, R40, 0x1, P6 ;  /* 0x0000002813137211 */ /* 0x000fe400030f0eff */
[----:B------:R-:W-:-:S05]  /*17d50*/  PRMT R27, R15, 0x7770, RZ ;  /* 0x000077700f1b7816 */ /* 0x000fca00000000ff */
[----:B------:R4:W-:Y:S01]  /*17d60*/  @P2 STG.E.U8 desc[UR26][R18.64], R27 ;  /* 0x0000001b12002986 */ /* 0x0009e2000c10111a */
[----:B--2---:R-:W-:Y:S01]  /*17d70*/  ISETP.LT.AND P4, PT, R22, UR5, !P0 ;  /* 0x0000000516007c0c */ /* 0x004fe2000c781270 */
[----:B------:R-:W3:Y:S02]  /*17d80*/  LDCU UR5, c[0x0][0x39c] ;  /* 0x00007380ff0577ac */ /* 0x000ee40008000800 */
[----:B------:R-:W2:Y:S04]  /*17d90*/  LDL.LU R22, [R1+0x398] ;  /* 0x0003980001167983 */ /* 0x000ea80000300800 */
[----:B------:R-:W2:Y:S01]  /*17da0*/  LDL.LU R14, [R1+0x394] ;  /* 0x00039400010e7983 */ /* 0x000ea20000300800 */
[C---:B0-----:R-:W-:Y:S01]  /*17db0*/  ISETP.LT.AND P2, PT, R20.reuse, UR4, !P0 ;  /* 0x0000000414007c0c */ /* 0x041fe2000c741270 */
[----:B-1----:R-:W-:Y:S01]  /*17dc0*/  IMAD R21, R20, R39, RZ ;  /* 0x0000002714157224 */ /* 0x002fe200078e02ff */
[----:B------:R-:W-:Y:S01]  /*17dd0*/  IADD3 R12, P6, PT, R13, R0, RZ ;  /* 0x000000000d0c7210 */ /* 0x000fe20007fde0ff */
[----:B------:R-:W2:Y:S01]  /*17de0*/  LDL.LU R20, [R1+0x390] ;  /* 0x0003900001147983 */ /* 0x000ea20000300800 */
[----:B------:R-:W-:Y:S01]  /*17df0*/  IMAD R17, R39, 0x2, R13 ;  /* 0x0000000227117824 */ /* 0x000fe200078e020d */
[----:B------:R-:W-:Y:S01]  /*17e00*/  PRMT R23, R15, 0x7771, RZ ;  /* 0x000077710f177816 */ /* 0x000fe200000000ff */
[----:B------:R-:W0:Y:S01]  /*17e10*/  LDCU UR4, c[0x0][0x39c] ;  /* 0x00007380ff0477ac */ /* 0x000e220008000800 */
[----:B----4-:R-:W4:Y:S01]  /*17e20*/  LDL.LU R18, [R1+0x38c] ;  /* 0x00038c0001127983 */ /* 0x010f220000300800 */
[----:B------:R-:W-:-:S02]  /*17e30*/  LEA.HI.X.SX32 R13, R13, R40, 0x1, P6 ;  /* 0x000000280d0d7211 */ /* 0x000fc400030f0eff */
[----:B------:R-:W-:-:S03]  /*17e40*/  IADD3 R2, P6, PT, R17, R0, RZ ;  /* 0x0000000011027210 */ /* 0x000fc60007fde0ff */
[----:B------:R1:W-:Y:S01]  /*17e50*/  @P3 STG.E.U8 desc[UR26][R12.64], R23 ;  /* 0x000000170c003986 */ /* 0x0003e2000c10111a */
[----:B------:R-:W-:Y:S02]  /*17e60*/  LEA.HI.X.SX32 R3, R17, R40, 0x1, P6 ;  /* 0x0000002811037211 */ /* 0x000fe400030f0eff */
[----:B------:R-:W-:Y:S01]  /*17e70*/  PRMT R25, R15, 0x7772, RZ ;  /* 0x000077720f197816 */ /* 0x000fe200000000ff */
[----:B------:R-:W-:Y:S01]  /*17e80*/  IMAD R19, R39, 0x4, R17 ;  /* 0x0000000427137824 */ /* 0x000fe200078e0211 */
[C---:B------:R-:W-:Y:S02]  /*17e90*/  IADD3 R16, P6, PT, R21.reuse, R0, RZ ;  /* 0x0000000015107210 */ /* 0x040fe40007fde0ff */
[----:B-----5:R-:W-:Y:S01]  /*17ea0*/  ISETP.LT.AND P3, PT, R26, UR6, !P0 ;  /* 0x000000061a007c0c */ /* 0x020fe2000c761270 */
[----:B------:R-:W2:Y:S01]  /*17eb0*/  LDCU UR6, c[0x0][0x39c] ;  /* 0x00007380ff0677ac */ /* 0x000ea20008000800 */
[----:B------:R5:W-:Y:S01]  /*17ec0*/  @P1 STG.E.U8 desc[UR26][R2.64], R25 ;  /* 0x0000001902001986 */ /* 0x000be2000c10111a */
[----:B------:R-:W-:-:S02]  /*17ed0*/  LEA.HI.X.SX32 R17, R21, R40, 0x1, P6 ;  /* 0x0000002815117211 */ /* 0x000fc400030f0eff */
[----:B-1----:R-:W-:Y:S01]  /*17ee0*/  PRMT R23, R15, 0x7773, RZ ;  /* 0x000077730f177816 */ /* 0x002fe200000000ff */
[----:B------:R-:W-:Y:S01]  /*17ef0*/  IMAD R15, R39, 0x2, R19 ;  /* 0x00000002270f7824 */ /* 0x000fe200078e0213 */
[----:B------:R-:W-:-:S03]  /*17f00*/  IADD3 R12, P6, PT, R19, R0, RZ ;  /* 0x00000000130c7210 */ /* 0x000fc60007fde0ff */
[----:B------:R1:W-:Y:S01]  /*17f10*/  @P2 STG.E.U8 desc[UR26][R16.64], R23 ;  /* 0x0000001710002986 */ /* 0x0003e2000c10111a */
[----:B------:R-:W-:Y:S02]  /*17f20*/  LEA.HI.X.SX32 R13, R19, R40, 0x1, P6 ;  /* 0x00000028130d7211 */ /* 0x000fe400030f0eff */
[C---:B-----5:R-:W-:Y:S02]  /*17f30*/  IADD3 R2, P6, PT, R15.reuse, R0, RZ ;  /* 0x000000000f027210 */ /* 0x060fe40007fde0ff */
[----:B---3--:R-:W-:Y:S01]  /*17f40*/  ISETP.LT.AND P1, PT, R24, UR5, !P0 ;  /* 0x0000000518007c0c */ /* 0x008fe2000c721270 */
[----:B------:R-:W3:Y:S01]  /*17f50*/  LDCU UR5, c[0x0][0x39c] ;  /* 0x00007380ff0577ac */ /* 0x000ee20008000800 */
[----:B-1----:R-:W5:Y:S01]  /*17f60*/  LDL.LU R16, [R1+0x388] ;  /* 0x0003880001107983 */ /* 0x002f620000300800 */
[----:B------:R-:W-:Y:S02]  /*17f70*/  LEA.HI.X.SX32 R3, R15, R40, 0x1, P6 ;  /* 0x000000280f037211 */ /* 0x000fe400030f0eff */
[C---:B------:R-:W-:Y:S01]  /*17f80*/  PRMT R19, R8.reuse, 0x7770, RZ ;  /* 0x0000777008137816 */ /* 0x040fe200000000ff */
[----:B------:R-:W5:Y:S01]  /*17f90*/  LDL.LU R26, [R1+0x1e4] ;  /* 0x0001e400011a7983 */ /* 0x000f620000300800 */
[----:B------:R-:W-:Y:S01]  /*17fa0*/  PRMT R21, R8, 0x7771, RZ ;  /* 0x0000777108157816 */ /* 0x000fe200000000ff */
[----:B------:R-:W-:-:S02]  /*17fb0*/  IMAD R15, R39, 0x2, R15 ;  /* 0x00000002270f7824 */ /* 0x000fc400078e020f */
[----:B------:R1:W-:Y:S04]  /*17fc0*/  @P5 STG.E.U8 desc[UR26][R12.64], R19 ;  /* 0x000000130c005986 */ /* 0x0003e8000c10111a */
[----:B------:R0:W-:Y:S01]  /*17fd0*/  @P4 STG.E.U8 desc[UR26][R2.64], R21 ;  /* 0x0000001502004986 */ /* 0x0001e2000c10111a */
[----:B------:R-:W-:Y:S01]  /*17fe0*/  IMAD R17, R39, 0x2, R15 ;  /* 0x0000000227117824 */ /* 0x000fe200078e020f */
[----:B------:R-:W-:Y:S02]  /*17ff0*/  PRMT R25, R8, 0x7772, RZ ;  /* 0x0000777208197816 */ /* 0x000fe400000000ff */
[----:B--2---:R-:W-:Y:S01]  /*18000*/  ISETP.LT.AND P6, PT, R14, UR6, !P0 ;  /* 0x000000060e007c0c */ /* 0x004fe2000c7c1270 */
[----:B------:R-:W4:Y:S01]  /*18010*/  LDCU UR6, c[0x0][0x39c] ;  /* 0x00007380ff0677ac */ /* 0x000f220008000800 */
[----:B------:R-:W-:-:S02]  /*18020*/  IADD3 R14, P5, PT, R15, R0, RZ ;  /* 0x000000000f0e7210 */ /* 0x000fc40007fbe0ff */
[----:B---3--:R-:W-:Y:S01]  /*18030*/  ISETP.LT.AND P4, PT, R20, UR5, !P0 ;  /* 0x0000000514007c0c */ /* 0x008fe2000c781270 */
[----:B-1----:R-:W-:Y:S01]  /*18040*/  IMAD R19, R39, 0x2, R17 ;  /* 0x0000000227137824 */ /* 0x002fe200078e0211 */
[----:B------:R-:W2:Y:S01]  /*18050*/  LDL.LU R20, [R1+0x384] ;  /* 0x0003840001147983 */ /* 0x000ea20000300800 */
[----:B------:R-:W-:Y:S01]  /*18060*/  LEA.HI.X.SX32 R15, R15, R40, 0x1, P5 ;  /* 0x000000280f0f7211 */ /* 0x000fe200028f0eff */
[----:B------:R-:W2:Y:S02]  /*18070*/  LDCU UR5, c[0x0][0x39c] ;  /* 0x00007380ff0577ac */ /* 0x000ea40008000800 */
[----:B------:R-:W3:Y:S04]  /*18080*/  LDL.LU R24, [R1+0x230] ;  /* 0x0002300001187983 */ /* 0x000ee80000300800 */
[----:B------:R1:W-:Y:S01]  /*18090*/  @P3 STG.E.U8 desc[UR26][R14.64], R25 ;  /* 0x000000190e003986 */ /* 0x0003e2000c10111a */
[----:B----4-:R-:W-:Y:S01]  /*180a0*/  ISETP.LT.AND P3, PT, R18, UR6, !P0 ;  /* 0x0000000612007c0c */ /* 0x010fe2000c761270 */
[----:B------:R-:W3:Y:S02]  /*180b0*/  LDCU UR6, c[0x0][0x39c] ;  /* 0x00007380ff0677ac */ /* 0x000ee40008000800 */
[----:B------:R-:W4:Y:S01]  /*180c0*/  LDL.LU R18, [R1+0x380] ;  /* 0x0003800001127983 */ /* 0x000f220000300800 */
[----:B0-----:R-:W-:-:S02]  /*180d0*/  ISETP.LT.AND P2, PT, R22, UR4, !P0 ;  /* 0x0000000416007c0c */ /* 0x001fc4000c741270 */
[C---:B------:R-:W-:Y:S01]  /*180e0*/  IADD3 R12, P5, PT, R17.reuse, R0, RZ ;  /* 0x00000000110c7210 */ /* 0x040fe20007fbe0ff */
[----:B------:R-:W0:Y:S01]  /*180f0*/  LDCU UR4, c[0x0][0x39c] ;  /* 0x00007380ff0477ac */ /* 0x000e220008000800 */
[----:B------:R-:W-:Y:S01]  /*18100*/  PRMT R23, R8, 0x7773, RZ ;  /* 0x0000777308177816 */ /* 0x000fe200000000ff */
[----:B------:R-:W3:Y:S01]  /*18110*/  LDL.LU R22, [R1+0x37c] ;  /* 0x00037c0001167983 */ /* 0x000ee20000300800 */
[----:B------:R-:W-:Y:S02]  /*18120*/  LEA.HI.X.SX32 R13, R17, R40, 0x1, P5 ;  /* 0x00000028110d7211 */ /* 0x000fe400028f0eff */
[----:B------:R-:W-:-:S04]  /*18130*/  IADD3 R2, P5, PT, R19, R0, RZ ;  /* 0x0000000013027210 */ /* 0x000fc80007fbe0ff */
[----:B------:R-:W-:Y:S01]  /*18140*/  LEA.HI.X.SX32 R3, R19, R40, 0x1, P5 ;  /* 0x0000002813037211 */ /* 0x000fe200028f0eff */
[----:B------:R-:W-:Y:S01]  /*18150*/  IMAD R19, R39, 0x2, R19 ;  /* 0x0000000227137824 */ /* 0x000fe200078e0213 */
[----:B------:R0:W-:Y:S01]  /*18160*/  @P1 STG.E.U8 desc[UR26][R12.64], R23 ;  /* 0x000000170c001986 */ /* 0x0001e2000c10111a */
[----:B------:R-:W-:Y:S02]  /*18170*/  PRMT R21, R9, 0x7770, RZ ;  /* 0x0000777009157816 */ /* 0x000fe400000000ff */
[----:B-1----:R-:W-:Y:S01]  /*18180*/  IMAD R15, R39, 0x2, R19 ;  /* 0x00000002270f7824 */ /* 0x002fe200078e0213 */
[----:B------:R-:W-:Y:S02]  /*18190*/  PRMT R25, R9, 0x7771, RZ ;  /* 0x0000777109197816 */ /* 0x000fe400000000ff */
[----:B------:R1:W-:Y:S01]  /*181a0*/  @P2 STG.E.U8 desc[UR26][R2.64], R21 ;  /* 0x0000001502002986 */ /* 0x0003e2000c10111a */
[----:B-----5:R-:W-:Y:S01]  /*181b0*/  ISETP.LT.AND P1, PT, R16, UR7, !P0 ;  /* 0x0000000710007c0c */ /* 0x020fe2000c721270 */
[----:B------:R-:W5:Y:S01]  /*181c0*/  LDCU UR7, c[0x0][0x39c] ;  /* 0x00007380ff0777ac */ /* 0x000f620008000800 */
[----:B------:R-:W-:-:S02]  /*181d0*/  IADD3 R16, P5, PT, R19, R0, RZ ;  /* 0x0000000013107210 */ /* 0x000fc40007fbe0ff */
[C---:B0-----:R-:W-:Y:S01]  /*181e0*/  ISETP.LT.AND P2, PT, R26.reuse, UR4, !P0 ;  /* 0x000000041a007c0c */ /* 0x041fe2000c741270 */
[----:B------:R-:W4:Y:S01]  /*181f0*/  LDCU UR4, c[0x0][0x39c] ;  /* 0x00007380ff0477ac */ /* 0x000f220008000800 */
[----:B------:R-:W-:Y:S01]  /*18200*/  LEA.HI.X.SX32 R17, R19, R40, 0x1, P5 ;  /* 0x0000002813117211 */ /* 0x000fe200028f0eff */
[----:B------:R-:W-:Y:S01]  /*18210*/  IMAD R19, R26, R39, RZ ;  /* 0x000000271a137224 */ /* 0x000fe200078e02ff */
[----:B------:R-:W-:-:S03]  /*18220*/  IADD3 R12, P5, PT, R15, R0, RZ ;  /* 0x000000000f0c7210 */ /* 0x000fc60007fbe0ff */
[----:B------:R-:W-:Y:S01]  /*18230*/  @P6 STG.E.U8 desc[UR26][R16.64], R25 ;  /* 0x0000001910006986 */ /* 0x000fe2000c10111a */
[----:B------:R-:W-:Y:S01]  /*18240*/  LEA.HI.X.SX32 R13, R15, R40, 0x1, P5 ;  /* 0x000000280f0d7211 */ /* 0x000fe200028f0eff */
[----:B------:R-:W-:Y:S01]  /*18250*/  IMAD R15, R39, 0x4, R15 ;  /* 0x00000004270f7824 */ /* 0x000fe200078e020f */
[----:B-1----:R-:W-:Y:S02]  /*18260*/  IADD3 R2, P6, PT, R19, R0, RZ ;  /* 0x0000000013027210 */ /* 0x002fe40007fde0ff */
[----:B------:R-:W-:Y:S02]  /*18270*/  PRMT R23, R9, 0x7772, RZ ;  /* 0x0000777209177816 */ /* 0x000fe400000000ff */
[----:B------:R-:W-:Y:S02]  /*18280*/  LEA.HI.X.SX32 R3, R19, R40, 0x1, P6 ;  /* 0x0000002813037211 */ /* 0x000fe400030f0eff */
[----:B------:R-:W-:Y:S02]  /*18290*/  IADD3 R8, P6, PT, R15, R0, RZ ;  /* 0x000000000f087210 */ /* 0x000fe40007fde0ff */
[----:B------:R-:W-:-:S02]  /*182a0*/  PRMT R21, R9, 0x7773, RZ ;  /* 0x0000777309157816 */ /* 0x000fc400000000ff */
[----:B------:R-:W-:Y:S01]  /*182b0*/  LEA.HI.X.SX32 R9, R15, R40, 0x1, P6 ;  /* 0x000000280f097211 */ /* 0x000fe200030f0eff */
[----:B------:R-:W-:Y:S01]  /*182c0*/  IMAD R15, R39, 0x2, R15 ;  /* 0x00000002270f7824 */ /* 0x000fe200078e020f */
[----:B------:R0:W-:Y:S04]  /*182d0*/  @P4 STG.E.U8 desc[UR26][R12.64], R23 ;  /* 0x000000170c004986 */ /* 0x0001e8000c10111a */
[----:B------:R-:W-:Y:S01]  /*182e0*/  @P2 STG.E.U8 desc[UR26][R2.64], R21 ;  /* 0x0000001502002986 */ /* 0x000fe2000c10111a */
[C---:B------:R-:W-:Y:S02]  /*182f0*/  PRMT R19, R10.reuse, 0x7770, RZ ;  /* 0x000077700a137816 */ /* 0x040fe400000000ff */
[----:B0-----:R-:W-:Y:S02]  /*18300*/  IADD3 R12, P6, PT, R15, R0, RZ ;  /* 0x000000000f0c7210 */ /* 0x001fe40007fde0ff */
[----:B------:R-:W-:-:S02]  /*18310*/  PRMT R23, R10, 0x7771, RZ ;  /* 0x000077710a177816 */ /* 0x000fc400000000ff */
[----:B------:R-:W-:Y:S01]  /*18320*/  LEA.HI.X.SX32 R13, R15, R40, 0x1, P6 ;  /* 0x000000280f0d7211 */ /* 0x000fe200030f0eff */
[----:B------:R-:W-:Y:S04]  /*18330*/  @P3 STG.E.U8 desc[UR26][R8.64], R19 ;  /* 0x0000001308003986 */ /* 0x000fe8000c10111a */
[----:B------:R0:W-:Y:S01]  /*18340*/  @P1 STG.E.U8 desc[UR26][R12.64], R23 ;  /* 0x000000170c001986 */ /* 0x0001e2000c10111a */
[----:B--2---:R-:W-:Y:S01]  /*18350*/  ISETP.LT.AND P5, PT, R20, UR5, !P0 ;  /* 0x0000000514007c0c */ /* 0x004fe2000c7a1270 */
[----:B------:R-:W1:Y:S02]  /*18360*/  LDCU UR5, c[0x0][0x39c] ;  /* 0x00007380ff0577ac */ /* 0x000e640008000800 */
[----:B------:R-:W2:Y:S04]  /*18370*/  LDL.LU R20, [R1+0x378] ;  /* 0x0003780001147983 */ /* 0x000ea80000300800 */
[----:B------:R-:W5:Y:S01]  /*18380*/  LDL.LU R14, [R1+0x344] ;  /* 0x00034400010e7983 */ /* 0x000f620000300800 */
[----:B----4-:R-:W-:Y:S01]  /*18390*/  ISETP.LT.AND P2, PT, R18, UR4, !P0 ;  /* 0x0000000412007c0c */ /* 0x010fe2000c741270 */
[----:B------:R-:W2:Y:S02]  /*183a0*/  LDCU UR4, c[0x0][0x39c] ;  /* 0x00007380ff0477ac */ /* 0x000ea40008000800 */
[----:B------:R-:W4:Y:S04]  /*183b0*/  LDL.LU R18, [R1+0x340] ;  /* 0x0003400001127983 */ /* 0x000f280000300800 */
[----:B------:R-:W4:Y:S04]  /*183c0*/  LDL.LU R16, [R1+0x1e0] ;  /* 0x0001e00001107983 */ /* 0x000f280000300800 */
[----:B0-----:R-:W4:Y:S01]  /*183d0*/  LDL.LU R12, [R1+0x33c] ;  /* 0x00033c00010c7983 */ /* 0x001f220000300800 */
[----:B---3--:R-:W-:Y:S01]  /*183e0*/  ISETP.LT.AND P4, PT, R24, UR6, !P0 ;  /* 0x0000000618007c0c */ /* 0x008fe2000c781270 */
[----:B------:R-:W5:Y:S01]  /*183f0*/  LDCU UR6, c[0x0][0x39c] ;  /* 0x00007380ff0677ac */ /* 0x000f620008000800 */
[C---:B------:R-:W-:Y:S01]  /*18400*/  IMAD R17, R39.reuse, 0x2, R15 ;  /* 0x0000000227117824 */ /* 0x040fe200078e020f */
[----:B-1----:R-:W-:Y:S01]  /*18410*/  ISETP.LT.AND P3, PT, R22, UR5, !P0 ;  /* 0x0000000516007c0c */ /* 0x002fe2000c761270 */
[----:B------:R-:W4:Y:S02]  /*18420*/  LDCU UR5, c[0x0][0x39c] ;  /* 0x00007380ff0577ac */ /* 0x000f240008000800 */
[----:B------:R-:W-:Y:S01]  /*18430*/  IMAD R15, R39, 0x2, R17 ;  /* 0x00000002270f7824 */ /* 0x000fe200078e0211 */
[----:B------:R-:W-:-:S02]  /*18440*/  IADD3 R2, P6, PT, R17, R0, RZ ;  /* 0x0000000011027210 */ /* 0x000fc40007fde0ff */
[----:B------:R-:W-:Y:S02]  /*18450*/  PRMT R21, R10, 0x7772, RZ ;  /* 0x000077720a157816 */ /* 0x000fe400000000ff */
[----:B------:R-:W-:Y:S02]  /*18460*/  LEA.HI.X.SX32 R3, R17, R40, 0x1, P6 ;  /* 0x0000002811037211 */ /* 0x000fe400030f0eff */
[----:B------:R-:W-:-:S03]  /*18470*/  IADD3 R8, P6, PT, R15, R0, RZ ;  /* 0x000000000f087210 */ /* 0x000fc60007fde0ff */
[----:B------:R0:W-:Y:S01]  /*18480*/  @P5 STG.E.U8 desc[UR26][R2.64], R21 ;  /* 0x0000001502005986 */ /* 0x0001e2000c10111a */
[----:B------:R-:W-:Y:S01]  /*18490*/  LEA.HI.X.SX32 R9, R15, R40, 0x1, P6 ;  /* 0x000000280f097211 */ /* 0x000fe200030f0eff */
[----:B------:R-:W-:Y:S01]  /*184a0*/  IMAD R15, R39, 0x2, R15 ;  /* 0x00000002270f7824 */ /* 0x000fe200078e020f */
[----:B------:R-:W-:-:S03]  /*184b0*/  PRMT R19, R10, 0x7773, RZ ;  /* 0x000077730a137816 */ /* 0x000fc600000000ff */
[----:B------:R-:W-:Y:S02]  /*184c0*/  IMAD R13, R39, 0x2, R15 ;  /* 0x00000002270d7824 */ /* 0x000fe400078e020f */
[----:B------:R1:W-:Y:S01]  /*184d0*/  @P4 STG.E.U8 desc[UR26][R8.64], R19 ;  /* 0x0000001308004986 */ /* 0x0003e2000c10111a */
[----:B------:R-:W-:Y:S01]  /*184e0*/  PRMT R23, R11, 0x7770, RZ ;  /* 0x000077700b177816 */ /* 0x000fe200000000ff */
[----:B------:R-:W-:Y:S01]  /*184f0*/  IMAD R17, R39, 0x2, R13 ;  /* 0x0000000227117824 */ /* 0x000fe200078e020d */
[C---:B0-----:R-:W-:Y:S02]  /*18500*/  PRMT R21, R11.reuse, 0x7771, RZ ;  /* 0x000077710b157816 */ /* 0x041fe400000000ff */
[----:B-1----:R-:W-:Y:S02]  /*18510*/  PRMT R19, R11, 0x7772, RZ ;  /* 0x000077720b137816 */ /* 0x002fe400000000ff */
[----:B--2---:R-:W-:Y:S01]  /*18520*/  ISETP.LT.AND P1, PT, R20, UR4, !P0 ;  /* 0x0000000414007c0c */ /* 0x004fe2000c721270 */
[----:B------:R-:W0:Y:S01]  /*18530*/  LDCU UR4, c[0x0][0x39c] ;  /* 0x00007380ff0477ac */ /* 0x000e220008000800 */
[----:B------:R-:W2:Y:S01]  /*18540*/  LDL.LU R20, [R1+0x22c] ;  /* 0x00022c0001147983 */ /* 0x000ea20000300800 */
[----:B-----5:R-:W-:Y:S01]  /*18550*/  ISETP.LT.AND P5, PT, R14, UR6, !P0 ;  /* 0x000000060e007c0c */ /* 0x020fe2000c7a1270 */
[----:B------:R-:W1:Y:S01]  /*18560*/  LDCU UR6, c[0x0][0x39c] ;  /* 0x00007380ff0677ac */ /* 0x000e620008000800 */
[----:B------:R-:W-:-:S04]  /*18570*/  IADD3 R14, P6, PT, R15, R0, RZ ;  /* 0x000000000f0e7210 */ /* 0x000fc80007fde0ff */
[----:B------:R-:W-:Y:S02]  /*18580*/  LEA.HI.X.SX32 R15, R15, R40, 0x1, P6 ;  /* 0x000000280f0f7211 */ /* 0x000fe400030f0eff */
[C---:B------:R-:W-:Y:S02]  /*18590*/  IADD3 R2, P6, PT, R13.reuse, R0, RZ ;  /* 0x000000000d027210 */ /* 0x040fe40007fde0ff */
[----:B----4-:R-:W-:Y:S01]  /*185a0*/  ISETP.LT.AND P4, PT, R18, UR5, !P0 ;  /* 0x0000000512007c0c */ /* 0x010fe2000c781270 */
[----:B------:R3:W-:Y:S01]  /*185b0*/  @P2 STG.E.U8 desc[UR26][R14.64], R23 ;  /* 0x000000170e002986 */ /* 0x0007e2000c10111a */
[----:B------:R-:W-:Y:S01]  /*185c0*/  LEA.HI.X.SX32 R3, R13, R40, 0x1, P6 ;  /* 0x000000280d037211 */ /* 0x000fe200030f0eff */
[----:B------:R-:W2:Y:S02]  /*185d0*/  LDCU UR5, c[0x0][0x39c] ;  /* 0x00007380ff0577ac */ /* 0x000ea40008000800 */
[----:B------:R-:W4:Y:S04]  /*185e0*/  LDL.LU R18, [R1+0x338] ;  /* 0x0003380001127983 */ /* 0x000f280000300800 */
[----:B------:R-:W5:Y:S01]  /*185f0*/  LDL.LU R10, [R1+0x334] ;  /* 0x00033400010a7983 */ /* 0x000f620000300800 */
[C---:B------:R-:W-:Y:S01]  /*18600*/  IADD3 R8, P6, PT, R17.reuse, R0, RZ ;  /* 0x0000000011087210 */ /* 0x040fe20007fde0ff */
[C---:B------:R-:W-:Y:S01]  /*18610*/  IMAD R13, R16.reuse, R39, RZ ;  /* 0x00000027100d7224 */ /* 0x040fe200078e02ff */
[----:B0-----:R-:W-:Y:S01]  /*18620*/  ISETP.LT.AND P2, PT, R16, UR4, !P0 ;  /* 0x0000000410007c0c */ /* 0x001fe2000c741270 */
[----:B------:R-:W-:Y:S01]  /*18630*/  @P3 STG.E.U8 desc[UR26][R2.64], R21 ;  /* 0x0000001502003986 */ /* 0x000fe2000c10111a */
[----:B------:R-:W-:Y:S01]  /*18640*/  LEA.HI.X.SX32 R9, R17, R40, 0x1, P6 ;  /* 0x0000002811097211 */ /* 0x000fe200030f0eff */
[----:B------:R-:W4:Y:S01]  /*18650*/  LDCU UR4, c[0x0][0x39c] ;  /* 0x00007380ff0477ac */ /* 0x000f220008000800 */
[----:B-1----:R-:W-:Y:S01]  /*18660*/  ISETP.LT.AND P3, PT, R12, UR6, !P0 ;  /* 0x000000060c007c0c */ /* 0x002fe2000c761270 */
[----:B------:R-:W4:Y:S01]  /*18670*/  LDL.LU R16, [R1+0x330] ;  /* 0x0003300001107983 */ /* 0x000f220000300800 */
[----:B------:R-:W-:-:S02]  /*18680*/  IADD3 R12, P6, PT, R13, R0, RZ ;  /* 0x000000000d0c7210 */ /* 0x000fc40007fde0ff */
[----:B---3--:R-:W-:Y:S01]  /*18690*/  PRMT R15, R11, 0x7773, RZ ;  /* 0x000077730b0f7816 */ /* 0x008fe200000000ff */
[----:B------:R-:W-:Y:S01]  /*186a0*/  @P1 STG.E.U8 desc[UR26][R8.64], R19 ;  /* 0x0000001308001986 */ /* 0x000fe2000c10111a */
[----:B------:R-:W-:Y:S01]  /*186b0*/  LEA.HI.X.SX32 R13, R13, R40, 0x1, P6 ;  /* 0x000000280d0d7211 */ /* 0x000fe200030f0eff */
[----:B------:R-:W-:Y:S01]  /*186c0*/  IMAD R17, R39, 0x4, R17 ;  /* 0x0000000427117824 */ /* 0x000fe200078e0211 */
[----:B------:R-:W5:Y:S01]  /*186d0*/  LDCU UR6, c[0x0][0x39c] ;  /* 0x00007380ff0677ac */ /* 0x000f620008000800 */
[----:B------:R-:W3:Y:S04]  /*186e0*/  LDL.LU R14, [R1+0x32c] ;  /* 0x00032c00010e7983 */ /* 0x000ee80000300800 */
[----:B------:R0:W-:Y:S04]  /*186f0*/  @P2 STG.E.U8 desc[UR26][R12.64], R15 ;  /* 0x0000000f0c002986 */ /* 0x0001e8000c10111a */
[----:B0-----:R-:W3:Y:S01]  /*18700*/  LDL.LU R12, [R1+0x328] ;  /* 0x00032800010c7983 */ /* 0x001ee20000300800 */
[----:B------:R-:W-:Y:S01]  /*18710*/  IADD3 R2, P6, PT, R17, R0, RZ ;  /* 0x0000000011027210 */ /* 0x000fe20007fde0ff */
[----:B------:R-:W-:-:S02]  /*18720*/  IMAD R11, R39, 0x2, R17 ;  /* 0x00000002270b7824 */ /* 0x000fc400078e0211 */
[----:B------:R-:W3:Y:S01]  /*18730*/  LDL.LU R22, [R1+0x1dc] ;  /* 0x0001dc0001167983 */ /* 0x000ee20000300800 */
[----:B------:R-:W-:Y:S02]  /*18740*/  LEA.HI.X.SX32 R3, R17, R40, 0x1, P6 ;  /* 0x0000002811037211 */ /* 0x000fe400030f0eff */
[C---:B------:R-:W-:Y:S02]  /*18750*/  IADD3 R8, P6, PT, R11.reuse, R0, RZ ;  /* 0x000000000b087210 */ /* 0x040fe40007fde0ff */
[C---:B------:R-:W-:Y:S02]  /*18760*/  PRMT R21, R4.reuse, 0x7770, RZ ;  /* 0x0000777004157816 */ /* 0x040fe400000000ff */
[----:B------:R-:W-:Y:S01]  /*18770*/  LEA.HI.X.SX32 R9, R11, R40, 0x1, P6 ;  /* 0x000000280b097211 */ /* 0x000fe200030f0eff */
[C---:B------:R-:W-:Y:S01]  /*18780*/  IMAD R11, R39.reuse, 0x2, R11 ;  /* 0x00000002270b7824 */ /* 0x040fe200078e020b */
[----:B------:R-:W-:Y:S01]  /*18790*/  PRMT R17, R4, 0x7771, RZ ;  /* 0x0000777104117816 */ /* 0x000fe200000000ff */
[----:B------:R0:W-:Y:S02]  /*187a0*/  @P5 STG.E.U8 desc[UR26][R2.64], R21 ;  /* 0x0000001502005986 */ /* 0x0001e4000c10111a */
[----:B------:R-:W-:-:S02]  /*187b0*/  IMAD R13, R39, 0x2, R11 ;  /* 0x00000002270d7824 */ /* 0x000fc400078e020b */
[----:B------:R1:W-:Y:S02]  /*187c0*/  @P4 STG.E.U8 desc[UR26][R8.64], R17 ;  /* 0x0000001108004986 */ /* 0x0003e4000c10111a */
[----:B------:R-:W-:Y:S01]  /*187d0*/  IMAD R15, R39, 0x2, R13 ;  /* 0x00000002270f7824 */ /* 0x000fe200078e020d */
[C---:B------:R-:W-:Y:S02]  /*187e0*/  PRMT R19, R4.reuse, 0x7773, RZ ;  /* 0x0000777304137816 */ /* 0x040fe400000000ff */
[----:B0-----:R-:W-:Y:S02]  /*187f0*/  PRMT R21, R4, 0x7772, RZ ;  /* 0x0000777204157816 */ /* 0x001fe400000000ff */
        /* <DEDUP_REMOVED lines=9> */
[----:B----4-:R-:W-:Y:S02]  /*18890*/  ISETP.LT.AND P2, PT, R18, UR4, !P0 ;  /* 0x0000000412007c0c */ /* 0x010fe4000c741270 */
[----:B0-----:R-:W-:Y:S01]  /*188a0*/  ISETP.LT.AND P5, PT, R16, UR5, !P0 ;  /* 0x0000000510007c0c */ /* 0x001fe2000c7a1270 */
[----:B------:R-:W4:Y:S01]  /*188b0*/  LDL.LU R18, [R1+0x228] ;  /* 0x0002280001127983 */ /* 0x000f220000300800 */
[----:B------:R-:W-:Y:S01]  /*188c0*/  LEA.HI.X.SX32 R3, R13, R40, 0x1, P4 ;  /* 0x000000280d037211 */ /* 0x000fe200020f0eff */
[----:B------:R-:W0:Y:S01]  /*188d0*/  LDCU UR4, c[0x0][0x39c] ;  /* 0x00007380ff0477ac */ /* 0x000e220008000800 */
[C---:B------:R-:W-:Y:S01]  /*188e0*/  IADD3 R8, P4, PT, R15.reuse, R0, RZ ;  /* 0x000000000f087210 */ /* 0x040fe20007f9e0ff */
[----:B------:R-:W5:Y:S01]  /*188f0*/  LDL.LU R16, [R1+0x324] ;  /* 0x0003240001107983 */ /* 0x000f620000300800 */
[----:B------:R-:W2:Y:S02]  /*18900*/  LDCU UR5, c[0x0][0x39c] ;  /* 0x00007380ff0577ac */ /* 0x000ea40008000800 */
[----:B------:R-:W-:Y:S01]  /*18910*/  LEA.HI.X.SX32 R9, R15, R40, 0x1, P4 ;  /* 0x000000280f097211 */ /* 0x000fe200020f0eff */
[----:B------:R-:W-:Y:S01]  /*18920*/  IMAD R15, R39, 0x2, R15 ;  /* 0x00000002270f7824 */ /* 0x000fe200078e020f */
[----:B------:R0:W-:Y:S04]  /*18930*/  @P3 STG.E.U8 desc[UR26][R10.64], R21 ;  /* 0x000000150a003986 */ /* 0x0001e8000c10111a */
[----:B------:R1:W-:Y:S01]  /*18940*/  @P1 STG.E.U8 desc[UR26][R2.64], R19 ;  /* 0x0000001302001986 */ /* 0x0003e2000c10111a */
[----:B---3--:R-:W-:-:S03]  /*18950*/  ISETP.LT.AND P1, PT, R12, UR7, !P0 ;  /* 0x000000070c007c0c */ /* 0x008fc6000c721270 */
[----:B------:R-:W-:Y:S01]  /*18960*/  @P2 STG.E.U8 desc[UR26][R8.64], R17 ;  /* 0x0000001108002986 */ /* 0x000fe2000c10111a */
[----:B------:R-:W-:Y:S01]  /*18970*/  IADD3 R12, P4, PT, R15, R0, RZ ;  /* 0x000000000f0c7210 */ /* 0x000fe20007f9e0ff */
[----:B0-----:R-:W-:Y:S01]  /*18980*/  IMAD R11, R39, 0x2, R15 ;  /* 0x00000002270b7824 */ /* 0x001fe200078e020f */
[----:B-1----:R-:W-:Y:S01]  /*18990*/  ISETP.LT.AND P3, PT, R14, UR6, !P0 ;  /* 0x000000060e007c0c */ /* 0x002fe2000c761270 */
[----:B------:R-:W4:Y:S01]  /*189a0*/  LDCU UR6, c[0x0][0x39c] ;  /* 0x00007380ff0677ac */ /* 0x000f220008000800 */
[----:B------:R-:W-:Y:S01]  /*189b0*/  LEA.HI.X.SX32 R13, R15, R40, 0x1, P4 ;  /* 0x000000280f0d7211 */ /* 0x000fe200020f0eff */
[----:B------:R-:W3:Y:S01]  /*189c0*/  LDL.LU R14, [R1+0x320] ;  /* 0x00032000010e7983 */ /* 0x000ee20000300800 */
[----:B------:R-:W-:Y:S01]  /*189d0*/  PRMT R19, R5, 0x7771, RZ ;  /* 0x0000777105137816 */ /* 0x000fe200000000ff */
[----:B------:R-:W0:Y:S04]  /*189e0*/  LDCU UR7, c[0x0][0x39c] ;  /* 0x00007380ff0777ac */ /* 0x000e280008000800 */
[----:B------:R1:W-:Y:S04]  /*189f0*/  @P6 STG.E.U8 desc[UR26][R12.64], R19 ;  /* 0x000000130c006986 */ /* 0x0003e8000c10111a */
[----:B-1----:R-:W3:Y:S01]  /*18a00*/  LDL.LU R12, [R1+0x28c] ;  /* 0x00028c00010c7983 */ /* 0x002ee20000300800 */
[C---:B------:R-:W-:Y:S01]  /*18a10*/  ISETP.LT.AND P2, PT, R22.reuse, UR4, !P0 ;  /* 0x0000000416007c0c */ /* 0x040fe2000c741270 */
[----:B------:R-:W5:Y:S01]  /*18a20*/  LDCU UR4, c[0x0][0x39c] ;  /* 0x00007380ff0477ac */ /* 0x000f620008000800 */
[----:B------:R-:W-:Y:S01]  /*18a30*/  IMAD R15, R22, R39, RZ ;  /* 0x00000027160f7224 */ /* 0x000fe200078e02ff */
[-C--:B------:R-:W-:Y:S01]  /*18a40*/  IADD3 R2, P4, PT, R11, R0.reuse, RZ ;  /* 0x000000000b027210 */ /* 0x080fe20007f9e0ff */
[----:B------:R-:W3:Y:S03]  /*18a50*/  LDL.LU R10, [R1+0x31c] ;  /* 0x00031c00010a7983 */ /* 0x000ee60000300800 */
[----:B------:R-:W-:-:S02]  /*18a60*/  IADD3 R8, P6, PT, R15, R0, RZ ;  /* 0x000000000f087210 */ /* 0x000fc40007fde0ff */
[-C--:B------:R-:W-:Y:S02]  /*18a70*/  LEA.HI.X.SX32 R3, R11, R40.reuse, 0x1, P4 ;  /* 0x000000280b037211 */ /* 0x080fe400020f0eff */
[----:B------:R-:W-:Y:S02]  /*18a80*/  PRMT R17, R5, 0x7772, RZ ;  /* 0x0000777205117816 */ /* 0x000fe400000000ff */
[----:B------:R-:W-:Y:S02]  /*18a90*/  LEA.HI.X.SX32 R9, R15, R40, 0x1, P6 ;  /* 0x000000280f097211 */ /* 0x000fe400030f0eff */
[----:B------:R-:W-:Y:S01]  /*18aa0*/  PRMT R15, R5, 0x7773, RZ ;  /* 0x00007773050f7816 */ /* 0x000fe200000000ff */
[----:B------:R-:W-:Y:S01]  /*18ab0*/  IMAD R11, R39, 0x4, R11 ;  /* 0x00000004270b7824 */ /* 0x000fe200078e020b */
[----:B------:R1:W-:Y:S04]  /*18ac0*/  @P5 STG.E.U8 desc[UR26][R2.64], R17 ;  /* 0x0000001102005986 */ /* 0x0003e8000c10111a */
[----:B------:R0:W-:Y:S01]  /*18ad0*/  @P2 STG.E.U8 desc[UR26][R8.64], R15 ;  /* 0x0000000f08002986 */ /* 0x0001e2000c10111a */
[----:B------:R-:W-:-:S04]  /*18ae0*/  IADD3 R4, P6, PT, R11, R0, RZ ;  /* 0x000000000b047210 */ /* 0x000fc80007fde0ff */
[----:B------:R-:W-:Y:S01]  /*18af0*/  LEA.HI.X.SX32 R5, R11, R40, 0x1, P6 ;  /* 0x000000280b057211 */ /* 0x000fe200030f0eff */
[----:B------:R-:W-:Y:S01]  /*18b00*/  IMAD R11, R39, 0x2, R11 ;  /* 0x00000002270b7824 */ /* 0x000fe200078e020b */
[----:B------:R-:W-:-:S04]  /*18b10*/  PRMT R19, R6, 0x7770, RZ ;  /* 0x0000777006137816 */ /* 0x000fc800000000ff */
[C---:B-1----:R-:W-:Y:S02]  /*18b20*/  IADD3 R2, P6, PT, R11.reuse, R0, RZ ;  /* 0x000000000b027210 */ /* 0x042fe40007fde0ff */
[----:B------:R-:W-:Y:S02]  /*18b30*/  PRMT R17, R6, 0x7771, RZ ;  /* 0x0000777106117816 */ /* 0x000fe400000000ff */
[----:B------:R-:W-:Y:S01]  /*18b40*/  LEA.HI.X.SX32 R3, R11, R40, 0x1, P6 ;  /* 0x000000280b037211 */ /* 0x000fe200030f0eff */
[----:B------:R1:W-:Y:S04]  /*18b50*/  @P3 STG.E.U8 desc[UR26][R4.64], R19 ;  /* 0x0000001304003986 */ /* 0x0003e8000c10111a */
[----:B------:R0:W-:Y:S01]  /*18b60*/  @P1 STG.E.U8 desc[UR26][R2.64], R17 ;  /* 0x0000001102001986 */ /* 0x0001e2000c10111a */
[----:B--2---:R-:W-:Y:S01]  /*18b70*/  ISETP.LT.AND P4, PT, R20, UR5, !P0 ;  /* 0x0000000514007c0c */ /* 0x004fe2000c781270 */
[----:B------:R-:W3:Y:S01]  /*18b80*/  LDCU UR5, c[0x0][0x39c] ;  /* 0x00007380ff0577ac */ /* 0x000ee20008000800 */
[----:B-----5:R-:W-:Y:S01]  /*18b90*/  ISETP.LT.AND P2, PT, R16, UR4, !P0 ;  /* 0x0000000410007c0c */ /* 0x020fe2000c741270 */
[----:B------:R-:W2:Y:S01]  /*18ba0*/  LDCU UR4, c[0x0][0x39c] ;  /* 0x00007380ff0477ac */ /* 0x000ea20008000800 */
[----:B------:R-:W5:Y:S01]  /*18bb0*/  LDL.LU R16, [R1+0x318] ;  /* 0x0003180001107983 */ /* 0x000f620000300800 */
[----:B----4-:R-:W-:Y:S01]  /*18bc0*/  ISETP.LT.AND P5, PT, R18, UR6, !P0 ;  /* 0x0000000612007c0c */ /* 0x010fe2000c7a1270 */
[----:B------:R-:W-:Y:S01]  /*18bd0*/  IMAD R13, R39, 0x2, R11 ;  /* 0x00000002270d7824 */ /* 0x000fe200078e020b */
[----:B------:R-:W4:Y:S01]  /*18be0*/  LDCU UR6, c[0x0][0x39c] ;  /* 0x00007380ff0677ac */ /* 0x000f220008000800 */
[----:B------:R-:W5:Y:S01]  /*18bf0*/  LDL.LU R18, [R1+0x1d8] ;  /* 0x0001d80001127983 */ /* 0x000f620000300800 */
[----:B---3--:R-:W-:-:S02]  /*18c00*/  ISETP.LT.AND P3, PT, R14, UR5, !P0 ;  /* 0x000000050e007c0c */ /* 0x008fc4000c761270 */
[----:B--2---:R-:W-:Y:S01]  /*18c10*/  ISETP.LT.AND P1, PT, R12, UR4, !P0 ;  /* 0x000000040c007c0c */ /* 0x004fe2000c721270 */
[----:B------:R-:W2:Y:S01]  /*18c20*/  LDL.LU R14, [R1+0x264] ;  /* 0x00026400010e7983 */ /* 0x000ea20000300800 */
[----:B0-----:R-:W-:Y:S01]  /*18c30*/  IADD3 R8, P6, PT, R13, R0, RZ ;  /* 0x000000000d087210 */ /* 0x001fe20007fde0ff */
[----:B------:R-:W-:Y:S01]  /*18c40*/  IMAD R11, R39, 0x2, R13 ;  /* 0x00000002270b7824 */ /* 0x000fe200078e020d */
[----:B------:R-:W5:Y:S01]  /*18c50*/  LDCU UR5, c[0x0][0x39c] ;  /* 0x00007380ff0577ac */ /* 0x000f620008000800 */
[----:B------:R-:W3:Y:S01]  /*18c60*/  LDL.LU R12, [R1+0x21c] ;  /* 0x00021c00010c7983 */ /* 0x000ee20000300800 */
[----:B------:R-:W-:Y:S02]  /*18c70*/  LEA.HI.X.SX32 R9, R13, R40, 0x1, P6 ;  /* 0x000000280d097211 */ /* 0x000fe400030f0eff */
[----:B-1----:R-:W-:Y:S01]  /*18c80*/  IADD3 R4, P6, PT, R11, R0, RZ ;  /* 0x000000000b047210 */ /* 0x002fe20007fde0ff */
[----:B------:R-:W0:Y:S01]  /*18c90*/  LDCU UR4, c[0x0][0x39c] ;  /* 0x00007380ff0477ac */ /* 0x000e220008000800 */
[----:B------:R-:W-:-:S02]  /*18ca0*/  PRMT R15, R6, 0x7772, RZ ;  /* 0x00007772060f7816 */ /* 0x000fc400000000ff */
[----:B------:R-:W-:Y:S01]  /*18cb0*/  LEA.HI.X.SX32 R5, R11, R40, 0x1, P6 ;  /* 0x000000280b057211 */ /* 0x000fe200030f0eff */
[C---:B------:R-:W-:Y:S02]  /*18cc0*/  IMAD R11, R39.reuse, 0x2, R11 ;  /* 0x00000002270b7824 */ /* 0x040fe400078e020b */
[----:B------:R1:W-:Y:S01]  /*18cd0*/  @P4 STG.E.U8 desc[UR26][R8.64], R15 ;  /* 0x0000000f08004986 */ /* 0x0003e2000c10111a */
[----:B----4-:R-:W-:Y:S02]  /*18ce0*/  ISETP.LT.AND P4, PT, R10, UR6, !P0 ;  /* 0x000000060a007c0c */ /* 0x010fe4000c781270 */
[----:B------:R-:W-:Y:S01]  /*18cf0*/  PRMT R13, R6, 0x7773, RZ ;  /* 0x00007773060d7816 */ /* 0x000fe200000000ff */
[----:B------:R-:W-:Y:S01]  /*18d00*/  IMAD R3, R39, 0x2, R11 ;  /* 0x0000000227037824 */ /* 0x000fe200078e020b */
[----:B------:R-:W-:Y:S01]  /*18d10*/  IADD3 R10, P6, PT, R11, R0, RZ ;  /* 0x000000000b0a7210 */ /* 0x000fe20007fde0ff */
[----:B------:R-:W2:Y:S01]  /*18d20*/  LDCU UR6, c[0x0][0x39c] ;  /* 0x00007380ff0677ac */ /* 0x000ea20008000800 */
[----:B------:R-:W-:-:S02]  /*18d30*/  PRMT R19, R7, 0x7770, RZ ;  /* 0x0000777007137816 */ /* 0x000fc400000000ff */
[----:B------:R-:W-:Y:S01]  /*18d40*/  LEA.HI.X.SX32 R11, R11, R40, 0x1, P6 ;  /* 0x000000280b0b7211 */ /* 0x000fe200030f0eff */
[----:B------:R4:W-:Y:S04]  /*18d50*/  @P5 STG.E.U8 desc[UR26][R4.64], R13 ;  /* 0x0000000d04005986 */ /* 0x0009e8000c10111a */
[----:B------:R0:W-:Y:S01]  /*18d60*/  @P2 STG.E.U8 desc[UR26][R10.64], R19 ;  /* 0x000000130a002986 */ /* 0x0001e2000c10111a */
[----:B-1----:R-:W-:Y:S01]  /*18d70*/  IMAD R9, R39, 0x2, R3 ;  /* 0x0000000227097824 */ /* 0x002fe200078e0203 */
[----:B------:R-:W-:Y:S02]  /*18d80*/  IADD3 R2, P6, PT, R3, R0, RZ ;  /* 0x0000000003027210 */ /* 0x000fe40007fde0ff */
[----:B------:R-:W-:Y:S02]  /*18d90*/  PRMT R17, R7, 0x7771, RZ ;  /* 0x0000777107117816 */ /* 0x000fe400000000ff */
[----:B------:R-:W-:-:S02]  /*18da0*/  LEA.HI.X.SX32 R3, R3, R40, 0x1, P6 ;  /* 0x0000002803037211 */ /* 0x000fc400030f0eff */
[----:B----4-:R-:W-:-:S04]  /*18db0*/  IADD3 R4, P2, PT, R9, R0, RZ ;  /* 0x0000000009047210 */ /* 0x010fc80007f5e0ff */
[----:B------:R-:W-:Y:S01]  /*18dc0*/  LEA.HI.X.SX32 R5, R9, R40, 0x1, P2 ;  /* 0x0000002809057211 */ /* 0x000fe200010f0eff */
[----:B------:R1:W-:Y:S01]  /*18dd0*/  @P3 STG.E.U8 desc[UR26][R2.64], R17 ;  /* 0x0000001102003986 */ /* 0x0003e2000c10111a */
[----:B0-----:R-:W-:Y:S01]  /*18de0*/  IMAD R11, R39, 0x4, R9 ;  /* 0x00000004270b7824 */ /* 0x001fe200078e0209 */
[----:B-----5:R-:W-:Y:S01]  /*18df0*/  ISETP.LT.AND P5, PT, R16, UR5, !P0 ;  /* 0x0000000510007c0c */ /* 0x020fe2000c7a1270 */
[----:B------:R-:W3:Y:S01]  /*18e00*/  LDCU UR5, c[0x0][0x39c] ;  /* 0x00007380ff0577ac */ /* 0x000ee20008000800 */
[----:B------:R-:W4:Y:S04]  /*18e10*/  LDL.LU R16, [R1+0x314] ;  /* 0x0003140001107983 */ /* 0x000f280000300800 */
[----:B------:R-:W5:Y:S04]  /*18e20*/  LDL.LU R6, [R1+0x310] ;  /* 0x0003100001067983 */ /* 0x000f680000300800 */
[----:B------:R-:W4:Y:S01]  /*18e30*/  LDL.LU R10, [R1+0x260] ;  /* 0x00026000010a7983 */ /* 0x000f220000300800 */
[----:B------:R-:W-:-:S05]  /*18e40*/  IMAD R13, R18, R39, RZ ;  /* 0x00000027120d7224 */ /* 0x000fca00078e02ff */
[----:B------:R-:W-:-:S04]  /*18e50*/  IADD3 R8, P2, PT, R13, R0, RZ ;  /* 0x000000000d087210 */ /* 0x000fc80007f5e0ff */
[----:B------:R-:W-:Y:S02]  /*18e60*/  LEA.HI.X.SX32 R9, R13, R40, 0x1, P2 ;  /* 0x000000280d097211 */ /* 0x000fe400010f0eff */
[----:B--2---:R-:W-:Y:S01]  /*18e70*/  ISETP.LT.AND P3, PT, R14, UR6, !P0 ;  /* 0x000000060e007c0c */ /* 0x004fe2000c761270 */
[----:B------:R-:W5:Y:S01]  /*18e80*/  LDCU UR6, c[0x0][0x39c] ;  /* 0x00007380ff0677ac */ /* 0x000f620008000800 */
[----:B------:R-:W2:Y:S01]  /*18e90*/  LDL.LU R14, [R1+0x30c] ;  /* 0x00030c00010e7983 */ /* 0x000ea20000300800 */
[----:B---3--:R-:W-:Y:S01]  /*18ea0*/  ISETP.LT.AND P2, PT, R12, UR5, !P0 ;  /* 0x000000050c007c0c */ /* 0x008fe2000c741270 */
[----:B------:R-:W4:Y:S02]  /*18eb0*/  LDCU UR5, c[0x0][0x39c] ;  /* 0x00007380ff0577ac */ /* 0x000f240008000800 */
[----:B------:R-:W3:Y:S01]  /*18ec0*/  LDL.LU R12, [R1+0x308] ;  /* 0x00030800010c7983 */ /* 0x000ee20000300800 */
[----:B------:R-:W-:Y:S02]  /*18ed0*/  ISETP.LT.AND P6, PT, R18, UR4, !P0 ;  /* 0x0000000412007c0c */ /* 0x000fe4000c7c1270 */
[C---:B------:R-:W-:Y:S01]  /*18ee0*/  PRMT R15, R7.reuse, 0x7772, RZ ;  /* 0x00007772070f7816 */ /* 0x040fe200000000ff */
[----:B------:R-:W3:Y:S01]  /*18ef0*/  LDL.LU R18, [R1+0x1d4] ;  /* 0x0001d40001127983 */ /* 0x000ee20000300800 */
[----:B------:R-:W-:Y:S01]  /*18f00*/  PRMT R13, R7, 0x7773, RZ ;  /* 0x00007773070d7816 */ /* 0x000fe200000000ff */
[----:B------:R-:W-:Y:S01]  /*18f10*/  IMAD R7, R39, 0x2, R11 ;  /* 0x0000000227077824 */ /* 0x000fe200078e020b */
[----:B-1----:R-:W-:Y:S01]  /*18f20*/  PRMT R17, R32, 0x7771, RZ ;  /* 0x0000777120117816 */ /* 0x002fe200000000ff */
[----:B------:R0:W-:Y:S01]  /*18f30*/  @P1 STG.E.U8 desc[UR26][R4.64], R15 ;  /* 0x0000000f04001986 */ /* 0x0001e2000c10111a */
[C---:B------:R-:W-:Y:S01]  /*18f40*/  IADD3 R2, P1, PT, R11.reuse, R0, RZ ;  /* 0x000000000b027210 */ /* 0x040fe20007f3e0ff */
[----:B------:R-:W1:Y:S04]  /*18f50*/  LDCU UR4, c[0x0][0x39c] ;  /* 0x00007380ff0477ac */ /* 0x000e680008000800 */
[----:B------:R1:W-:Y:S01]  /*18f60*/  @P6 STG.E.U8 desc[UR26][R8.64], R13 ;  /* 0x0000000d08006986 */ /* 0x0003e2000c10111a */
[----:B------:R-:W-:-:S02]  /*18f70*/  LEA.HI.X.SX32 R3, R11, R40, 0x1, P1 ;  /* 0x000000280b037211 */ /* 0x000fc400008f0eff */
[----:B------:R-:W-:Y:S02]  /*18f80*/  PRMT R11, R32, 0x7770, RZ ;  /* 0x00007770200b7816 */ /* 0x000fe400000000ff */
[----:B0-----:R-:W-:-:S04]  /*18f90*/  IADD3 R4, P6, PT, R7, R0, RZ ;  /* 0x0000000007047210 */ /* 0x001fc80007fde0ff */
[----:B------:R-:W-:Y:S01]  /*18fa0*/  LEA.HI.X.SX32 R5, R7, R40, 0x1, P6 ;  /* 0x0000002807057211 */ /* 0x000fe200030f0eff */
[----:B------:R0:W-:Y:S01]  /*18fb0*/  @P4 STG.E.U8 desc[UR26][R2.64], R11 ;  /* 0x0000000b02004986 */ /* 0x0001e2000c10111a */
[----:B------:R-:W-:-:S03]  /*18fc0*/  IMAD R7, R39, 0x2, R7 ;  /* 0x0000000227077824 */ /* 0x000fc600078e0207 */
[----:B------:R0:W-:Y:S01]  /*18fd0*/  @P5 STG.E.U8 desc[UR26][R4.64], R17 ;  /* 0x0000001104005986 */ /* 0x0001e2000c10111a */
[----:B-1----:R-:W-:Y:S01]  /*18fe0*/  IMAD R9, R39, 0x2, R7 ;  /* 0x0000000227097824 */ /* 0x002fe200078e0207 */
[C---:B------:R-:W-:Y:S02]  /*18ff0*/  PRMT R15, R32.reuse, 0x7772, RZ ;  /* 0x00007772200f7816 */ /* 0x040fe400000000ff */
[----:B------:R-:W-:Y:S02]  /*19000*/  PRMT R13, R32, 0x7773, RZ ;  /* 0x00007773200d7816 */ /* 0x000fe400000000ff */
[----:B-----5:R-:W-:Y:S01]  /*19010*/  ISETP.LT.AND P4, PT, R6, UR6, !P0 ;  /* 0x0000000606007c0c */ /* 0x020fe2000c781270 */
[----:B------:R-:W3:Y:S01]  /*19020*/  LDCU UR6, c[0x0][0x39c] ;  /* 0x00007380ff0677ac */ /* 0x000ee20008000800 */
[----:B----4-:R-:W-:Y:S02]  /*19030*/  ISETP.LT.AND P5, PT, R10, UR5, !P0 ;  /* 0x000000050a007c0c */ /* 0x010fe4000c7a1270 */
[----:B------:R-:W-:Y:S01]  /*19040*/  ISETP.LT.AND P1, PT, R16, UR4, !P0 ;  /* 0x0000000410007c0c */ /* 0x000fe2000c721270 */
[----:B------:R-:W4:Y:S01]  /*19050*/  LDL.LU R10, [R1+0x25c] ;  /* 0x00025c00010a7983 */ /* 0x000f220000300800 */
[----:B------:R-:W-:Y:S01]  /*19060*/  IADD3 R6, P6, PT, R7, R0, RZ ;  /* 0x0000000007067210 */ /* 0x000fe20007fde0ff */
[----:B0-----:R-:W-:Y:S01]  /*19070*/  IMAD R11, R39, 0x2, R9 ;  /* 0x00000002270b7824 */ /* 0x001fe200078e0209 */
[----:B------:R-:W4:Y:S01]  /*19080*/  LDCU UR5, c[0x0][0x39c] ;  /* 0x00007380ff0577ac */ /* 0x000f220008000800 */
[----:B------:R-:W5:Y:S01]  /*19090*/  LDL.LU R16, [R1+0x210] ;  /* 0x0002100001107983 */ /* 0x000f620000300800 */
[----:B------:R-:W-:-:S02]  /*190a0*/  LEA.HI.X.SX32 R7, R7, R40, 0x1, P6 ;  /* 0x0000002807077211 */ /* 0x000fc400030f0eff */
[C---:B------:R-:W-:Y:S01]  /*190b0*/  IADD3 R2, P6, PT, R9.reuse, R0, RZ ;  /* 0x0000000009027210 */ /* 0x040fe20007fde0ff */
[----:B------:R-:W0:Y:S03]  /*190c0*/  LDCU UR4, c[0x0][0x39c] ;  /* 0x00007380ff0477ac */ /* 0x000e260008000800 */
[----:B------:R-:W-:Y:S01]  /*190d0*/  LEA.HI.X.SX32 R3, R9, R40, 0x1, P6 ;  /* 0x0000002809037211 */ /* 0x000fe200030f0eff */
[----:B------:R1:W-:Y:S04]  /*190e0*/  @P3 STG.E.U8 desc[UR26][R6.64], R15 ;  /* 0x0000000f06003986 */ /* 0x0003e8000c10111a */
[----:B------:R0:W-:Y:S01]  /*190f0*/  @P2 STG.E.U8 desc[UR26][R2.64], R13 ;  /* 0x0000000d02002986 */ /* 0x0001e2000c10111a */
[----:B--2---:R-:W-:Y:S01]  /*19100*/  ISETP.LT.AND P3, PT, R14, UR7, !P0 ;  /* 0x000000070e007c0c */ /* 0x004fe2000c761270 */
[----:B------:R-:W2:Y:S02]  /*19110*/  LDCU UR7, c[0x0][0x39c] ;  /* 0x00007380ff0777ac */ /* 0x000ea40008000800 */
[----:B------:R-:W2:Y:S01]  /*19120*/  LDL.LU R14, [R1+0x304] ;  /* 0x00030400010e7983 */ /* 0x000ea20000300800 */
[----:B---3--:R-:W-:Y:S01]  /*19130*/  ISETP.LT.AND P2, PT, R12, UR6, !P0 ;  /* 0x000000060c007c0c */ /* 0x008fe2000c741270 */
[----:B------:R-:W5:Y:S02]  /*19140*/  LDCU UR6, c[0x0][0x39c] ;  /* 0x00007380ff0677ac */ /* 0x000f640008000800 */
[----:B------:R-:W3:Y:S04]  /*19150*/  LDL.LU R8, [R1+0x300] ;  /* 0x0003000001087983 */ /* 0x000ee80000300800 */
[----:B------:R-:W2:Y:S01]  /*19160*/  LDL.LU R12, [R1+0x258] ;  /* 0x00025800010c7983 */ /* 0x000ea20000300800 */
[----:B------:R-:W-:-:S04]  /*19170*/  IADD3 R4, P6, PT, R11, R0, RZ ;  /* 0x000000000b047210 */ /* 0x000fc80007fde0ff */
[----:B------:R-:W-:Y:S01]  /*19180*/  LEA.HI.X.SX32 R5, R11, R40, 0x1, P6 ;  /* 0x000000280b057211 */ /* 0x000fe200030f0eff */
[----:B------:R-:W-:-:S04]  /*19190*/  IMAD R11, R39, 0x2, R11 ;  /* 0x00000002270b7824 */ /* 0x000fc800078e020b */
[----:B------:R-:W-:Y:S01]  /*191a0*/  IMAD R9, R39, 0x2, R11 ;  /* 0x0000000227097824 */ /* 0x000fe200078e020b */
[----:B-1----:R-:W-:Y:S02]  /*191b0*/  IADD3 R6, P6, PT, R11, R0, RZ ;  /* 0x000000000b067210 */ /* 0x002fe40007fde0ff */
[----:B------:R-:W-:Y:S02]  /*191c0*/  PRMT R17, R33, 0x7770, RZ ;  /* 0x0000777021117816 */ /* 0x000fe400000000ff */
[----:B------:R-:W-:Y:S01]  /*191d0*/  LEA.HI.X.SX32 R7, R11, R40, 0x1, P6 ;  /* 0x000000280b077211 */ /* 0x000fe200030f0eff */
[----:B------:R-:W-:Y:S01]  /*191e0*/  IMAD R11, R18, R39, RZ ;  /* 0x00000027120b7224 */ /* 0x000fe200078e02ff */
[----:B0-----:R-:W-:Y:S02]  /*191f0*/  IADD3 R2, P6, PT, R9, R0, RZ ;  /* 0x0000000009027210 */ /* 0x001fe40007fde0ff */
[C---:B------:R-:W-:Y:S01]  /*19200*/  PRMT R15, R33.reuse, 0x7771, RZ ;  /* 0x00007771210f7816 */ /* 0x040fe200000000ff */
[----:B------:R0:W-:Y:S01]  /*19210*/  @P1 STG.E.U8 desc[UR26][R4.64], R17 ;  /* 0x0000001104001986 */ /* 0x0001e2000c10111a */
[----:B------:R-:W-:-:S02]  /*19220*/  PRMT R13, R33, 0x7772, RZ ;  /* 0x00007772210d7816 */ /* 0x000fc400000000ff */
[----:B------:R-:W-:Y:S01]  /*19230*/  LEA.HI.X.SX32 R3, R9, R40, 0x1, P6 ;  /* 0x0000002809037211 */ /* 0x000fe200030f0eff */
[----:B------:R1:W-:Y:S01]  /*19240*/  @P4 STG.E.U8 desc[UR26][R6.64], R15 ;  /* 0x0000000f06004986 */ /* 0x0003e2000c10111a */
[----:B------:R-:W-:Y:S01]  /*19250*/  IMAD R9, R39, 0x4, R9 ;  /* 0x0000000427097824 */ /* 0x000fe200078e0209 */
[----:B------:R-:W-:Y:S01]  /*19260*/  ISETP.LT.AND P1, PT, R18, UR4, !P0 ;  /* 0x0000000412007c0c */ /* 0x000fe2000c721270 */
[----:B------:R-:W3:Y:S01]  /*19270*/  LDCU UR4, c[0x0][0x39c] ;  /* 0x00007380ff0477ac */ /* 0x000ee20008000800 */
[----:B------:R1:W-:Y:S01]  /*19280*/  @P5 STG.E.U8 desc[UR26][R2.64], R13 ;  /* 0x0000000d02005986 */ /* 0x0003e2000c10111a */
[----:B0-----:R-:W-:-:S04]  /*19290*/  IADD3 R4, P6, PT, R11, R0, RZ ;  /* 0x000000000b047210 */ /* 0x001fc80007fde0ff */
[----:B------:R-:W-:Y:S01]  /*192a0*/  LEA.HI.X.SX32 R5, R11, R40, 0x1, P6 ;  /* 0x000000280b057211 */ /* 0x000fe200030f0eff */
[----:B------:R-:W-:Y:S01]  /*192b0*/  IMAD R11, R39, 0x2, R9 ;  /* 0x00000002270b7824 */ /* 0x000fe200078e0209 */
[----:B-1----:R-:W-:-:S04]  /*192c0*/  IADD3 R6, P5, PT, R9, R0, RZ ;  /* 0x0000000009067210 */ /* 0x002fc80007fbe0ff */
[----:B------:R-:W-:Y:S02]  /*192d0*/  LEA.HI.X.SX32 R7, R9, R40, 0x1, P5 ;  /* 0x0000002809077211 */ /* 0x000fe400028f0eff */
[----:B------:R-:W-:Y:S02]  /*192e0*/  IADD3 R2, P5, PT, R11, R0, RZ ;  /* 0x000000000b027210 */ /* 0x000fe40007fbe0ff */
[----:B------:R-:W-:Y:S02]  /*192f0*/  PRMT R33, R33, 0x7773, RZ ;  /* 0x0000777321217816 */ /* 0x000fe400000000ff */
[C---:B------:R-:W-:Y:S02]  /*19300*/  PRMT R19, R34.reuse, 0x7770, RZ ;  /* 0x0000777022137816 */ /* 0x040fe400000000ff */
[----:B------:R-:W-:Y:S02]  /*19310*/  PRMT R15, R34, 0x7771, RZ ;  /* 0x00007771220f7816 */ /* 0x000fe400000000ff */
[----:B------:R-:W-:Y:S01]  /*19320*/  LEA.HI.X.SX32 R3, R11, R40, 0x1, P5 ;  /* 0x000000280b037211 */ /* 0x000fe200028f0eff */
[----:B------:R-:W-:Y:S04]  /*19330*/  @P1 STG.E.U8 desc[UR26][R4.64], R33 ;  /* 0x0000002104001986 */ /* 0x000fe8000c10111a */
[----:B------:R-:W-:Y:S04]  /*19340*/  @P3 STG.E.U8 desc[UR26][R6.64], R19 ;  /* 0x0000001306003986 */ /* 0x000fe8000c10111a */
[----:B------:R0:W-:Y:S01]  /*19350*/  @P2 STG.E.U8 desc[UR26][R2.64], R15 ;  /* 0x0000000f02002986 */ /* 0x0001e2000c10111a */
[----:B----4-:R-:W-:Y:S01]  /*19360*/  ISETP.LT.AND P4, PT, R10, UR5, !P0 ;  /* 0x000000050a007c0c */ /* 0x010fe2000c781270 */
[----:B------:R-:W2:Y:S02]  /*19370*/  LDCU UR5, c[0x0][0x39c] ;  /* 0x00007380ff0577ac */ /* 0x000ea40008000800 */
[----:B------:R-:W4:Y:S01]  /*19380*/  LDL.LU R10, [R1+0x2fc] ;  /* 0x0002fc00010a7983 */ /* 0x000f220000300800 */
[----:B-----5:R-:W-:Y:S01]  /*19390*/  ISETP.LT.AND P6, PT, R16, UR6, !P0 ;  /* 0x0000000610007c0c */ /* 0x020fe2000c7c1270 */
[----:B------:R-:W4:Y:S02]  /*193a0*/  LDCU UR6, c[0x0][0x39c] ;  /* 0x00007380ff0677ac */ /* 0x000f240008000800 */
[----:B------:R-:W5:Y:S04]  /*193b0*/  LDL.LU R16, [R1+0x2f8] ;  /* 0x0002f80001107983 */ /* 0x000f680000300800 */
[----:B------:R-:W5:Y:S01]  /*193c0*/  LDL.LU R20, [R1+0x1d0] ;  /* 0x0001d00001147983 */ /* 0x000f620000300800 */
[----:B------:R-:W-:Y:S01]  /*193d0*/  IMAD R13, R39, 0x2, R11 ;  /* 0x00000002270d7824 */ /* 0x000fe200078e020b */
[----:B------:R-:W-:-:S02]  /*193e0*/  PRMT R17, R34, 0x7772, RZ ;  /* 0x0000777222117816 */ /* 0x000fc400000000ff */
[----:B------:R-:W-:Y:S01]  /*193f0*/  PRMT R21, R35, 0x7770, RZ ;  /* 0x0000777023157816 */ /* 0x000fe200000000ff */
[----:B------:R-:W1:Y:S01]  /*19400*/  LDS.128 R4, [R38+0x800] ;  /* 0x0008000026047984 */ /* 0x000e620000000c00 */
[----:B--2---:R-:W-:Y:S01]  /*19410*/  ISETP.LT.AND P2, PT, R12, UR5, !P0 ;  /* 0x000000050c007c0c */ /* 0x004fe2000c741270 */
[----:B------:R-:W5:Y:S02]  /*19420*/  LDCU UR5, c[0x0][0x39c] ;  /* 0x00007380ff0577ac */ /* 0x000f640008000800 */
[----:B------:R-:W2:Y:S01]  /*19430*/  LDL.LU R12, [R1+0x254] ;  /* 0x00025400010c7983 */ /* 0x000ea20000300800 */
[----:B---3--:R-:W-:Y:S02]  /*19440*/  ISETP.LT.AND P3, PT, R8, UR4, !P0 ;  /* 0x0000000408007c0c */ /* 0x008fe4000c761270 */
[----:B------:R-:W-:Y:S01]  /*19450*/  IADD3 R8, P5, PT, R13, R0, RZ ;  /* 0x000000000d087210 */ /* 0x000fe20007fbe0ff */
[----:B------:R-:W3:Y:S01]  /*19460*/  LDCU UR4, c[0x0][0x39c] ;  /* 0x00007380ff0477ac */ /* 0x000ee20008000800 */
[----:B------:R-:W-:-:S02]  /*19470*/  ISETP.LT.AND P1, PT, R14, UR7, !P0 ;  /* 0x000000070e007c0c */ /* 0x000fc4000c721270 */
[----:B------:R-:W-:Y:S01]  /*19480*/  LEA.HI.X.SX32 R9, R13, R40, 0x1, P5 ;  /* 0x000000280d097211 */ /* 0x000fe200028f0eff */
[C---:B------:R-:W-:Y:S01]  /*19490*/  IMAD R13, R39.reuse, 0x2, R13 ;  /* 0x00000002270d7824 */ /* 0x040fe200078e020d */
[----:B------:R-:W3:Y:S01]  /*194a0*/  LDL.LU R14, [R1+0x200] ;  /* 0x00020000010e7983 */ /* 0x000ee20000300800 */
[----:B0-----:R-:W-:Y:S01]  /*194b0*/  PRMT R15, R34, 0x7773, RZ ;  /* 0x00007773220f7816 */ /* 0x001fe200000000ff */
[----:B------:R-:W0:Y:S01]  /*194c0*/  LDCU UR7, c[0x0][0x39c] ;  /* 0x00007380ff0777ac */ /* 0x000e220008000800 */
[----:B------:R-:W-:Y:S01]  /*194d0*/  IMAD R3, R39, 0x2, R13 ;  /* 0x0000000227037824 */ /* 0x000fe200078e020d */
[----:B------:R-:W-:Y:S04]  /*194e0*/  @P4 STG.E.U8 desc[UR26][R8.64], R17 ;  /* 0x0000001108004986 */ /* 0x000fe8000c10111a */
[----:B------:R-:W0:Y:S01]  /*194f0*/  LDL.LU R18, [R1+0x2f4] ;  /* 0x0002f40001127983 */ /* 0x000e220000300800 */
[----:B----4-:R-:W-:Y:S01]  /*19500*/  ISETP.LT.AND P5, PT, R10, UR6, !P0 ;  /* 0x000000060a007c0c */ /* 0x010fe2000c7a1270 */
[----:B------:R-:W2:Y:S01]  /*19510*/  LDCU UR6, c[0x0][0x39c] ;  /* 0x00007380ff0677ac */ /* 0x000ea20008000800 */
[----:B------:R-:W-:-:S04]  /*19520*/  IADD3 R10, P4, PT, R13, R0, RZ ;  /* 0x000000000d0a7210 */ /* 0x000fc80007f9e0ff */
[----:B------:R-:W-:Y:S02]  /*19530*/  LEA.HI.X.SX32 R11, R13, R40, 0x1, P4 ;  /* 0x000000280d0b7211 */ /* 0x000fe400020f0eff */
[----:B------:R-:W-:Y:S01]  /*19540*/  IADD3 R2, P4, PT, R3, R0, RZ ;  /* 0x0000000003027210 */ /* 0x000fe20007f9e0ff */
[----:B------:R-:W-:-:S03]  /*19550*/  IMAD R13, R39, 0x2, R3 ;  /* 0x00000002270d7824 */ /* 0x000fc600078e0203 */
[----:B------:R-:W-:Y:S01]  /*19560*/  LEA.HI.X.SX32 R3, R3, R40, 0x1, P4 ;  /* 0x0000002803037211 */ /* 0x000fe200020f0eff */
[----:B------:R4:W-:Y:S01]  /*19570*/  @P6 STG.E.U8 desc[UR26][R10.64], R15 ;  /* 0x0000000f0a006986 */ /* 0x0009e2000c10111a */
[----:B-----5:R-:W-:Y:S01]  /*19580*/  ISETP.LT.AND P4, PT, R16, UR5, !P0 ;  /* 0x0000000510007c0c */ /* 0x020fe2000c781270 */
[----:B------:R-:W3:Y:S02]  /*19590*/  LDCU UR5, c[0x0][0x39c] ;  /* 0x00007380ff0577ac */ /* 0x000ee40008000800 */
[----:B------:R5:W-:Y:S04]  /*195a0*/  @P1 STG.E.U8 desc[UR26][R2.64], R21 ;  /* 0x0000001502001986 */ /* 0x000be8000c10111a */
[----:B------:R-:W3:Y:S01]  /*195b0*/  LDL.LU R16, [R1+0x2f0] ;  /* 0x0002f00001107983 */ /* 0x000ee20000300800 */
[----:B--2---:R-:W-:Y:S01]  /*195c0*/  ISETP.LT.AND P1, PT, R12, UR6, !P0 ;  /* 0x000000060c007c0c */ /* 0x004fe2000c721270 */
[----:B----4-:R-:W-:-:S02]  /*195d0*/  IMAD R15, R20, R39, RZ ;  /* 0x00000027140f7224 */ /* 0x010fc400078e02ff */
[----:B------:R-:W2:Y:S01]  /*195e0*/  LDL.LU R12, [R1+0x250] ;  /* 0x00025000010c7983 */ /* 0x000ea20000300800 */
[C---:B------:R-:W-:Y:S01]  /*195f0*/  IADD3 R8, P6, PT, R13.reuse, R0, RZ ;  /* 0x000000000d087210 */ /* 0x040fe20007fde0ff */
[----:B------:R-:W4:Y:S03]  /*19600*/  LDCU UR6, c[0x0][0x39c] ;  /* 0x00007380ff0677ac */ /* 0x000f260008000800 */
[----:B------:R-:W-:Y:S01]  /*19610*/  LEA.HI.X.SX32 R9, R13, R40, 0x1, P6 ;  /* 0x000000280d097211 */ /* 0x000fe200030f0eff */
[----:B------:R-:W-:Y:S01]  /*19620*/  IMAD R13, R39, 0x2, R13 ;  /* 0x00000002270d7824 */ /* 0x000fe200078e020d */
[----:B------:R-:W-:-:S04]  /*19630*/  PRMT R19, R35, 0x7771, RZ ;  /* 0x0000777123137816 */ /* 0x000fc800000000ff */
[----:B------:R-:W-:Y:S02]  /*19640*/  IADD3 R10, P6, PT, R13, R0, RZ ;  /* 0x000000000d0a7210 */ /* 0x000fe40007fde0ff */
[----:B------:R-:W-:Y:S02]  /*19650*/  PRMT R17, R35, 0x7772, RZ ;  /* 0x0000777223117816 */ /* 0x000fe400000000ff */
[----:B------:R-:W-:Y:S01]  /*19660*/  LEA.HI.X.SX32 R11, R13, R40, 0x1, P6 ;  /* 0x000000280d0b7211 */ /* 0x000fe200030f0eff */
[----:B------:R-:W-:Y:S01]  /*19670*/  IMAD R13, R39, 0x4, R13 ;  /* 0x00000004270d7824 */ /* 0x000fe200078e020d */
[C---:B-----5:R-:W-:Y:S01]  /*19680*/  IADD3 R2, P6, PT, R15.reuse, R0, RZ ;  /* 0x000000000f027210 */ /* 0x060fe20007fde0ff */
[----:B------:R5:W-:Y:S03]  /*19690*/  @P3 STG.E.U8 desc[UR26][R8.64], R19 ;  /* 0x0000001308003986 */ /* 0x000be6000c10111a */
[----:B------:R-:W-:Y:S01]  /*196a0*/  LEA.HI.X.SX32 R3, R15, R40, 0x1, P6 ;  /* 0x000000280f037211 */ /* 0x000fe200030f0eff */
[----:B------:R0:W-:Y:S01]  /*196b0*/  @P2 STG.E.U8 desc[UR26][R10.64], R17 ;  /* 0x000000110a002986 */ /* 0x0001e2000c10111a */
[----:B---3--:R-:W-:Y:S01]  /*196c0*/  ISETP.LT.AND P2, PT, R14, UR5, !P0 ;  /* 0x000000050e007c0c */ /* 0x008fe2000c741270 */
[----:B------:R-:W2:Y:S01]  /*196d0*/  LDCU UR5, c[0x0][0x39c] ;  /* 0x00007380ff0577ac */ /* 0x000ea20008000800 */
[----:B------:R-:W-:-:S02]  /*196e0*/  ISETP.LT.AND P3, PT, R20, UR4, !P0 ;  /* 0x0000000414007c0c */ /* 0x000fc4000c761270 */
[----:B------:R-:W4:Y:S01]  /*196f0*/  LDL.LU R20, [R1+0x2ec] ;  /* 0x0002ec0001147983 */ /* 0x000f220000300800 */
[----:B------:R-:W3:Y:S01]  /*19700*/  LDCU UR4, c[0x0][0x39c] ;  /* 0x00007380ff0477ac */ /* 0x000ee20008000800 */
[C---:B-----5:R-:W-:Y:S02]  /*19710*/  IADD3 R8, P6, PT, R13.reuse, R0, RZ ;  /* 0x000000000d087210 */ /* 0x060fe40007fde0ff */
[----:B------:R-:W5:Y:S02]  /*19720*/  LDL.LU R14, [R1+0x2e8] ;  /* 0x0002e800010e7983 */ /* 0x000f640000300800 */
[----:B------:R-:W-:Y:S01]  /*19730*/  LEA.HI.X.SX32 R9, R13, R40, 0x1, P6 ;  /* 0x000000280d097211 */ /* 0x000fe200030f0eff */
[----:B------:R-:W-:Y:S01]  /*19740*/  IMAD R13, R39, 0x2, R13 ;  /* 0x00000002270d7824 */ /* 0x000fe200078e020d */
[----:B------:R-:W-:-:S04]  /*19750*/  PRMT R35, R35, 0x7773, RZ ;  /* 0x0000777323237816 */ /* 0x000fc800000000ff */
[C---:B0-----:R-:W-:Y:S02]  /*19760*/  IADD3 R10, P6, PT, R13.reuse, R0, RZ ;  /* 0x000000000d0a7210 */ /* 0x041fe40007fde0ff */
[C---:B-1----:R-:W-:Y:S02]  /*19770*/  PRMT R19, R4.reuse, 0x7770, RZ ;  /* 0x0000777004137816 */ /* 0x042fe400000000ff */
[----:B------:R-:W-:Y:S02]  /*19780*/  LEA.HI.X.SX32 R11, R13, R40, 0x1, P6 ;  /* 0x000000280d0b7211 */ /* 0x000fe400030f0eff */
[----:B------:R-:W-:Y:S01]  /*19790*/  PRMT R21, R4, 0x7771, RZ ;  /* 0x0000777104157816 */ /* 0x000fe200000000ff */
[----:B------:R0:W-:Y:S01]  /*197a0*/  @P3 STG.E.U8 desc[UR26][R2.64], R35 ;  /* 0x0000002302003986 */ /* 0x0001e2000c10111a */
[----:B------:R-:W-:Y:S01]  /*197b0*/  ISETP.LT.AND P3, PT, R18, UR7, !P0 ;  /* 0x0000000712007c0c */ /* 0x000fe2000c761270 */
[C---:B------:R-:W-:Y:S01]  /*197c0*/  IMAD R15, R39.reuse, 0x2, R13 ;  /* 0x00000002270f7824 */ /* 0x040fe200078e020d */
[----:B------:R-:W5:Y:S01]  /*197d0*/  LDCU UR7, c[0x0][0x39c] ;  /* 0x00007380ff0777ac */ /* 0x000f620008000800 */
[----:B------:R1:W-:Y:S04]  /*197e0*/  @P5 STG.E.U8 desc[UR26][R8.64], R19 ;  /* 0x0000001308005986 */ /* 0x0003e8000c10111a */
[----:B------:R0:W-:Y:S04]  /*197f0*/  @P4 STG.E.U8 desc[UR26][R10.64], R21 ;  /* 0x000000150a004986 */ /* 0x0001e8000c10111a */
[----:B------:R-:W5:Y:S01]  /*19800*/  LDL.LU R18, [R1+0x1cc] ;  /* 0x0001cc0001127983 */ /* 0x000f620000300800 */
[----:B---3--:R-:W-:Y:S01]  /*19810*/  ISETP.LT.AND P5, PT, R16, UR4, !P0 ;  /* 0x0000000410007c0c */ /* 0x008fe2000c7a1270 */
[----:B------:R-:W-:Y:S01]  /*19820*/  IMAD R13, R39, 0x2, R15 ;  /* 0x00000002270d7824 */ /* 0x000fe200078e020f */
[C---:B0-----:R-:W-:Y:S01]  /*19830*/  IADD3 R2, P6, PT, R15.reuse, R0, RZ ;  /* 0x000000000f027210 */ /* 0x041fe20007fde0ff */
[----:B------:R-:W0:Y:S01]  /*19840*/  LDCU UR4, c[0x0][0x39c] ;  /* 0x00007380ff0477ac */ /* 0x000e220008000800 */
[----:B--2---:R-:W-:Y:S01]  /*19850*/  ISETP.LT.AND P4, PT, R12, UR5, !P0 ;  /* 0x000000050c007c0c */ /* 0x004fe2000c781270 */
[----:B------:R-:W2:Y:S01]  /*19860*/  LDCU UR5, c[0x0][0x39c] ;  /* 0x00007380ff0577ac */ /* 0x000ea20008000800 */
[----:B------:R-:W2:Y:S04]  /*19870*/  LDL.LU R12, [R1+0x24c] ;  /* 0x00024c00010c7983 */ /* 0x000ea80000300800 */
[----:B------:R-:W3:Y:S01]  /*19880*/  LDL.LU R16, [R1+0x1f4] ;  /* 0x0001f40001107983 */ /* 0x000ee20000300800 */
[----:B------:R-:W-:-:S02]  /*19890*/  LEA.HI.X.SX32 R3, R15, R40, 0x1, P6 ;  /* 0x000000280f037211 */ /* 0x000fc400030f0eff */
[C---:B-1----:R-:W-:Y:S02]  /*198a0*/  IADD3 R8, P6, PT, R13.reuse, R0, RZ ;  /* 0x000000000d087210 */ /* 0x042fe40007fde0ff */
[----:B------:R-:W-:Y:S02]  /*198b0*/  PRMT R19, R4, 0x7772, RZ ;  /* 0x0000777204137816 */ /* 0x000fe400000000ff */
[----:B------:R-:W-:Y:S01]  /*198c0*/  LEA.HI.X.SX32 R9, R13, R40, 0x1, P6 ;  /* 0x000000280d097211 */ /* 0x000fe200030f0eff */
[C---:B------:R-:W-:Y:S02]  /*198d0*/  IMAD R13, R39.reuse, 0x2, R13 ;  /* 0x00000002270d7824 */ /* 0x040fe400078e020d */
[----:B------:R1:W-:Y:S02]  /*198e0*/  @P1 STG.E.U8 desc[UR26][R2.64], R19 ;  /* 0x0000001302001986 */ /* 0x0003e4000c10111a */
[----:B------:R-:W-:Y:S01]  /*198f0*/  IMAD R15, R39, 0x2, R13 ;  /* 0x00000002270f7824 */ /* 0x000fe200078e020d */
[----:B------:R-:W-:-:S02]  /*19900*/  IADD3 R10, P6, PT, R13, R0, RZ ;  /* 0x000000000d0a7210 */ /* 0x000fc40007fde0ff */
[----:B------:R-:W-:Y:S02]  /*19910*/  PRMT R17, R4, 0x7773, RZ ;  /* 0x0000777304117816 */ /* 0x000fe400000000ff */
[----:B------:R-:W-:Y:S02]  /*19920*/  LEA.HI.X.SX32 R11, R13, R40, 0x1, P6 ;  /* 0x000000280d0b7211 */ /* 0x000fe400030f0eff */
[----:B----4-:R-:W-:Y:S01]  /*19930*/  ISETP.LT.AND P1, PT, R20, UR6, !P0 ;  /* 0x0000000614007c0c */ /* 0x010fe2000c721270 */
[----:B------:R-:W3:Y:S01]  /*19940*/  LDCU UR6, c[0x0][0x39c] ;  /* 0x00007380ff0677ac */ /* 0x000ee20008000800 */
[----:B------:R-:W-:Y:S01]  /*19950*/  IMAD R13, R39, 0x2, R15 ;  /* 0x00000002270d7824 */ /* 0x000fe200078e020f */
[C---:B-1----:R-:W-:Y:S01]  /*19960*/  IADD3 R2, P6, PT, R15.reuse, R0, RZ ;  /* 0x000000000f027210 */ /* 0x042fe20007fde0ff */
[----:B------:R1:W-:Y:S01]  /*19970*/  @P2 STG.E.U8 desc[UR26][R8.64], R17 ;  /* 0x0000001108002986 */ /* 0x0003e2000c10111a */
[----:B-----5:R-:W-:Y:S01]  /*19980*/  ISETP.LT.AND P2, PT, R14, UR7, !P0 ;  /* 0x000000070e007c0c */ /* 0x020fe2000c741270 */
[----:B------:R-:W4:Y:S01]  /*19990*/  LDCU UR7, c[0x0][0x39c] ;  /* 0x00007380ff0777ac */ /* 0x000f220008000800 */
[----:B------:R-:W-:Y:S01]  /*199a0*/  LEA.HI.X.SX32 R3, R15, R40, 0x1, P6 ;  /* 0x000000280f037211 */ /* 0x000fe200030f0eff */
[----:B------:R-:W5:Y:S01]  /*199b0*/  LDL.LU R14, [R1+0x268] ;  /* 0x00026800010e7983 */ /* 0x000f620000300800 */
[----:B------:R-:W-:-:S02]  /*199c0*/  PRMT R21, R5, 0x7770, RZ ;  /* 0x0000777005157816 */ /* 0x000fc400000000ff */
[----:B------:R-:W-:Y:S01]  /*199d0*/  PRMT R19, R5, 0x7771, RZ ;  /* 0x0000777105137816 */ /* 0x000fe200000000ff */
[----:B------:R-:W4:Y:S01]  /*199e0*/  LDL.LU R20, [R1+0x2e4] ;  /* 0x0002e40001147983 */ /* 0x000f220000300800 */
[----:B-1----:R-:W-:Y:S02]  /*199f0*/  IADD3 R8, P6, PT, R13, R0, RZ ;  /* 0x000000000d087210 */ /* 0x002fe40007fde0ff */
[----:B------:R-:W-:Y:S02]  /*19a00*/  PRMT R17, R5, 0x7772, RZ ;  /* 0x0000777205117816 */ /* 0x000fe400000000ff */
[----:B------:R-:W-:Y:S01]  /*19a10*/  LEA.HI.X.SX32 R9, R13, R40, 0x1, P6 ;  /* 0x000000280d097211 */ /* 0x000fe200030f0eff */
[----:B------:R1:W-:Y:S04]  /*19a20*/  @P3 STG.E.U8 desc[UR26][R10.64], R21 ;  /* 0x000000150a003986 */ /* 0x0003e8000c10111a */
[----:B------:R2:W-:Y:S04]  /*19a30*/  @P5 STG.E.U8 desc[UR26][R2.64], R19 ;  /* 0x0000001302005986 */ /* 0x0005e8000c10111a */
[----:B------:R2:W-:Y:S01]  /*19a40*/  @P4 STG.E.U8 desc[UR26][R8.64], R17 ;  /* 0x0000001108004986 */ /* 0x0005e2000c10111a */
[C---:B0-----:R-:W-:Y:S01]  /*19a50*/  ISETP.LT.AND P3, PT, R18.reuse, UR4, !P0 ;  /* 0x0000000412007c0c */ /* 0x041fe2000c761270 */
[----:B------:R-:W-:Y:S01]  /*19a60*/  IMAD R15, R18, R39, RZ ;  /* 0x00000027120f7224 */ /* 0x000fe200078e02ff */
[----:B-1----:R-:W-:Y:S01]  /*19a70*/  PRMT R21, R5, 0x7773, RZ ;  /* 0x0000777305157816 */ /* 0x002fe200000000ff */
[----:B------:R-:W4:Y:S01]  /*19a80*/  LDL.LU R18, [R1+0x2e0] ;  /* 0x0002e00001127983 */ /* 0x000f220000300800 */
[----:B------:R-:W-:Y:S01]  /*19a90*/  IMAD R11, R39, 0x4, R13 ;  /* 0x00000004270b7824 */ /* 0x000fe200078e020d */
[----:B------:R-:W0:Y:S01]  /*19aa0*/  LDCU UR4, c[0x0][0x39c] ;  /* 0x00007380ff0477ac */ /* 0x000e220008000800 */
[----:B---3--:R-:W-:-:S02]  /*19ab0*/  ISETP.LT.AND P4, PT, R16, UR6, !P0 ;  /* 0x0000000610007c0c */ /* 0x008fc4000c781270 */
[----:B--2---:R-:W-:Y:S01]  /*19ac0*/  ISETP.LT.AND P5, PT, R12, UR5, !P0 ;  /* 0x000000050c007c0c */ /* 0x004fe2000c7a1270 */
[----:B------:R-:W2:Y:S01]  /*19ad0*/  LDL.LU R16, [R1+0x248] ;  /* 0x0002480001107983 */ /* 0x000ea20000300800 */
[----:B------:R-:W-:Y:S01]  /*19ae0*/  IADD3 R12, P6, PT, R15, R0, RZ ;  /* 0x000000000f0c7210 */ /* 0x000fe20007fde0ff */
[----:B------:R-:W-:Y:S01]  /*19af0*/  IMAD R3, R39, 0x2, R11 ;  /* 0x0000000227037824 */ /* 0x000fe200078e020b */
[----:B------:R-:W1:Y:S02]  /*19b00*/  LDCU UR5, c[0x0][0x39c] ;  /* 0x00007380ff0577ac */ /* 0x000e640008000800 */
[----:B------:R-:W-:Y:S01]  /*19b10*/  LEA.HI.X.SX32 R13, R15, R40, 0x1, P6 ;  /* 0x000000280f0d7211 */ /* 0x000fe200030f0eff */
[----:B------:R-:W-:Y:S01]  /*19b20*/  IMAD R9, R39, 0x2, R3 ;  /* 0x0000000227097824 */ /* 0x000fe200078e0203 */
[C---:B------:R-:W-:Y:S01]  /*19b30*/  IADD3 R4, P6, PT, R11.reuse, R0, RZ ;  /* 0x000000000b047210 */ /* 0x040fe20007fde0ff */
[----:B------:R-:W2:Y:S03]  /*19b40*/  LDCU UR6, c[0x0][0x39c] ;  /* 0x00007380ff0677ac */ /* 0x000ea60008000800 */
[----:B------:R-:W-:Y:S01]  /*19b50*/  LEA.HI.X.SX32 R5, R11, R40, 0x1, P6 ;  /* 0x000000280b057211 */ /* 0x000fe200030f0eff */
[----:B------:R-:W-:Y:S01]  /*19b60*/  IMAD R11, R39, 0x2, R9 ;  /* 0x00000002270b7824 */ /* 0x000fe200078e0209 */
[----:B------:R3:W-:Y:S01]  /*19b70*/  @P3 STG.E.U8 desc[UR26][R12.64], R21 ;  /* 0x000000150c003986 */ /* 0x0007e2000c10111a */
[----:B------:R-:W-:-:S02]  /*19b80*/  PRMT R15, R6, 0x7770, RZ ;  /* 0x00007770060f7816 */ /* 0x000fc400000000ff */
[C---:B------:R-:W-:Y:S02]  /*19b90*/  IADD3 R2, P3, PT, R3.reuse, R0, RZ ;  /* 0x0000000003027210 */ /* 0x040fe40007f7e0ff */
[----:B------:R-:W-:Y:S01]  /*19ba0*/  PRMT R19, R6, 0x7771, RZ ;  /* 0x0000777106137816 */ /* 0x000fe200000000ff */
[----:B------:R0:W-:Y:S01]  /*19bb0*/  @P1 STG.E.U8 desc[UR26][R4.64], R15 ;  /* 0x0000000f04001986 */ /* 0x0001e2000c10111a */
[----:B------:R-:W-:Y:S02]  /*19bc0*/  LEA.HI.X.SX32 R3, R3, R40, 0x1, P3 ;  /* 0x0000002803037211 */ /* 0x000fe400018f0eff */
[----:B------:R-:W-:Y:S01]  /*19bd0*/  IADD3 R8, P3, PT, R9, R0, RZ ;  /* 0x0000000009087210 */ /* 0x000fe20007f7e0ff */
[----:B---3--:R-:W-:Y:S02]  /*19be0*/  IMAD R13, R39, 0x2, R11 ;  /* 0x00000002270d7824 */ /* 0x008fe400078e020b */
[----:B-----5:R-:W-:Y:S01]  /*19bf0*/  IMAD R17, R14, R39, RZ ;  /* 0x000000270e117224 */ /* 0x020fe200078e02ff */
[----:B------:R-:W-:-:S02]  /*19c00*/  LEA.HI.X.SX32 R9, R9, R40, 0x1, P3 ;  /* 0x0000002809097211 */ /* 0x000fc400018f0eff */
[-C--:B0-----:R-:W-:Y:S01]  /*19c10*/  IADD3 R4, P6, PT, R11, R0.reuse, RZ ;  /* 0x000000000b047210 */ /* 0x081fe20007fde0ff */
[----:B------:R-:W-:Y:S01]  /*19c20*/  IMAD R15, R39, 0x2, R13 ;  /* 0x00000002270f7824 */ /* 0x000fe200078e020d */
[----:B------:R-:W-:Y:S01]  /*19c30*/  IADD3 R10, P3, PT, R13, R0, RZ ;  /* 0x000000000d0a7210 */ /* 0x000fe20007f7e0ff */
[----:B------:R0:W-:Y:S01]  /*19c40*/  @P2 STG.E.U8 desc[UR26][R2.64], R19 ;  /* 0x0000001302002986 */ /* 0x0001e2000c10111a */
[----:B------:R-:W-:Y:S02]  /*19c50*/  LEA.HI.X.SX32 R5, R11, R40, 0x1, P6 ;  /* 0x000000280b057211 */ /* 0x000fe400030f0eff */
[----:B----4-:R-:W-:Y:S02]  /*19c60*/  ISETP.LT.AND P1, PT, R14, UR7, !P0 ;  /* 0x000000070e007c0c */ /* 0x010fe4000c721270 */
[-C--:B------:R-:W-:Y:S02]  /*19c70*/  IADD3 R12, P6, PT, R15, R0.reuse, RZ ;  /* 0x000000000f0c7210 */ /* 0x080fe40007fde0ff */
[----:B------:R-:W-:Y:S01]  /*19c80*/  IADD3 R14, P2, PT, R17, R0, RZ ;  /* 0x00000000110e7210 */ /* 0x000fe20007f5e0ff */
[----:B------:R-:W-:Y:S01]  /*19c90*/  IMAD R39, R39, 0x2, R15 ;  /* 0x0000000227277824 */ /* 0x000fe200078e020f */
[----:B------:R-:W-:-:S02]  /*19ca0*/  LEA.HI.X.SX32 R11, R13, R40, 0x1, P3 ;  /* 0x000000280d0b7211 */ /* 0x000fc400018f0eff */
[-C--:B------:R-:W-:Y:S02]  /*19cb0*/  LEA.HI.X.SX32 R13, R15, R40.reuse, 0x1, P6 ;  /* 0x000000280f0d7211 */ /* 0x080fe400030f0eff */
[----:B------:R-:W-:Y:S02]  /*19cc0*/  ISETP.LT.AND P3, PT, R20, UR4, !P0 ;  /* 0x0000000414007c0c */ /* 0x000fe4000c761270 */
[----:B------:R-:W-:Y:S02]  /*19cd0*/  LEA.HI.X.SX32 R15, R17, R40, 0x1, P2 ;  /* 0x00000028110f7211 */ /* 0x000fe400010f0eff */
[----:B-1----:R-:W-:Y:S02]  /*19ce0*/  ISETP.LT.AND P2, PT, R18, UR5, !P0 ;  /* 0x0000000512007c0c */ /* 0x002fe4000c741270 */
[----:B0-----:R-:W-:Y:S02]  /*19cf0*/  IADD3 R2, P6, PT, R39, R0, RZ ;  /* 0x0000000027027210 */ /* 0x001fe40007fde0ff */
[----:B------:R-:W-:-:S02]  /*19d00*/  PRMT R25, R6, 0x7772, RZ ;  /* 0x0000777206197816 */ /* 0x000fc400000000ff */
[----:B------:R-:W-:Y:S02]  /*19d10*/  PRMT R23, R6, 0x7773, RZ ;  /* 0x0000777306177816 */ /* 0x000fe400000000ff */
[C---:B------:R-:W-:Y:S02]  /*19d20*/  PRMT R17, R7.reuse, 0x7773, RZ ;  /* 0x0000777307117816 */ /* 0x040fe400000000ff */
[C---:B------:R-:W-:Y:S02]  /*19d30*/  PRMT R19, R7.reuse, 0x7772, RZ ;  /* 0x0000777207137816 */ /* 0x040fe400000000ff */
[C---:B------:R-:W-:Y:S02]  /*19d40*/  PRMT R21, R7.reuse, 0x7771, RZ ;  /* 0x0000777107157816 */ /* 0x040fe400000000ff */
[----:B------:R-:W-:Y:S01]  /*19d50*/  PRMT R7, R7, 0x7770, RZ ;  /* 0x0000777007077816 */ /* 0x000fe200000000ff */
[----:B------:R0:W-:Y:S01]  /*19d60*/  @P5 STG.E.U8 desc[UR26][R8.64], R25 ;  /* 0x0000001908005986 */ /* 0x0001e2000c10111a */
[----:B------:R-:W-:-:S03]  /*19d70*/  LEA.HI.X.SX32 R3, R39, R40, 0x1, P6 ;  /* 0x0000002827037211 */ /* 0x000fc600030f0eff */
[----:B------:R0:W-:Y:S04]  /*19d80*/  @P4 STG.E.U8 desc[UR26][R4.64], R23 ;  /* 0x0000001704004986 */ /* 0x0001e8000c10111a */
[----:B------:R0:W-:Y:S04]  /*19d90*/  @P3 STG.E.U8 desc[UR26][R10.64], R7 ;  /* 0x000000070a003986 */ /* 0x0001e8000c10111a */
[----:B------:R0:W-:Y:S01]  /*19da0*/  @P2 STG.E.U8 desc[UR26][R12.64], R21 ;  /* 0x000000150c002986 */ /* 0x0001e2000c10111a */
[----:B--2---:R-:W-:-:S13]  /*19db0*/  ISETP.LT.AND P0, PT, R16, UR6, !P0 ;  /* 0x0000000610007c0c */ /* 0x004fda000c701270 */
[----:B------:R0:W-:Y:S04]  /*19dc0*/  @P0 STG.E.U8 desc[UR26][R2.64], R19 ;  /* 0x0000001302000986 */ /* 0x0001e8000c10111a */
[----:B------:R0:W-:Y:S01]  /*19dd0*/  @P1 STG.E.U8 desc[UR26][R14.64], R17 ;  /* 0x000000110e001986 */ /* 0x0001e2000c10111a */
[----:B------:R-:W-:Y:S06]  /*19de0*/  BAR.SYNC.DEFER_BLOCKING 0x0 ;  /* 0x0000000000007b1d */ /* 0x000fec0000010000 */
[----:B------:R-:W-:Y:S05]  /*19df0*/  BRA.U UP0, `(.L_x_13) ;  /* 0x0000000100a07547 */ /* 0x000fea000b800000 */
[----:B------:R-:W1:Y:S01]  /*19e00*/  S2UR UR5, SR_CgaCtaId ;  /* 0x00000000000579c3 */ /* 0x000e620000008800 */
[----:B------:R-:W-:Y:S01]  /*19e10*/  NOP ;  /* 0x0000000000007918 */ /* 0x000fe20000000000 */
[----:B------:R-:W-:Y:S01]  /*19e20*/  UMOV UR4, 0x50 ;  /* 0x0000005000047882 */ /* 0x000fe20000000000 */
[----:B------:R-:W-:Y:S02]  /*19e30*/  IMAD.U32 R0, RZ, RZ, UR12 ;  /* 0x0000000cff007e24 */ /* 0x000fe4000f8e00ff */
[----:B0-----:R-:W-:Y:S02]  /*19e40*/  IMAD.MOV.U32 R3, RZ, RZ, 0xff ;  /* 0x000000ffff037424 */ /* 0x001fe400078e00ff */
[----:B------:R-:W-:Y:S01]  /*19e50*/  IMAD.MOV.U32 R7, RZ, RZ, 0x1 ;  /* 0x00000001ff077424 */ /* 0x000fe200078e00ff */
[----:B------:R-:W-:-:S04]  /*19e60*/  LOP3.LUT R0, R0, 0xffff, RZ, 0xc0, !PT ;  /* 0x0000ffff00007812 */ /* 0x000fc800078ec0ff */
[----:B------:R-:W-:-:S05]  /*19e70*/  SHF.R.U32.HI R0, RZ, 0x5, R0 ;  /* 0x00000005ff007819 */ /* 0x000fca0000011600 */
[----:B------:R-:W-:Y:S01]  /*19e80*/  VIADD R2, R0, 0x10 ;  /* 0x0000001000027836 */ /* 0x000fe20000000000 */
[----:B------:R-:W-:Y:S01]  /*19e90*/  SHF.L.U32 R0, R3, R0, RZ ;  /* 0x0000000003007219 */ /* 0x000fe200000006ff */
[----:B-1----:R-:W-:-:S03]  /*19ea0*/  ULEA UR6, UR5, UR4, 0x18 ;  /* 0x0000000405067291 */ /* 0x002fc6000f8ec0ff */
[----:B------:R-:W-:-:S04]  /*19eb0*/  SHF.L.U32 R3, R7, R2, RZ ;  /* 0x0000000207037219 */ /* 0x000fc800000006ff */
[----:B------:R-:W-:Y:S02]  /*19ec0*/  LOP3.LUT R0, R3, R0, RZ, 0xfc, !PT ;  /* 0x0000000003007212 */ /* 0x000fe400078efcff */
[----:B------:R-:W0:Y:S02]  /*19ed0*/  LDS R5, [UR6] ;  /* 0x00000006ff057984 */ /* 0x000e240008000800 */
[C---:B------:R-:W-:Y:S02]  /*19ee0*/  LOP3.LUT R2, R0.reuse, 0xffff, RZ, 0xc0, !PT ;  /* 0x0000ffff00027812 */ /* 0x040fe400078ec0ff */
[----:B0-----:R-:W-:-:S04]  /*19ef0*/  LOP3.LUT R3, R0, 0xffff, R5, 0x80, !PT ;  /* 0x0000ffff00037812 */ /* 0x001fc800078e8005 */
[----:B------:R-:W-:-:S13]  /*19f00*/  ISETP.NE.AND P0, PT, R3, R2, PT ;  /* 0x000000020300720c */ /* 0x000fda0003f05270 */
[----:B------:R-:W-:Y:S05]  /*19f10*/  @P0 BRA `(.L_x_14) ;  /* 0x0000000000500947 */ /* 0x000fea0003800000 */
[----:B------:R-:W-:Y:S02]  /*19f20*/  SHF.R.U32.HI R5, RZ, 0x10, R5 ;  /* 0x00000010ff057819 */ /* 0x000fe40000011605 */
[----:B------:R-:W-:-:S04]  /*19f30*/  SHF.R.U32.HI R2, RZ, 0x10, R0 ;  /* 0x00000010ff027819 */ /* 0x000fc80000011600 */
[----:B------:R-:W-:-:S04]  /*19f40*/  LOP3.LUT R5, R5, R2, RZ, 0xc0, !PT ;  /* 0x0000000205057212 */ /* 0x000fc800078ec0ff */
[----:B------:R-:W-:-:S13]  /*19f50*/  ISETP.NE.AND P0, PT, R5, R2, PT ;  /* 0x000000020500720c */ /* 0x000fda0003f05270 */
[----:B------:R-:W-:Y:S05]  /*19f60*/  @P0 BRA `(.L_x_15) ;  /* 0x0000000000300947 */ /* 0x000fea0003800000 */
[----:B------:R-:W-:Y:S01]  /*19f70*/  R2UR UR4, R0 ;  /* 0x00000000000472ca */ /* 0x000fe200000e0000 */
[----:B------:R-:W-:Y:S01]  /*19f80*/  VOTEU.ANY UR5, UPT, PT ;  /* 0x0000000000057886 */ /* 0x000fe200038e0100 */
[----:B------:R-:W0:Y:S01]  /*19f90*/  S2R R0, SR_LANEID ;  /* 0x0000000000007919 */ /* 0x000e220000000000 */
[----:B------:R-:W-:-:S10]  /*19fa0*/  UFLO.U32 UR5, UR5 ;  /* 0x00000005000572bd */ /* 0x000fd400080e0000 */
[----:B------:R-:W-:-:S06]  /*19fb0*/  ULOP3.LUT UR4, URZ, UR4, URZ, 0x33, !UPT ;  /* 0x00000004ff047292 */ /* 0x000fcc000f8e33ff */
[----:B------:R-:W-:-:S04]  /*19fc0*/  IMAD.U32 R2, RZ, RZ, UR4 ;  /* 0x00000004ff027e24 */ /* 0x000fc8000f8e00ff */
[----:B------:R-:W1:Y:S02]  /*19fd0*/  REDUX UR7, R2 ;  /* 0x00000000020773c4 */ /* 0x000e640000000000 */
[----:B------:R2:W-:Y:S01]  /*19fe0*/  UTCATOMSWS.AND URZ, UR4 ;  /* 0x0000000400ff79e3 */ /* 0x0005e20008000000 */
[----:B0-----:R-:W-:Y:S01]  /*19ff0*/  ISETP.EQ.U32.AND P0, PT, R0, UR5, PT ;  /* 0x0000000500007c0c */ /* 0x001fe2000bf02070 */
[----:B-1----:R-:W-:-:S12]  /*1a000*/  IMAD.U32 R0, RZ, RZ, UR7 ;  /* 0x00000007ff007e24 */ /* 0x002fd8000f8e00ff */
[----:B------:R2:W-:Y:S01]  /*1a010*/  @P0 ATOMS.AND RZ, [UR6], R0 ;  /* 0x00000000ffff098c */ /* 0x0005e2000a800006 */
[----:B------:R-:W-:Y:S05]  /*1a020*/  BRA `(.L_x_13) ;  /* 0x0000000000147947 */ /* 0x000fea0003800000 */
.L_x_15:
[----:B------:R-:W-:-:S07]  /*1a030*/  MOV R2, 0x1a050 ;  /* 0x0001a05000027802 */ /* 0x000fce0000000f00 */
[----:B------:R-:W-:Y:S05]  /*1a040*/  CALL.REL.NOINC `($__internal_0_$__cuda_sm10x_tcgen05_guardrail_trap_col_being_dealloced_not_returned_by_alloc) ;  /* 0x00000000002c7944 */ /* 0x000fea0003c00000 */
[----:B------:R-:W-:Y:S05]  /*1a050*/  BRA `(.L_x_13) ;  /* 0x0000000000087947 */ /* 0x000fea0003800000 */
.L_x_14:
[----:B------:R-:W-:-:S07]  /*1a060*/  MOV R2, 0x1a080 ;  /* 0x0001a08000027802 */ /* 0x000fce0000000f00 */
[----:B------:R-:W-:Y:S05]  /*1a070*/  CALL.REL.NOINC `($__internal_2_$__cuda_sm10x_tcgen05_guardrail_trap_unallocated_columns_being_dealloced) ;  /* 0x0000000000387944 */ /* 0x000fea0003c00000 */
.L_x_13:
[----:B------:R-:W-:Y:S01]  /*1a080*/  NOP ;  /* 0x0000000000007918 */ /* 0x000fe20000000000 */
[----:B--2---:R-:W-:Y:S05]  /*1a090*/  EXIT ;  /* 0x000000000000794d */ /* 0x004fea0003800000 */
.L_x_8:
[----:B------:R-:W0:Y:S02]  /*1a0a0*/  SYNCS.PHASECHK.TRANS64.TRYWAIT P1, [UR15], R126 ;  /* 0x0000007eff0075a7 */ /* 0x000e24000802110f */
[----:B0-----:R-:W-:Y:S05]  /*1a0b0*/  @!P1 BRA `(.L_x_8) ;  /* 0xfffffffc00f89947 */ /* 0x001fea000383ffff */
[----:B------:R-:W-:Y:S05]  /*1a0c0*/  BRA `(.L_x_16) ;  /* 0xffffff6000547947 */ /* 0x000fea000383ffff */
.L_x_12:
[----:B------:R-:W0:Y:S02]  /*1a0d0*/  SYNCS.PHASECHK.TRANS64.TRYWAIT P0, [UR15], R3 ;  /* 0x00000003ff0075a7 */ /* 0x000e24000800110f */
[----:B0-----:R-:W-:Y:S05]  /*1a0e0*/  @!P0 BRA `(.L_x_12) ;  /* 0xfffffffc00f88947 */ /* 0x001fea000383ffff */
[----:B------:R-:W-:Y:S05]  /*1a0f0*/  BRA `(.L_x_11) ;  /* 0xffffffa400607947 */ /* 0x000fea000383ffff */
        .weak           $__internal_0_$__cuda_sm10x_tcgen05_guardrail_trap_col_being_dealloced_not_returned_by_alloc
        .type           $__internal_0_$__cuda_sm10x_tcgen05_guardrail_trap_col_being_dealloced_not_returned_by_alloc,@function
        .size           $__internal_0_$__cuda_sm10x_tcgen05_guardrail_trap_col_being_dealloced_not_returned_by_alloc,($__internal_1_$__cuda_sm10x_tcgen05_guardrail_trap_phase_invalid_during_alloc - $__internal_0_$__cuda_sm10x_tcgen05_guardrail_trap_col_being_dealloced_not_returned_by_alloc)
$__internal_0_$__cuda_sm10x_tcgen05_guardrail_trap_col_being_dealloced_not_returned_by_alloc:
[----:B------:R-:W-:Y:S05]  /*1a100*/  BPT.TRAP 0x1 ;  /* 0x000000040000795c */ /* 0x000fea0000300000 */
[----:B------:R-:W-:-:S04]  /*1a110*/  IMAD.MOV.U32 R3, RZ, RZ, 0x0 ;  /* 0x00000000ff037424 */ /* 0x000fc800078e00ff */
[----:B------:R-:W-:Y:S05]  /*1a120*/  RET.REL.NODEC R2 `(matmul_kernel) ;  /* 0xfffffe5c02b47950 */ /* 0x000fea0003c3ffff */
        .weak           $__internal_1_$__cuda_sm10x_tcgen05_guardrail_trap_phase_invalid_during_alloc
        .type           $__internal_1_$__cuda_sm10x_tcgen05_guardrail_trap_phase_invalid_during_alloc,@function
        .size           $__internal_1_$__cuda_sm10x_tcgen05_guardrail_trap_phase_invalid_during_alloc,($__internal_2_$__cuda_sm10x_tcgen05_guardrail_trap_unallocated_columns_being_dealloced - $__internal_1_$__cuda_sm10x_tcgen05_guardrail_trap_phase_invalid_during_alloc)
$__internal_1_$__cuda_sm10x_tcgen05_guardrail_trap_phase_invalid_during_alloc:
[----:B------:R-:W-:Y:S05]  /*1a130*/  BPT.TRAP 0x1 ;  /* 0x000000040000795c */ /* 0x000fea0000300000 */
[----:B------:R-:W-:-:S04]  /*1a140*/  IMAD.MOV.U32 R3, RZ, RZ, 0x0 ;  /* 0x00000000ff037424 */ /* 0x000fc800078e00ff */
[----:B------:R-:W-:Y:S05]  /*1a150*/  RET.REL.NODEC R2 `(matmul_kernel) ;  /* 0xfffffe5c02a87950 */ /* 0x000fea0003c3ffff */
        .weak           $__internal_2_$__cuda_sm10x_tcgen05_guardrail_trap_unallocated_columns_being_dealloced
        .type           $__internal_2_$__cuda_sm10x_tcgen05_guardrail_trap_unallocated_columns_being_dealloced,@function
        .size           $__internal_2_$__cuda_sm10x_tcgen05_guardrail_trap_unallocated_columns_being_dealloced,(.L_x_20 - $__internal_2_$__cuda_sm10x_tcgen05_guardrail_trap_unallocated_columns_being_dealloced)
$__internal_2_$__cuda_sm10x_tcgen05_guardrail_trap_unallocated_columns_being_dealloced:
[----:B------:R-:W-:Y:S05]  /*1a160*/  BPT.TRAP 0x1 ;  /* 0x000000040000795c */ /* 0x000fea0000300000 */
[----:B------:R-:W-:-:S04]  /*1a170*/  IMAD.MOV.U32 R3, RZ, RZ, 0x0 ;  /* 0x00000000ff037424 */ /* 0x000fc800078e00ff */
[----:B------:R-:W-:Y:S05]  /*1a180*/  RET.REL.NODEC R2 `(matmul_kernel) ;  /* 0xfffffe5c029c7950 */ /* 0x000fea0003c3ffff */
.L_x_17:
[----:B------:R-:W-:-:S00]  /*1a190*/  BRA `(.L_x_17) ;  /* 0xfffffffc00fc7947 */ /* 0x000fc0000383ffff */
[----:B------:R-:W-:-:S00]  /*1a1a0*/  NOP ;  /* 0x0000000000007918 */ /* 0x000fc00000000000 */
        /* <DEDUP_REMOVED lines=13> */
.L_x_20:


//--------------------- .nv.shared.matmul_kernel  --------------------------
	.section	.nv.shared.matmul_kernel,"aw",@nobits
	.sectionflags	@""
	.align	16
	.zero		1024


//--------------------- .nv.shared.reserved.0     --------------------------
	.section	.nv.shared.reserved.0,"aw",@nobits
	.align	8
	.weak		__nv_reservedSMEM_offset_0_alias
	.size		__nv_reservedSMEM_offset_0_alias, 0, 64
	.other		__nv_reservedSMEM_offset_0_alias,@"STO_CUDA_RESERVED_SHARED STV_DEFAULT"
__nv_reservedSMEM_offset_0_alias:
	.zero		0
.nv.shared.reserved.0:
	.zero		64
	.weak		__nv_reservedSMEM_allocation_phase
	.type		__nv_reservedSMEM_allocation_phase,@object
	.size		__nv_reservedSMEM_allocation_phase,(.L_0 - __nv_reservedSMEM_allocation_phase)
__nv_reservedSMEM_allocation_phase:
	.zero		1
.L_0:
	.zero		7
	.weak		__nv_reservedSMEM_devtool_atexit_pc
	.type		__nv_reservedSMEM_devtool_atexit_pc,@object
	.size		__nv_reservedSMEM_devtool_atexit_pc,(__nv_reservedSMEM_allocation_mask - __nv_reservedSMEM_devtool_atexit_pc)
__nv_reservedSMEM_devtool_atexit_pc:
	.zero		8
	.weak		__nv_reservedSMEM_allocation_mask
	.type		__nv_reservedSMEM_allocation_mask,@object
	.size		__nv_reservedSMEM_allocation_mask,(.L_2 - __nv_reservedSMEM_allocation_mask)
__nv_reservedSMEM_allocation_mask:
	.zero		4
.L_2:


//--------------------- .nv.constant0.matmul_kernel --------------------------
	.section	.nv.constant0.matmul_kernel,"a",@progbits
	.sectionflags	@""
	.align	4
.nv.constant0.matmul_kernel:
	.zero		976


//--------------------- SYMBOLS --------------------------

	.type		.nv.reservedSmem.offset0,@object
	.size		.nv.reservedSmem.offset0,0x4
	.type		.nv.reservedSmem.cap,@object
	.size		.nv.reservedSmem.cap,0x4
